//
// Generated by NVIDIA NVVM Compiler
//
// Compiler Build ID: CL-36424714
// Cuda compilation tools, release 13.0, V13.0.88
// Based on NVVM 20.0.0
//

.version 9.0
.target sm_100
.address_size 64

	// .globl	_Z9RF_kernelPfiiiiiS_

.visible .entry _Z9RF_kernelPfiiiiiS_(
	.param .u64 .ptr .align 1 _Z9RF_kernelPfiiiiiS__param_0,
	.param .u32 _Z9RF_kernelPfiiiiiS__param_1,
	.param .u32 _Z9RF_kernelPfiiiiiS__param_2,
	.param .u32 _Z9RF_kernelPfiiiiiS__param_3,
	.param .u32 _Z9RF_kernelPfiiiiiS__param_4,
	.param .u32 _Z9RF_kernelPfiiiiiS__param_5,
	.param .u64 .ptr .align 1 _Z9RF_kernelPfiiiiiS__param_6
)
{
	.reg .pred 	%p<8190>;
	.reg .b32 	%r<6154>;
	.reg .b32 	%f<7179>;
	.reg .b64 	%rd<9>;

	ld.param.u64 	%rd3, [_Z9RF_kernelPfiiiiiS__param_0];
	ld.param.u32 	%r6, [_Z9RF_kernelPfiiiiiS__param_1];
	ld.param.u32 	%r2, [_Z9RF_kernelPfiiiiiS__param_2];
	ld.param.u32 	%r3, [_Z9RF_kernelPfiiiiiS__param_3];
	ld.param.u32 	%r4, [_Z9RF_kernelPfiiiiiS__param_4];
	ld.param.u32 	%r5, [_Z9RF_kernelPfiiiiiS__param_5];
	ld.param.u64 	%rd4, [_Z9RF_kernelPfiiiiiS__param_6];
	mov.u32 	%r7, %ctaid.x;
	mov.u32 	%r8, %ntid.x;
	mov.u32 	%r9, %tid.x;
	mad.lo.s32 	%r1, %r7, %r8, %r9;
	setp.ge.s32 	%p1, %r1, %r6;
	@%p1 bra 	$L__BB0_10237;
	cvta.to.global.u64 	%rd5, %rd3;
	mul.wide.s32 	%rd6, %r1, 4;
	add.s64 	%rd1, %rd5, %rd6;
	ld.global.f32 	%f1, [%rd1];
	add.s32 	%r10, %r2, 1023;
	cvt.rn.f32.s32 	%f2, %r10;
	setp.leu.f32 	%p2, %f1, %f2;
	@%p2 bra 	$L__BB0_1025;
	add.s32 	%r522, %r2, 1535;
	cvt.rn.f32.s32 	%f3, %r522;
	setp.leu.f32 	%p1026, %f1, %f3;
	@%p1026 bra 	$L__BB0_514;
	add.s32 	%r778, %r2, 1791;
	cvt.rn.f32.s32 	%f4, %r778;
	setp.leu.f32 	%p1538, %f1, %f4;
	@%p1538 bra 	$L__BB0_259;
	add.s32 	%r906, %r2, 1919;
	cvt.rn.f32.s32 	%f5, %r906;
	setp.leu.f32 	%p1794, %f1, %f5;
	@%p1794 bra 	$L__BB0_132;
	add.s32 	%r970, %r2, 1983;
	cvt.rn.f32.s32 	%f6, %r970;
	setp.leu.f32 	%p1922, %f1, %f6;
	@%p1922 bra 	$L__BB0_69;
	add.s32 	%r1002, %r2, 2015;
	cvt.rn.f32.s32 	%f7, %r1002;
	setp.leu.f32 	%p1986, %f1, %f7;
	@%p1986 bra 	$L__BB0_38;
	add.s32 	%r1018, %r2, 2031;
	cvt.rn.f32.s32 	%f8, %r1018;
	setp.leu.f32 	%p2018, %f1, %f8;
	@%p2018 bra 	$L__BB0_23;
	add.s32 	%r1026, %r2, 2039;
	cvt.rn.f32.s32 	%f9, %r1026;
	setp.leu.f32 	%p2034, %f1, %f9;
	@%p2034 bra 	$L__BB0_16;
	add.s32 	%r1030, %r2, 2043;
	cvt.rn.f32.s32 	%f10, %r1030;
	setp.leu.f32 	%p2042, %f1, %f10;
	@%p2042 bra 	$L__BB0_13;
	add.s32 	%r1032, %r2, 2045;
	cvt.rn.f32.s32 	%f11, %r1032;
	setp.leu.f32 	%p2046, %f1, %f11;
	@%p2046 bra 	$L__BB0_12;
	add.s32 	%r1033, %r2, 2047;
	cvt.rn.f32.s32 	%f7172, %r1033;
	setp.eq.f32 	%p2048, %f1, %f7172;
	selp.f32 	%f7176, 0f44FFE000, 0f44FFC000, %p2048;
	bra.uni 	$L__BB0_2048;
$L__BB0_12:
	setp.eq.f32 	%p2047, %f1, %f11;
	selp.f32 	%f7176, 0f44FFA000, 0f44FF8000, %p2047;
	bra.uni 	$L__BB0_2048;
$L__BB0_13:
	add.s32 	%r1031, %r2, 2041;
	cvt.rn.f32.s32 	%f14, %r1031;
	setp.leu.f32 	%p2043, %f1, %f14;
	@%p2043 bra 	$L__BB0_15;
	setp.eq.f32 	%p2045, %f1, %f10;
	selp.f32 	%f7176, 0f44FF6000, 0f44FF4000, %p2045;
	bra.uni 	$L__BB0_2048;
$L__BB0_15:
	setp.eq.f32 	%p2044, %f1, %f14;
	selp.f32 	%f7176, 0f44FF2000, 0f44FF0000, %p2044;
	bra.uni 	$L__BB0_2048;
$L__BB0_16:
	add.s32 	%r1027, %r2, 2035;
	cvt.rn.f32.s32 	%f17, %r1027;
	setp.leu.f32 	%p2035, %f1, %f17;
	@%p2035 bra 	$L__BB0_20;
	add.s32 	%r1029, %r2, 2037;
	cvt.rn.f32.s32 	%f18, %r1029;
	setp.leu.f32 	%p2039, %f1, %f18;
	@%p2039 bra 	$L__BB0_19;
	setp.eq.f32 	%p2041, %f1, %f9;
	selp.f32 	%f7176, 0f44FEE000, 0f44FEC000, %p2041;
	bra.uni 	$L__BB0_2048;
$L__BB0_19:
	setp.eq.f32 	%p2040, %f1, %f18;
	selp.f32 	%f7176, 0f44FEA000, 0f44FE8000, %p2040;
	bra.uni 	$L__BB0_2048;
$L__BB0_20:
	add.s32 	%r1028, %r2, 2033;
	cvt.rn.f32.s32 	%f21, %r1028;
	setp.leu.f32 	%p2036, %f1, %f21;
	@%p2036 bra 	$L__BB0_22;
	setp.eq.f32 	%p2038, %f1, %f17;
	selp.f32 	%f7176, 0f44FE6000, 0f44FE4000, %p2038;
	bra.uni 	$L__BB0_2048;
$L__BB0_22:
	setp.eq.f32 	%p2037, %f1, %f21;
	selp.f32 	%f7176, 0f44FE2000, 0f44FE0000, %p2037;
	bra.uni 	$L__BB0_2048;
$L__BB0_23:
	add.s32 	%r1019, %r2, 2023;
	cvt.rn.f32.s32 	%f24, %r1019;
	setp.leu.f32 	%p2019, %f1, %f24;
	@%p2019 bra 	$L__BB0_31;
	add.s32 	%r1023, %r2, 2027;
	cvt.rn.f32.s32 	%f25, %r1023;
	setp.leu.f32 	%p2027, %f1, %f25;
	@%p2027 bra 	$L__BB0_28;
	add.s32 	%r1025, %r2, 2029;
	cvt.rn.f32.s32 	%f26, %r1025;
	setp.leu.f32 	%p2031, %f1, %f26;
	@%p2031 bra 	$L__BB0_27;
	setp.eq.f32 	%p2033, %f1, %f8;
	selp.f32 	%f7176, 0f44FDE000, 0f44FDC000, %p2033;
	bra.uni 	$L__BB0_2048;
$L__BB0_27:
	setp.eq.f32 	%p2032, %f1, %f26;
	selp.f32 	%f7176, 0f44FDA000, 0f44FD8000, %p2032;
	bra.uni 	$L__BB0_2048;
$L__BB0_28:
	add.s32 	%r1024, %r2, 2025;
	cvt.rn.f32.s32 	%f29, %r1024;
	setp.leu.f32 	%p2028, %f1, %f29;
	@%p2028 bra 	$L__BB0_30;
	setp.eq.f32 	%p2030, %f1, %f25;
	selp.f32 	%f7176, 0f44FD6000, 0f44FD4000, %p2030;
	bra.uni 	$L__BB0_2048;
$L__BB0_30:
	setp.eq.f32 	%p2029, %f1, %f29;
	selp.f32 	%f7176, 0f44FD2000, 0f44FD0000, %p2029;
	bra.uni 	$L__BB0_2048;
$L__BB0_31:
	add.s32 	%r1020, %r2, 2019;
	cvt.rn.f32.s32 	%f32, %r1020;
	setp.leu.f32 	%p2020, %f1, %f32;
	@%p2020 bra 	$L__BB0_35;
	add.s32 	%r1022, %r2, 2021;
	cvt.rn.f32.s32 	%f33, %r1022;
	setp.leu.f32 	%p2024, %f1, %f33;
	@%p2024 bra 	$L__BB0_34;
	setp.eq.f32 	%p2026, %f1, %f24;
	selp.f32 	%f7176, 0f44FCE000, 0f44FCC000, %p2026;
	bra.uni 	$L__BB0_2048;
$L__BB0_34:
	setp.eq.f32 	%p2025, %f1, %f33;
	selp.f32 	%f7176, 0f44FCA000, 0f44FC8000, %p2025;
	bra.uni 	$L__BB0_2048;
$L__BB0_35:
	add.s32 	%r1021, %r2, 2017;
	cvt.rn.f32.s32 	%f36, %r1021;
	setp.leu.f32 	%p2021, %f1, %f36;
	@%p2021 bra 	$L__BB0_37;
	setp.eq.f32 	%p2023, %f1, %f32;
	selp.f32 	%f7176, 0f44FC6000, 0f44FC4000, %p2023;
	bra.uni 	$L__BB0_2048;
$L__BB0_37:
	setp.eq.f32 	%p2022, %f1, %f36;
	selp.f32 	%f7176, 0f44FC2000, 0f44FC0000, %p2022;
	bra.uni 	$L__BB0_2048;
$L__BB0_38:
	add.s32 	%r1003, %r2, 1999;
	cvt.rn.f32.s32 	%f39, %r1003;
	setp.leu.f32 	%p1987, %f1, %f39;
	@%p1987 bra 	$L__BB0_54;
	add.s32 	%r1011, %r2, 2007;
	cvt.rn.f32.s32 	%f40, %r1011;
	setp.leu.f32 	%p2003, %f1, %f40;
	@%p2003 bra 	$L__BB0_47;
	add.s32 	%r1015, %r2, 2011;
	cvt.rn.f32.s32 	%f41, %r1015;
	setp.leu.f32 	%p2011, %f1, %f41;
	@%p2011 bra 	$L__BB0_44;
	add.s32 	%r1017, %r2, 2013;
	cvt.rn.f32.s32 	%f42, %r1017;
	setp.leu.f32 	%p2015, %f1, %f42;
	@%p2015 bra 	$L__BB0_43;
	setp.eq.f32 	%p2017, %f1, %f7;
	selp.f32 	%f7176, 0f44FBE000, 0f44FBC000, %p2017;
	bra.uni 	$L__BB0_2048;
$L__BB0_43:
	setp.eq.f32 	%p2016, %f1, %f42;
	selp.f32 	%f7176, 0f44FBA000, 0f44FB8000, %p2016;
	bra.uni 	$L__BB0_2048;
$L__BB0_44:
	add.s32 	%r1016, %r2, 2009;
	cvt.rn.f32.s32 	%f45, %r1016;
	setp.leu.f32 	%p2012, %f1, %f45;
	@%p2012 bra 	$L__BB0_46;
	setp.eq.f32 	%p2014, %f1, %f41;
	selp.f32 	%f7176, 0f44FB6000, 0f44FB4000, %p2014;
	bra.uni 	$L__BB0_2048;
$L__BB0_46:
	setp.eq.f32 	%p2013, %f1, %f45;
	selp.f32 	%f7176, 0f44FB2000, 0f44FB0000, %p2013;
	bra.uni 	$L__BB0_2048;
$L__BB0_47:
	add.s32 	%r1012, %r2, 2003;
	cvt.rn.f32.s32 	%f48, %r1012;
	setp.leu.f32 	%p2004, %f1, %f48;
	@%p2004 bra 	$L__BB0_51;
	add.s32 	%r1014, %r2, 2005;
	cvt.rn.f32.s32 	%f49, %r1014;
	setp.leu.f32 	%p2008, %f1, %f49;
	@%p2008 bra 	$L__BB0_50;
	setp.eq.f32 	%p2010, %f1, %f40;
	selp.f32 	%f7176, 0f44FAE000, 0f44FAC000, %p2010;
	bra.uni 	$L__BB0_2048;
$L__BB0_50:
	setp.eq.f32 	%p2009, %f1, %f49;
	selp.f32 	%f7176, 0f44FAA000, 0f44FA8000, %p2009;
	bra.uni 	$L__BB0_2048;
$L__BB0_51:
	add.s32 	%r1013, %r2, 2001;
	cvt.rn.f32.s32 	%f52, %r1013;
	setp.leu.f32 	%p2005, %f1, %f52;
	@%p2005 bra 	$L__BB0_53;
	setp.eq.f32 	%p2007, %f1, %f48;
	selp.f32 	%f7176, 0f44FA6000, 0f44FA4000, %p2007;
	bra.uni 	$L__BB0_2048;
$L__BB0_53:
	setp.eq.f32 	%p2006, %f1, %f52;
	selp.f32 	%f7176, 0f44FA2000, 0f44FA0000, %p2006;
	bra.uni 	$L__BB0_2048;
$L__BB0_54:
	add.s32 	%r1004, %r2, 1991;
	cvt.rn.f32.s32 	%f55, %r1004;
	setp.leu.f32 	%p1988, %f1, %f55;
	@%p1988 bra 	$L__BB0_62;
	add.s32 	%r1008, %r2, 1995;
	cvt.rn.f32.s32 	%f56, %r1008;
	setp.leu.f32 	%p1996, %f1, %f56;
	@%p1996 bra 	$L__BB0_59;
	add.s32 	%r1010, %r2, 1997;
	cvt.rn.f32.s32 	%f57, %r1010;
	setp.leu.f32 	%p2000, %f1, %f57;
	@%p2000 bra 	$L__BB0_58;
	setp.eq.f32 	%p2002, %f1, %f39;
	selp.f32 	%f7176, 0f44F9E000, 0f44F9C000, %p2002;
	bra.uni 	$L__BB0_2048;
$L__BB0_58:
	setp.eq.f32 	%p2001, %f1, %f57;
	selp.f32 	%f7176, 0f44F9A000, 0f44F98000, %p2001;
	bra.uni 	$L__BB0_2048;
$L__BB0_59:
	add.s32 	%r1009, %r2, 1993;
	cvt.rn.f32.s32 	%f60, %r1009;
	setp.leu.f32 	%p1997, %f1, %f60;
	@%p1997 bra 	$L__BB0_61;
	setp.eq.f32 	%p1999, %f1, %f56;
	selp.f32 	%f7176, 0f44F96000, 0f44F94000, %p1999;
	bra.uni 	$L__BB0_2048;
$L__BB0_61:
	setp.eq.f32 	%p1998, %f1, %f60;
	selp.f32 	%f7176, 0f44F92000, 0f44F90000, %p1998;
	bra.uni 	$L__BB0_2048;
$L__BB0_62:
	add.s32 	%r1005, %r2, 1987;
	cvt.rn.f32.s32 	%f63, %r1005;
	setp.leu.f32 	%p1989, %f1, %f63;
	@%p1989 bra 	$L__BB0_66;
	add.s32 	%r1007, %r2, 1989;
	cvt.rn.f32.s32 	%f64, %r1007;
	setp.leu.f32 	%p1993, %f1, %f64;
	@%p1993 bra 	$L__BB0_65;
	setp.eq.f32 	%p1995, %f1, %f55;
	selp.f32 	%f7176, 0f44F8E000, 0f44F8C000, %p1995;
	bra.uni 	$L__BB0_2048;
$L__BB0_65:
	setp.eq.f32 	%p1994, %f1, %f64;
	selp.f32 	%f7176, 0f44F8A000, 0f44F88000, %p1994;
	bra.uni 	$L__BB0_2048;
$L__BB0_66:
	add.s32 	%r1006, %r2, 1985;
	cvt.rn.f32.s32 	%f67, %r1006;
	setp.leu.f32 	%p1990, %f1, %f67;
	@%p1990 bra 	$L__BB0_68;
	setp.eq.f32 	%p1992, %f1, %f63;
	selp.f32 	%f7176, 0f44F86000, 0f44F84000, %p1992;
	bra.uni 	$L__BB0_2048;
$L__BB0_68:
	setp.eq.f32 	%p1991, %f1, %f67;
	selp.f32 	%f7176, 0f44F82000, 0f44F80000, %p1991;
	bra.uni 	$L__BB0_2048;
$L__BB0_69:
	add.s32 	%r971, %r2, 1951;
	cvt.rn.f32.s32 	%f70, %r971;
	setp.leu.f32 	%p1923, %f1, %f70;
	@%p1923 bra 	$L__BB0_101;
	add.s32 	%r987, %r2, 1967;
	cvt.rn.f32.s32 	%f71, %r987;
	setp.leu.f32 	%p1955, %f1, %f71;
	@%p1955 bra 	$L__BB0_86;
	add.s32 	%r995, %r2, 1975;
	cvt.rn.f32.s32 	%f72, %r995;
	setp.leu.f32 	%p1971, %f1, %f72;
	@%p1971 bra 	$L__BB0_79;
	add.s32 	%r999, %r2, 1979;
	cvt.rn.f32.s32 	%f73, %r999;
	setp.leu.f32 	%p1979, %f1, %f73;
	@%p1979 bra 	$L__BB0_76;
	add.s32 	%r1001, %r2, 1981;
	cvt.rn.f32.s32 	%f74, %r1001;
	setp.leu.f32 	%p1983, %f1, %f74;
	@%p1983 bra 	$L__BB0_75;
	setp.eq.f32 	%p1985, %f1, %f6;
	selp.f32 	%f7176, 0f44F7E000, 0f44F7C000, %p1985;
	bra.uni 	$L__BB0_2048;
$L__BB0_75:
	setp.eq.f32 	%p1984, %f1, %f74;
	selp.f32 	%f7176, 0f44F7A000, 0f44F78000, %p1984;
	bra.uni 	$L__BB0_2048;
$L__BB0_76:
	add.s32 	%r1000, %r2, 1977;
	cvt.rn.f32.s32 	%f77, %r1000;
	setp.leu.f32 	%p1980, %f1, %f77;
	@%p1980 bra 	$L__BB0_78;
	setp.eq.f32 	%p1982, %f1, %f73;
	selp.f32 	%f7176, 0f44F76000, 0f44F74000, %p1982;
	bra.uni 	$L__BB0_2048;
$L__BB0_78:
	setp.eq.f32 	%p1981, %f1, %f77;
	selp.f32 	%f7176, 0f44F72000, 0f44F70000, %p1981;
	bra.uni 	$L__BB0_2048;
$L__BB0_79:
	add.s32 	%r996, %r2, 1971;
	cvt.rn.f32.s32 	%f80, %r996;
	setp.leu.f32 	%p1972, %f1, %f80;
	@%p1972 bra 	$L__BB0_83;
	add.s32 	%r998, %r2, 1973;
	cvt.rn.f32.s32 	%f81, %r998;
	setp.leu.f32 	%p1976, %f1, %f81;
	@%p1976 bra 	$L__BB0_82;
	setp.eq.f32 	%p1978, %f1, %f72;
	selp.f32 	%f7176, 0f44F6E000, 0f44F6C000, %p1978;
	bra.uni 	$L__BB0_2048;
$L__BB0_82:
	setp.eq.f32 	%p1977, %f1, %f81;
	selp.f32 	%f7176, 0f44F6A000, 0f44F68000, %p1977;
	bra.uni 	$L__BB0_2048;
$L__BB0_83:
	add.s32 	%r997, %r2, 1969;
	cvt.rn.f32.s32 	%f84, %r997;
	setp.leu.f32 	%p1973, %f1, %f84;
	@%p1973 bra 	$L__BB0_85;
	setp.eq.f32 	%p1975, %f1, %f80;
	selp.f32 	%f7176, 0f44F66000, 0f44F64000, %p1975;
	bra.uni 	$L__BB0_2048;
$L__BB0_85:
	setp.eq.f32 	%p1974, %f1, %f84;
	selp.f32 	%f7176, 0f44F62000, 0f44F60000, %p1974;
	bra.uni 	$L__BB0_2048;
$L__BB0_86:
	add.s32 	%r988, %r2, 1959;
	cvt.rn.f32.s32 	%f87, %r988;
	setp.leu.f32 	%p1956, %f1, %f87;
	@%p1956 bra 	$L__BB0_94;
	add.s32 	%r992, %r2, 1963;
	cvt.rn.f32.s32 	%f88, %r992;
	setp.leu.f32 	%p1964, %f1, %f88;
	@%p1964 bra 	$L__BB0_91;
	add.s32 	%r994, %r2, 1965;
	cvt.rn.f32.s32 	%f89, %r994;
	setp.leu.f32 	%p1968, %f1, %f89;
	@%p1968 bra 	$L__BB0_90;
	setp.eq.f32 	%p1970, %f1, %f71;
	selp.f32 	%f7176, 0f44F5E000, 0f44F5C000, %p1970;
	bra.uni 	$L__BB0_2048;
$L__BB0_90:
	setp.eq.f32 	%p1969, %f1, %f89;
	selp.f32 	%f7176, 0f44F5A000, 0f44F58000, %p1969;
	bra.uni 	$L__BB0_2048;
$L__BB0_91:
	add.s32 	%r993, %r2, 1961;
	cvt.rn.f32.s32 	%f92, %r993;
	setp.leu.f32 	%p1965, %f1, %f92;
	@%p1965 bra 	$L__BB0_93;
	setp.eq.f32 	%p1967, %f1, %f88;
	selp.f32 	%f7176, 0f44F56000, 0f44F54000, %p1967;
	bra.uni 	$L__BB0_2048;
$L__BB0_93:
	setp.eq.f32 	%p1966, %f1, %f92;
	selp.f32 	%f7176, 0f44F52000, 0f44F50000, %p1966;
	bra.uni 	$L__BB0_2048;
$L__BB0_94:
	add.s32 	%r989, %r2, 1955;
	cvt.rn.f32.s32 	%f95, %r989;
	setp.leu.f32 	%p1957, %f1, %f95;
	@%p1957 bra 	$L__BB0_98;
	add.s32 	%r991, %r2, 1957;
	cvt.rn.f32.s32 	%f96, %r991;
	setp.leu.f32 	%p1961, %f1, %f96;
	@%p1961 bra 	$L__BB0_97;
	setp.eq.f32 	%p1963, %f1, %f87;
	selp.f32 	%f7176, 0f44F4E000, 0f44F4C000, %p1963;
	bra.uni 	$L__BB0_2048;
$L__BB0_97:
	setp.eq.f32 	%p1962, %f1, %f96;
	selp.f32 	%f7176, 0f44F4A000, 0f44F48000, %p1962;
	bra.uni 	$L__BB0_2048;
$L__BB0_98:
	add.s32 	%r990, %r2, 1953;
	cvt.rn.f32.s32 	%f99, %r990;
	setp.leu.f32 	%p1958, %f1, %f99;
	@%p1958 bra 	$L__BB0_100;
	setp.eq.f32 	%p1960, %f1, %f95;
	selp.f32 	%f7176, 0f44F46000, 0f44F44000, %p1960;
	bra.uni 	$L__BB0_2048;
$L__BB0_100:
	setp.eq.f32 	%p1959, %f1, %f99;
	selp.f32 	%f7176, 0f44F42000, 0f44F40000, %p1959;
	bra.uni 	$L__BB0_2048;
$L__BB0_101:
	add.s32 	%r972, %r2, 1935;
	cvt.rn.f32.s32 	%f102, %r972;
	setp.leu.f32 	%p1924, %f1, %f102;
	@%p1924 bra 	$L__BB0_117;
	add.s32 	%r980, %r2, 1943;
	cvt.rn.f32.s32 	%f103, %r980;
	setp.leu.f32 	%p1940, %f1, %f103;
	@%p1940 bra 	$L__BB0_110;
	add.s32 	%r984, %r2, 1947;
	cvt.rn.f32.s32 	%f104, %r984;
	setp.leu.f32 	%p1948, %f1, %f104;
	@%p1948 bra 	$L__BB0_107;
	add.s32 	%r986, %r2, 1949;
	cvt.rn.f32.s32 	%f105, %r986;
	setp.leu.f32 	%p1952, %f1, %f105;
	@%p1952 bra 	$L__BB0_106;
	setp.eq.f32 	%p1954, %f1, %f70;
	selp.f32 	%f7176, 0f44F3E000, 0f44F3C000, %p1954;
	bra.uni 	$L__BB0_2048;
$L__BB0_106:
	setp.eq.f32 	%p1953, %f1, %f105;
	selp.f32 	%f7176, 0f44F3A000, 0f44F38000, %p1953;
	bra.uni 	$L__BB0_2048;
$L__BB0_107:
	add.s32 	%r985, %r2, 1945;
	cvt.rn.f32.s32 	%f108, %r985;
	setp.leu.f32 	%p1949, %f1, %f108;
	@%p1949 bra 	$L__BB0_109;
	setp.eq.f32 	%p1951, %f1, %f104;
	selp.f32 	%f7176, 0f44F36000, 0f44F34000, %p1951;
	bra.uni 	$L__BB0_2048;
$L__BB0_109:
	setp.eq.f32 	%p1950, %f1, %f108;
	selp.f32 	%f7176, 0f44F32000, 0f44F30000, %p1950;
	bra.uni 	$L__BB0_2048;
$L__BB0_110:
	add.s32 	%r981, %r2, 1939;
	cvt.rn.f32.s32 	%f111, %r981;
	setp.leu.f32 	%p1941, %f1, %f111;
	@%p1941 bra 	$L__BB0_114;
	add.s32 	%r983, %r2, 1941;
	cvt.rn.f32.s32 	%f112, %r983;
	setp.leu.f32 	%p1945, %f1, %f112;
	@%p1945 bra 	$L__BB0_113;
	setp.eq.f32 	%p1947, %f1, %f103;
	selp.f32 	%f7176, 0f44F2E000, 0f44F2C000, %p1947;
	bra.uni 	$L__BB0_2048;
$L__BB0_113:
	setp.eq.f32 	%p1946, %f1, %f112;
	selp.f32 	%f7176, 0f44F2A000, 0f44F28000, %p1946;
	bra.uni 	$L__BB0_2048;
$L__BB0_114:
	add.s32 	%r982, %r2, 1937;
	cvt.rn.f32.s32 	%f115, %r982;
	setp.leu.f32 	%p1942, %f1, %f115;
	@%p1942 bra 	$L__BB0_116;
	setp.eq.f32 	%p1944, %f1, %f111;
	selp.f32 	%f7176, 0f44F26000, 0f44F24000, %p1944;
	bra.uni 	$L__BB0_2048;
$L__BB0_116:
	setp.eq.f32 	%p1943, %f1, %f115;
	selp.f32 	%f7176, 0f44F22000, 0f44F20000, %p1943;
	bra.uni 	$L__BB0_2048;
$L__BB0_117:
	add.s32 	%r973, %r2, 1927;
	cvt.rn.f32.s32 	%f118, %r973;
	setp.leu.f32 	%p1925, %f1, %f118;
	@%p1925 bra 	$L__BB0_125;
	add.s32 	%r977, %r2, 1931;
	cvt.rn.f32.s32 	%f119, %r977;
	setp.leu.f32 	%p1933, %f1, %f119;
	@%p1933 bra 	$L__BB0_122;
	add.s32 	%r979, %r2, 1933;
	cvt.rn.f32.s32 	%f120, %r979;
	setp.leu.f32 	%p1937, %f1, %f120;
	@%p1937 bra 	$L__BB0_121;
	setp.eq.f32 	%p1939, %f1, %f102;
	selp.f32 	%f7176, 0f44F1E000, 0f44F1C000, %p1939;
	bra.uni 	$L__BB0_2048;
$L__BB0_121:
	setp.eq.f32 	%p1938, %f1, %f120;
	selp.f32 	%f7176, 0f44F1A000, 0f44F18000, %p1938;
	bra.uni 	$L__BB0_2048;
$L__BB0_122:
	add.s32 	%r978, %r2, 1929;
	cvt.rn.f32.s32 	%f123, %r978;
	setp.leu.f32 	%p1934, %f1, %f123;
	@%p1934 bra 	$L__BB0_124;
	setp.eq.f32 	%p1936, %f1, %f119;
	selp.f32 	%f7176, 0f44F16000, 0f44F14000, %p1936;
	bra.uni 	$L__BB0_2048;
$L__BB0_124:
	setp.eq.f32 	%p1935, %f1, %f123;
	selp.f32 	%f7176, 0f44F12000, 0f44F10000, %p1935;
	bra.uni 	$L__BB0_2048;
$L__BB0_125:
	add.s32 	%r974, %r2, 1923;
	cvt.rn.f32.s32 	%f126, %r974;
	setp.leu.f32 	%p1926, %f1, %f126;
	@%p1926 bra 	$L__BB0_129;
	add.s32 	%r976, %r2, 1925;
	cvt.rn.f32.s32 	%f127, %r976;
	setp.leu.f32 	%p1930, %f1, %f127;
	@%p1930 bra 	$L__BB0_128;
	setp.eq.f32 	%p1932, %f1, %f118;
	selp.f32 	%f7176, 0f44F0E000, 0f44F0C000, %p1932;
	bra.uni 	$L__BB0_2048;
$L__BB0_128:
	setp.eq.f32 	%p1931, %f1, %f127;
	selp.f32 	%f7176, 0f44F0A000, 0f44F08000, %p1931;
	bra.uni 	$L__BB0_2048;
$L__BB0_129:
	add.s32 	%r975, %r2, 1921;
	cvt.rn.f32.s32 	%f130, %r975;
	setp.leu.f32 	%p1927, %f1, %f130;
	@%p1927 bra 	$L__BB0_131;
	setp.eq.f32 	%p1929, %f1, %f126;
	selp.f32 	%f7176, 0f44F06000, 0f44F04000, %p1929;
	bra.uni 	$L__BB0_2048;
$L__BB0_131:
	setp.eq.f32 	%p1928, %f1, %f130;
	selp.f32 	%f7176, 0f44F02000, 0f44F00000, %p1928;
	bra.uni 	$L__BB0_2048;
$L__BB0_132:
	add.s32 	%r907, %r2, 1855;
	cvt.rn.f32.s32 	%f133, %r907;
	setp.leu.f32 	%p1795, %f1, %f133;
	@%p1795 bra 	$L__BB0_196;
	add.s32 	%r939, %r2, 1887;
	cvt.rn.f32.s32 	%f134, %r939;
	setp.leu.f32 	%p1859, %f1, %f134;
	@%p1859 bra 	$L__BB0_165;
	add.s32 	%r955, %r2, 1903;
	cvt.rn.f32.s32 	%f135, %r955;
	setp.leu.f32 	%p1891, %f1, %f135;
	@%p1891 bra 	$L__BB0_150;
	add.s32 	%r963, %r2, 1911;
	cvt.rn.f32.s32 	%f136, %r963;
	setp.leu.f32 	%p1907, %f1, %f136;
	@%p1907 bra 	$L__BB0_143;
	add.s32 	%r967, %r2, 1915;
	cvt.rn.f32.s32 	%f137, %r967;
	setp.leu.f32 	%p1915, %f1, %f137;
	@%p1915 bra 	$L__BB0_140;
	add.s32 	%r969, %r2, 1917;
	cvt.rn.f32.s32 	%f138, %r969;
	setp.leu.f32 	%p1919, %f1, %f138;
	@%p1919 bra 	$L__BB0_139;
	setp.eq.f32 	%p1921, %f1, %f5;
	selp.f32 	%f7176, 0f44EFE000, 0f44EFC000, %p1921;
	bra.uni 	$L__BB0_2048;
$L__BB0_139:
	setp.eq.f32 	%p1920, %f1, %f138;
	selp.f32 	%f7176, 0f44EFA000, 0f44EF8000, %p1920;
	bra.uni 	$L__BB0_2048;
$L__BB0_140:
	add.s32 	%r968, %r2, 1913;
	cvt.rn.f32.s32 	%f141, %r968;
	setp.leu.f32 	%p1916, %f1, %f141;
	@%p1916 bra 	$L__BB0_142;
	setp.eq.f32 	%p1918, %f1, %f137;
	selp.f32 	%f7176, 0f44EF6000, 0f44EF4000, %p1918;
	bra.uni 	$L__BB0_2048;
$L__BB0_142:
	setp.eq.f32 	%p1917, %f1, %f141;
	selp.f32 	%f7176, 0f44EF2000, 0f44EF0000, %p1917;
	bra.uni 	$L__BB0_2048;
$L__BB0_143:
	add.s32 	%r964, %r2, 1907;
	cvt.rn.f32.s32 	%f144, %r964;
	setp.leu.f32 	%p1908, %f1, %f144;
	@%p1908 bra 	$L__BB0_147;
	add.s32 	%r966, %r2, 1909;
	cvt.rn.f32.s32 	%f145, %r966;
	setp.leu.f32 	%p1912, %f1, %f145;
	@%p1912 bra 	$L__BB0_146;
	setp.eq.f32 	%p1914, %f1, %f136;
	selp.f32 	%f7176, 0f44EEE000, 0f44EEC000, %p1914;
	bra.uni 	$L__BB0_2048;
$L__BB0_146:
	setp.eq.f32 	%p1913, %f1, %f145;
	selp.f32 	%f7176, 0f44EEA000, 0f44EE8000, %p1913;
	bra.uni 	$L__BB0_2048;
$L__BB0_147:
	add.s32 	%r965, %r2, 1905;
	cvt.rn.f32.s32 	%f148, %r965;
	setp.leu.f32 	%p1909, %f1, %f148;
	@%p1909 bra 	$L__BB0_149;
	setp.eq.f32 	%p1911, %f1, %f144;
	selp.f32 	%f7176, 0f44EE6000, 0f44EE4000, %p1911;
	bra.uni 	$L__BB0_2048;
$L__BB0_149:
	setp.eq.f32 	%p1910, %f1, %f148;
	selp.f32 	%f7176, 0f44EE2000, 0f44EE0000, %p1910;
	bra.uni 	$L__BB0_2048;
$L__BB0_150:
	add.s32 	%r956, %r2, 1895;
	cvt.rn.f32.s32 	%f151, %r956;
	setp.leu.f32 	%p1892, %f1, %f151;
	@%p1892 bra 	$L__BB0_158;
	add.s32 	%r960, %r2, 1899;
	cvt.rn.f32.s32 	%f152, %r960;
	setp.leu.f32 	%p1900, %f1, %f152;
	@%p1900 bra 	$L__BB0_155;
	add.s32 	%r962, %r2, 1901;
	cvt.rn.f32.s32 	%f153, %r962;
	setp.leu.f32 	%p1904, %f1, %f153;
	@%p1904 bra 	$L__BB0_154;
	setp.eq.f32 	%p1906, %f1, %f135;
	selp.f32 	%f7176, 0f44EDE000, 0f44EDC000, %p1906;
	bra.uni 	$L__BB0_2048;
$L__BB0_154:
	setp.eq.f32 	%p1905, %f1, %f153;
	selp.f32 	%f7176, 0f44EDA000, 0f44ED8000, %p1905;
	bra.uni 	$L__BB0_2048;
$L__BB0_155:
	add.s32 	%r961, %r2, 1897;
	cvt.rn.f32.s32 	%f156, %r961;
	setp.leu.f32 	%p1901, %f1, %f156;
	@%p1901 bra 	$L__BB0_157;
	setp.eq.f32 	%p1903, %f1, %f152;
	selp.f32 	%f7176, 0f44ED6000, 0f44ED4000, %p1903;
	bra.uni 	$L__BB0_2048;
$L__BB0_157:
	setp.eq.f32 	%p1902, %f1, %f156;
	selp.f32 	%f7176, 0f44ED2000, 0f44ED0000, %p1902;
	bra.uni 	$L__BB0_2048;
$L__BB0_158:
	add.s32 	%r957, %r2, 1891;
	cvt.rn.f32.s32 	%f159, %r957;
	setp.leu.f32 	%p1893, %f1, %f159;
	@%p1893 bra 	$L__BB0_162;
	add.s32 	%r959, %r2, 1893;
	cvt.rn.f32.s32 	%f160, %r959;
	setp.leu.f32 	%p1897, %f1, %f160;
	@%p1897 bra 	$L__BB0_161;
	setp.eq.f32 	%p1899, %f1, %f151;
	selp.f32 	%f7176, 0f44ECE000, 0f44ECC000, %p1899;
	bra.uni 	$L__BB0_2048;
$L__BB0_161:
	setp.eq.f32 	%p1898, %f1, %f160;
	selp.f32 	%f7176, 0f44ECA000, 0f44EC8000, %p1898;
	bra.uni 	$L__BB0_2048;
$L__BB0_162:
	add.s32 	%r958, %r2, 1889;
	cvt.rn.f32.s32 	%f163, %r958;
	setp.leu.f32 	%p1894, %f1, %f163;
	@%p1894 bra 	$L__BB0_164;
	setp.eq.f32 	%p1896, %f1, %f159;
	selp.f32 	%f7176, 0f44EC6000, 0f44EC4000, %p1896;
	bra.uni 	$L__BB0_2048;
$L__BB0_164:
	setp.eq.f32 	%p1895, %f1, %f163;
	selp.f32 	%f7176, 0f44EC2000, 0f44EC0000, %p1895;
	bra.uni 	$L__BB0_2048;
$L__BB0_165:
	add.s32 	%r940, %r2, 1871;
	cvt.rn.f32.s32 	%f166, %r940;
	setp.leu.f32 	%p1860, %f1, %f166;
	@%p1860 bra 	$L__BB0_181;
	add.s32 	%r948, %r2, 1879;
	cvt.rn.f32.s32 	%f167, %r948;
	setp.leu.f32 	%p1876, %f1, %f167;
	@%p1876 bra 	$L__BB0_174;
	add.s32 	%r952, %r2, 1883;
	cvt.rn.f32.s32 	%f168, %r952;
	setp.leu.f32 	%p1884, %f1, %f168;
	@%p1884 bra 	$L__BB0_171;
	add.s32 	%r954, %r2, 1885;
	cvt.rn.f32.s32 	%f169, %r954;
	setp.leu.f32 	%p1888, %f1, %f169;
	@%p1888 bra 	$L__BB0_170;
	setp.eq.f32 	%p1890, %f1, %f134;
	selp.f32 	%f7176, 0f44EBE000, 0f44EBC000, %p1890;
	bra.uni 	$L__BB0_2048;
$L__BB0_170:
	setp.eq.f32 	%p1889, %f1, %f169;
	selp.f32 	%f7176, 0f44EBA000, 0f44EB8000, %p1889;
	bra.uni 	$L__BB0_2048;
$L__BB0_171:
	add.s32 	%r953, %r2, 1881;
	cvt.rn.f32.s32 	%f172, %r953;
	setp.leu.f32 	%p1885, %f1, %f172;
	@%p1885 bra 	$L__BB0_173;
	setp.eq.f32 	%p1887, %f1, %f168;
	selp.f32 	%f7176, 0f44EB6000, 0f44EB4000, %p1887;
	bra.uni 	$L__BB0_2048;
$L__BB0_173:
	setp.eq.f32 	%p1886, %f1, %f172;
	selp.f32 	%f7176, 0f44EB2000, 0f44EB0000, %p1886;
	bra.uni 	$L__BB0_2048;
$L__BB0_174:
	add.s32 	%r949, %r2, 1875;
	cvt.rn.f32.s32 	%f175, %r949;
	setp.leu.f32 	%p1877, %f1, %f175;
	@%p1877 bra 	$L__BB0_178;
	add.s32 	%r951, %r2, 1877;
	cvt.rn.f32.s32 	%f176, %r951;
	setp.leu.f32 	%p1881, %f1, %f176;
	@%p1881 bra 	$L__BB0_177;
	setp.eq.f32 	%p1883, %f1, %f167;
	selp.f32 	%f7176, 0f44EAE000, 0f44EAC000, %p1883;
	bra.uni 	$L__BB0_2048;
$L__BB0_177:
	setp.eq.f32 	%p1882, %f1, %f176;
	selp.f32 	%f7176, 0f44EAA000, 0f44EA8000, %p1882;
	bra.uni 	$L__BB0_2048;
$L__BB0_178:
	add.s32 	%r950, %r2, 1873;
	cvt.rn.f32.s32 	%f179, %r950;
	setp.leu.f32 	%p1878, %f1, %f179;
	@%p1878 bra 	$L__BB0_180;
	setp.eq.f32 	%p1880, %f1, %f175;
	selp.f32 	%f7176, 0f44EA6000, 0f44EA4000, %p1880;
	bra.uni 	$L__BB0_2048;
$L__BB0_180:
	setp.eq.f32 	%p1879, %f1, %f179;
	selp.f32 	%f7176, 0f44EA2000, 0f44EA0000, %p1879;
	bra.uni 	$L__BB0_2048;
$L__BB0_181:
	add.s32 	%r941, %r2, 1863;
	cvt.rn.f32.s32 	%f182, %r941;
	setp.leu.f32 	%p1861, %f1, %f182;
	@%p1861 bra 	$L__BB0_189;
	add.s32 	%r945, %r2, 1867;
	cvt.rn.f32.s32 	%f183, %r945;
	setp.leu.f32 	%p1869, %f1, %f183;
	@%p1869 bra 	$L__BB0_186;
	add.s32 	%r947, %r2, 1869;
	cvt.rn.f32.s32 	%f184, %r947;
	setp.leu.f32 	%p1873, %f1, %f184;
	@%p1873 bra 	$L__BB0_185;
	setp.eq.f32 	%p1875, %f1, %f166;
	selp.f32 	%f7176, 0f44E9E000, 0f44E9C000, %p1875;
	bra.uni 	$L__BB0_2048;
$L__BB0_185:
	setp.eq.f32 	%p1874, %f1, %f184;
	selp.f32 	%f7176, 0f44E9A000, 0f44E98000, %p1874;
	bra.uni 	$L__BB0_2048;
$L__BB0_186:
	add.s32 	%r946, %r2, 1865;
	cvt.rn.f32.s32 	%f187, %r946;
	setp.leu.f32 	%p1870, %f1, %f187;
	@%p1870 bra 	$L__BB0_188;
	setp.eq.f32 	%p1872, %f1, %f183;
	selp.f32 	%f7176, 0f44E96000, 0f44E94000, %p1872;
	bra.uni 	$L__BB0_2048;
$L__BB0_188:
	setp.eq.f32 	%p1871, %f1, %f187;
	selp.f32 	%f7176, 0f44E92000, 0f44E90000, %p1871;
	bra.uni 	$L__BB0_2048;
$L__BB0_189:
	add.s32 	%r942, %r2, 1859;
	cvt.rn.f32.s32 	%f190, %r942;
	setp.leu.f32 	%p1862, %f1, %f190;
	@%p1862 bra 	$L__BB0_193;
	add.s32 	%r944, %r2, 1861;
	cvt.rn.f32.s32 	%f191, %r944;
	setp.leu.f32 	%p1866, %f1, %f191;
	@%p1866 bra 	$L__BB0_192;
	setp.eq.f32 	%p1868, %f1, %f182;
	selp.f32 	%f7176, 0f44E8E000, 0f44E8C000, %p1868;
	bra.uni 	$L__BB0_2048;
$L__BB0_192:
	setp.eq.f32 	%p1867, %f1, %f191;
	selp.f32 	%f7176, 0f44E8A000, 0f44E88000, %p1867;
	bra.uni 	$L__BB0_2048;
$L__BB0_193:
	add.s32 	%r943, %r2, 1857;
	cvt.rn.f32.s32 	%f194, %r943;
	setp.leu.f32 	%p1863, %f1, %f194;
	@%p1863 bra 	$L__BB0_195;
	setp.eq.f32 	%p1865, %f1, %f190;
	selp.f32 	%f7176, 0f44E86000, 0f44E84000, %p1865;
	bra.uni 	$L__BB0_2048;
$L__BB0_195:
	setp.eq.f32 	%p1864, %f1, %f194;
	selp.f32 	%f7176, 0f44E82000, 0f44E80000, %p1864;
	bra.uni 	$L__BB0_2048;
$L__BB0_196:
	add.s32 	%r908, %r2, 1823;
	cvt.rn.f32.s32 	%f197, %r908;
	setp.leu.f32 	%p1796, %f1, %f197;
	@%p1796 bra 	$L__BB0_228;
	add.s32 	%r924, %r2, 1839;
	cvt.rn.f32.s32 	%f198, %r924;
	setp.leu.f32 	%p1828, %f1, %f198;
	@%p1828 bra 	$L__BB0_213;
	add.s32 	%r932, %r2, 1847;
	cvt.rn.f32.s32 	%f199, %r932;
	setp.leu.f32 	%p1844, %f1, %f199;
	@%p1844 bra 	$L__BB0_206;
	add.s32 	%r936, %r2, 1851;
	cvt.rn.f32.s32 	%f200, %r936;
	setp.leu.f32 	%p1852, %f1, %f200;
	@%p1852 bra 	$L__BB0_203;
	add.s32 	%r938, %r2, 1853;
	cvt.rn.f32.s32 	%f201, %r938;
	setp.leu.f32 	%p1856, %f1, %f201;
	@%p1856 bra 	$L__BB0_202;
	setp.eq.f32 	%p1858, %f1, %f133;
	selp.f32 	%f7176, 0f44E7E000, 0f44E7C000, %p1858;
	bra.uni 	$L__BB0_2048;
$L__BB0_202:
	setp.eq.f32 	%p1857, %f1, %f201;
	selp.f32 	%f7176, 0f44E7A000, 0f44E78000, %p1857;
	bra.uni 	$L__BB0_2048;
$L__BB0_203:
	add.s32 	%r937, %r2, 1849;
	cvt.rn.f32.s32 	%f204, %r937;
	setp.leu.f32 	%p1853, %f1, %f204;
	@%p1853 bra 	$L__BB0_205;
	setp.eq.f32 	%p1855, %f1, %f200;
	selp.f32 	%f7176, 0f44E76000, 0f44E74000, %p1855;
	bra.uni 	$L__BB0_2048;
$L__BB0_205:
	setp.eq.f32 	%p1854, %f1, %f204;
	selp.f32 	%f7176, 0f44E72000, 0f44E70000, %p1854;
	bra.uni 	$L__BB0_2048;
$L__BB0_206:
	add.s32 	%r933, %r2, 1843;
	cvt.rn.f32.s32 	%f207, %r933;
	setp.leu.f32 	%p1845, %f1, %f207;
	@%p1845 bra 	$L__BB0_210;
	add.s32 	%r935, %r2, 1845;
	cvt.rn.f32.s32 	%f208, %r935;
	setp.leu.f32 	%p1849, %f1, %f208;
	@%p1849 bra 	$L__BB0_209;
	setp.eq.f32 	%p1851, %f1, %f199;
	selp.f32 	%f7176, 0f44E6E000, 0f44E6C000, %p1851;
	bra.uni 	$L__BB0_2048;
$L__BB0_209:
	setp.eq.f32 	%p1850, %f1, %f208;
	selp.f32 	%f7176, 0f44E6A000, 0f44E68000, %p1850;
	bra.uni 	$L__BB0_2048;
$L__BB0_210:
	add.s32 	%r934, %r2, 1841;
	cvt.rn.f32.s32 	%f211, %r934;
	setp.leu.f32 	%p1846, %f1, %f211;
	@%p1846 bra 	$L__BB0_212;
	setp.eq.f32 	%p1848, %f1, %f207;
	selp.f32 	%f7176, 0f44E66000, 0f44E64000, %p1848;
	bra.uni 	$L__BB0_2048;
$L__BB0_212:
	setp.eq.f32 	%p1847, %f1, %f211;
	selp.f32 	%f7176, 0f44E62000, 0f44E60000, %p1847;
	bra.uni 	$L__BB0_2048;
$L__BB0_213:
	add.s32 	%r925, %r2, 1831;
	cvt.rn.f32.s32 	%f214, %r925;
	setp.leu.f32 	%p1829, %f1, %f214;
	@%p1829 bra 	$L__BB0_221;
	add.s32 	%r929, %r2, 1835;
	cvt.rn.f32.s32 	%f215, %r929;
	setp.leu.f32 	%p1837, %f1, %f215;
	@%p1837 bra 	$L__BB0_218;
	add.s32 	%r931, %r2, 1837;
	cvt.rn.f32.s32 	%f216, %r931;
	setp.leu.f32 	%p1841, %f1, %f216;
	@%p1841 bra 	$L__BB0_217;
	setp.eq.f32 	%p1843, %f1, %f198;
	selp.f32 	%f7176, 0f44E5E000, 0f44E5C000, %p1843;
	bra.uni 	$L__BB0_2048;
$L__BB0_217:
	setp.eq.f32 	%p1842, %f1, %f216;
	selp.f32 	%f7176, 0f44E5A000, 0f44E58000, %p1842;
	bra.uni 	$L__BB0_2048;
$L__BB0_218:
	add.s32 	%r930, %r2, 1833;
	cvt.rn.f32.s32 	%f219, %r930;
	setp.leu.f32 	%p1838, %f1, %f219;
	@%p1838 bra 	$L__BB0_220;
	setp.eq.f32 	%p1840, %f1, %f215;
	selp.f32 	%f7176, 0f44E56000, 0f44E54000, %p1840;
	bra.uni 	$L__BB0_2048;
$L__BB0_220:
	setp.eq.f32 	%p1839, %f1, %f219;
	selp.f32 	%f7176, 0f44E52000, 0f44E50000, %p1839;
	bra.uni 	$L__BB0_2048;
$L__BB0_221:
	add.s32 	%r926, %r2, 1827;
	cvt.rn.f32.s32 	%f222, %r926;
	setp.leu.f32 	%p1830, %f1, %f222;
	@%p1830 bra 	$L__BB0_225;
	add.s32 	%r928, %r2, 1829;
	cvt.rn.f32.s32 	%f223, %r928;
	setp.leu.f32 	%p1834, %f1, %f223;
	@%p1834 bra 	$L__BB0_224;
	setp.eq.f32 	%p1836, %f1, %f214;
	selp.f32 	%f7176, 0f44E4E000, 0f44E4C000, %p1836;
	bra.uni 	$L__BB0_2048;
$L__BB0_224:
	setp.eq.f32 	%p1835, %f1, %f223;
	selp.f32 	%f7176, 0f44E4A000, 0f44E48000, %p1835;
	bra.uni 	$L__BB0_2048;
$L__BB0_225:
	add.s32 	%r927, %r2, 1825;
	cvt.rn.f32.s32 	%f226, %r927;
	setp.leu.f32 	%p1831, %f1, %f226;
	@%p1831 bra 	$L__BB0_227;
	setp.eq.f32 	%p1833, %f1, %f222;
	selp.f32 	%f7176, 0f44E46000, 0f44E44000, %p1833;
	bra.uni 	$L__BB0_2048;
$L__BB0_227:
	setp.eq.f32 	%p1832, %f1, %f226;
	selp.f32 	%f7176, 0f44E42000, 0f44E40000, %p1832;
	bra.uni 	$L__BB0_2048;
$L__BB0_228:
	add.s32 	%r909, %r2, 1807;
	cvt.rn.f32.s32 	%f229, %r909;
	setp.leu.f32 	%p1797, %f1, %f229;
	@%p1797 bra 	$L__BB0_244;
	add.s32 	%r917, %r2, 1815;
	cvt.rn.f32.s32 	%f230, %r917;
	setp.leu.f32 	%p1813, %f1, %f230;
	@%p1813 bra 	$L__BB0_237;
	add.s32 	%r921, %r2, 1819;
	cvt.rn.f32.s32 	%f231, %r921;
	setp.leu.f32 	%p1821, %f1, %f231;
	@%p1821 bra 	$L__BB0_234;
	add.s32 	%r923, %r2, 1821;
	cvt.rn.f32.s32 	%f232, %r923;
	setp.leu.f32 	%p1825, %f1, %f232;
	@%p1825 bra 	$L__BB0_233;
	setp.eq.f32 	%p1827, %f1, %f197;
	selp.f32 	%f7176, 0f44E3E000, 0f44E3C000, %p1827;
	bra.uni 	$L__BB0_2048;
$L__BB0_233:
	setp.eq.f32 	%p1826, %f1, %f232;
	selp.f32 	%f7176, 0f44E3A000, 0f44E38000, %p1826;
	bra.uni 	$L__BB0_2048;
$L__BB0_234:
	add.s32 	%r922, %r2, 1817;
	cvt.rn.f32.s32 	%f235, %r922;
	setp.leu.f32 	%p1822, %f1, %f235;
	@%p1822 bra 	$L__BB0_236;
	setp.eq.f32 	%p1824, %f1, %f231;
	selp.f32 	%f7176, 0f44E36000, 0f44E34000, %p1824;
	bra.uni 	$L__BB0_2048;
$L__BB0_236:
	setp.eq.f32 	%p1823, %f1, %f235;
	selp.f32 	%f7176, 0f44E32000, 0f44E30000, %p1823;
	bra.uni 	$L__BB0_2048;
$L__BB0_237:
	add.s32 	%r918, %r2, 1811;
	cvt.rn.f32.s32 	%f238, %r918;
	setp.leu.f32 	%p1814, %f1, %f238;
	@%p1814 bra 	$L__BB0_241;
	add.s32 	%r920, %r2, 1813;
	cvt.rn.f32.s32 	%f239, %r920;
	setp.leu.f32 	%p1818, %f1, %f239;
	@%p1818 bra 	$L__BB0_240;
	setp.eq.f32 	%p1820, %f1, %f230;
	selp.f32 	%f7176, 0f44E2E000, 0f44E2C000, %p1820;
	bra.uni 	$L__BB0_2048;
$L__BB0_240:
	setp.eq.f32 	%p1819, %f1, %f239;
	selp.f32 	%f7176, 0f44E2A000, 0f44E28000, %p1819;
	bra.uni 	$L__BB0_2048;
$L__BB0_241:
	add.s32 	%r919, %r2, 1809;
	cvt.rn.f32.s32 	%f242, %r919;
	setp.leu.f32 	%p1815, %f1, %f242;
	@%p1815 bra 	$L__BB0_243;
	setp.eq.f32 	%p1817, %f1, %f238;
	selp.f32 	%f7176, 0f44E26000, 0f44E24000, %p1817;
	bra.uni 	$L__BB0_2048;
$L__BB0_243:
	setp.eq.f32 	%p1816, %f1, %f242;
	selp.f32 	%f7176, 0f44E22000, 0f44E20000, %p1816;
	bra.uni 	$L__BB0_2048;
$L__BB0_244:
	add.s32 	%r910, %r2, 1799;
	cvt.rn.f32.s32 	%f245, %r910;
	setp.leu.f32 	%p1798, %f1, %f245;
	@%p1798 bra 	$L__BB0_252;
	add.s32 	%r914, %r2, 1803;
	cvt.rn.f32.s32 	%f246, %r914;
	setp.leu.f32 	%p1806, %f1, %f246;
	@%p1806 bra 	$L__BB0_249;
	add.s32 	%r916, %r2, 1805;
	cvt.rn.f32.s32 	%f247, %r916;
	setp.leu.f32 	%p1810, %f1, %f247;
	@%p1810 bra 	$L__BB0_248;
	setp.eq.f32 	%p1812, %f1, %f229;
	selp.f32 	%f7176, 0f44E1E000, 0f44E1C000, %p1812;
	bra.uni 	$L__BB0_2048;
$L__BB0_248:
	setp.eq.f32 	%p1811, %f1, %f247;
	selp.f32 	%f7176, 0f44E1A000, 0f44E18000, %p1811;
	bra.uni 	$L__BB0_2048;
$L__BB0_249:
	add.s32 	%r915, %r2, 1801;
	cvt.rn.f32.s32 	%f250, %r915;
	setp.leu.f32 	%p1807, %f1, %f250;
	@%p1807 bra 	$L__BB0_251;
	setp.eq.f32 	%p1809, %f1, %f246;
	selp.f32 	%f7176, 0f44E16000, 0f44E14000, %p1809;
	bra.uni 	$L__BB0_2048;
$L__BB0_251:
	setp.eq.f32 	%p1808, %f1, %f250;
	selp.f32 	%f7176, 0f44E12000, 0f44E10000, %p1808;
	bra.uni 	$L__BB0_2048;
$L__BB0_252:
	add.s32 	%r911, %r2, 1795;
	cvt.rn.f32.s32 	%f253, %r911;
	setp.leu.f32 	%p1799, %f1, %f253;
	@%p1799 bra 	$L__BB0_256;
	add.s32 	%r913, %r2, 1797;
	cvt.rn.f32.s32 	%f254, %r913;
	setp.leu.f32 	%p1803, %f1, %f254;
	@%p1803 bra 	$L__BB0_255;
	setp.eq.f32 	%p1805, %f1, %f245;
	selp.f32 	%f7176, 0f44E0E000, 0f44E0C000, %p1805;
	bra.uni 	$L__BB0_2048;
$L__BB0_255:
	setp.eq.f32 	%p1804, %f1, %f254;
	selp.f32 	%f7176, 0f44E0A000, 0f44E08000, %p1804;
	bra.uni 	$L__BB0_2048;
$L__BB0_256:
	add.s32 	%r912, %r2, 1793;
	cvt.rn.f32.s32 	%f257, %r912;
	setp.leu.f32 	%p1800, %f1, %f257;
	@%p1800 bra 	$L__BB0_258;
	setp.eq.f32 	%p1802, %f1, %f253;
	selp.f32 	%f7176, 0f44E06000, 0f44E04000, %p1802;
	bra.uni 	$L__BB0_2048;
$L__BB0_258:
	setp.eq.f32 	%p1801, %f1, %f257;
	selp.f32 	%f7176, 0f44E02000, 0f44E00000, %p1801;
	bra.uni 	$L__BB0_2048;
$L__BB0_259:
	add.s32 	%r779, %r2, 1663;
	cvt.rn.f32.s32 	%f260, %r779;
	setp.leu.f32 	%p1539, %f1, %f260;
	@%p1539 bra 	$L__BB0_387;
	add.s32 	%r843, %r2, 1727;
	cvt.rn.f32.s32 	%f261, %r843;
	setp.leu.f32 	%p1667, %f1, %f261;
	@%p1667 bra 	$L__BB0_324;
	add.s32 	%r875, %r2, 1759;
	cvt.rn.f32.s32 	%f262, %r875;
	setp.leu.f32 	%p1731, %f1, %f262;
	@%p1731 bra 	$L__BB0_293;
	add.s32 	%r891, %r2, 1775;
	cvt.rn.f32.s32 	%f263, %r891;
	setp.leu.f32 	%p1763, %f1, %f263;
	@%p1763 bra 	$L__BB0_278;
	add.s32 	%r899, %r2, 1783;
	cvt.rn.f32.s32 	%f264, %r899;
	setp.leu.f32 	%p1779, %f1, %f264;
	@%p1779 bra 	$L__BB0_271;
	add.s32 	%r903, %r2, 1787;
	cvt.rn.f32.s32 	%f265, %r903;
	setp.leu.f32 	%p1787, %f1, %f265;
	@%p1787 bra 	$L__BB0_268;
	add.s32 	%r905, %r2, 1789;
	cvt.rn.f32.s32 	%f266, %r905;
	setp.leu.f32 	%p1791, %f1, %f266;
	@%p1791 bra 	$L__BB0_267;
	setp.eq.f32 	%p1793, %f1, %f4;
	selp.f32 	%f7176, 0f44DFE000, 0f44DFC000, %p1793;
	bra.uni 	$L__BB0_2048;
$L__BB0_267:
	setp.eq.f32 	%p1792, %f1, %f266;
	selp.f32 	%f7176, 0f44DFA000, 0f44DF8000, %p1792;
	bra.uni 	$L__BB0_2048;
$L__BB0_268:
	add.s32 	%r904, %r2, 1785;
	cvt.rn.f32.s32 	%f269, %r904;
	setp.leu.f32 	%p1788, %f1, %f269;
	@%p1788 bra 	$L__BB0_270;
	setp.eq.f32 	%p1790, %f1, %f265;
	selp.f32 	%f7176, 0f44DF6000, 0f44DF4000, %p1790;
	bra.uni 	$L__BB0_2048;
$L__BB0_270:
	setp.eq.f32 	%p1789, %f1, %f269;
	selp.f32 	%f7176, 0f44DF2000, 0f44DF0000, %p1789;
	bra.uni 	$L__BB0_2048;
$L__BB0_271:
	add.s32 	%r900, %r2, 1779;
	cvt.rn.f32.s32 	%f272, %r900;
	setp.leu.f32 	%p1780, %f1, %f272;
	@%p1780 bra 	$L__BB0_275;
	add.s32 	%r902, %r2, 1781;
	cvt.rn.f32.s32 	%f273, %r902;
	setp.leu.f32 	%p1784, %f1, %f273;
	@%p1784 bra 	$L__BB0_274;
	setp.eq.f32 	%p1786, %f1, %f264;
	selp.f32 	%f7176, 0f44DEE000, 0f44DEC000, %p1786;
	bra.uni 	$L__BB0_2048;
$L__BB0_274:
	setp.eq.f32 	%p1785, %f1, %f273;
	selp.f32 	%f7176, 0f44DEA000, 0f44DE8000, %p1785;
	bra.uni 	$L__BB0_2048;
$L__BB0_275:
	add.s32 	%r901, %r2, 1777;
	cvt.rn.f32.s32 	%f276, %r901;
	setp.leu.f32 	%p1781, %f1, %f276;
	@%p1781 bra 	$L__BB0_277;
	setp.eq.f32 	%p1783, %f1, %f272;
	selp.f32 	%f7176, 0f44DE6000, 0f44DE4000, %p1783;
	bra.uni 	$L__BB0_2048;
$L__BB0_277:
	setp.eq.f32 	%p1782, %f1, %f276;
	selp.f32 	%f7176, 0f44DE2000, 0f44DE0000, %p1782;
	bra.uni 	$L__BB0_2048;
$L__BB0_278:
	add.s32 	%r892, %r2, 1767;
	cvt.rn.f32.s32 	%f279, %r892;
	setp.leu.f32 	%p1764, %f1, %f279;
	@%p1764 bra 	$L__BB0_286;
	add.s32 	%r896, %r2, 1771;
	cvt.rn.f32.s32 	%f280, %r896;
	setp.leu.f32 	%p1772, %f1, %f280;
	@%p1772 bra 	$L__BB0_283;
	add.s32 	%r898, %r2, 1773;
	cvt.rn.f32.s32 	%f281, %r898;
	setp.leu.f32 	%p1776, %f1, %f281;
	@%p1776 bra 	$L__BB0_282;
	setp.eq.f32 	%p1778, %f1, %f263;
	selp.f32 	%f7176, 0f44DDE000, 0f44DDC000, %p1778;
	bra.uni 	$L__BB0_2048;
$L__BB0_282:
	setp.eq.f32 	%p1777, %f1, %f281;
	selp.f32 	%f7176, 0f44DDA000, 0f44DD8000, %p1777;
	bra.uni 	$L__BB0_2048;
$L__BB0_283:
	add.s32 	%r897, %r2, 1769;
	cvt.rn.f32.s32 	%f284, %r897;
	setp.leu.f32 	%p1773, %f1, %f284;
	@%p1773 bra 	$L__BB0_285;
	setp.eq.f32 	%p1775, %f1, %f280;
	selp.f32 	%f7176, 0f44DD6000, 0f44DD4000, %p1775;
	bra.uni 	$L__BB0_2048;
$L__BB0_285:
	setp.eq.f32 	%p1774, %f1, %f284;
	selp.f32 	%f7176, 0f44DD2000, 0f44DD0000, %p1774;
	bra.uni 	$L__BB0_2048;
$L__BB0_286:
	add.s32 	%r893, %r2, 1763;
	cvt.rn.f32.s32 	%f287, %r893;
	setp.leu.f32 	%p1765, %f1, %f287;
	@%p1765 bra 	$L__BB0_290;
	add.s32 	%r895, %r2, 1765;
	cvt.rn.f32.s32 	%f288, %r895;
	setp.leu.f32 	%p1769, %f1, %f288;
	@%p1769 bra 	$L__BB0_289;
	setp.eq.f32 	%p1771, %f1, %f279;
	selp.f32 	%f7176, 0f44DCE000, 0f44DCC000, %p1771;
	bra.uni 	$L__BB0_2048;
$L__BB0_289:
	setp.eq.f32 	%p1770, %f1, %f288;
	selp.f32 	%f7176, 0f44DCA000, 0f44DC8000, %p1770;
	bra.uni 	$L__BB0_2048;
$L__BB0_290:
	add.s32 	%r894, %r2, 1761;
	cvt.rn.f32.s32 	%f291, %r894;
	setp.leu.f32 	%p1766, %f1, %f291;
	@%p1766 bra 	$L__BB0_292;
	setp.eq.f32 	%p1768, %f1, %f287;
	selp.f32 	%f7176, 0f44DC6000, 0f44DC4000, %p1768;
	bra.uni 	$L__BB0_2048;
$L__BB0_292:
	setp.eq.f32 	%p1767, %f1, %f291;
	selp.f32 	%f7176, 0f44DC2000, 0f44DC0000, %p1767;
	bra.uni 	$L__BB0_2048;
$L__BB0_293:
	add.s32 	%r876, %r2, 1743;
	cvt.rn.f32.s32 	%f294, %r876;
	setp.leu.f32 	%p1732, %f1, %f294;
	@%p1732 bra 	$L__BB0_309;
	add.s32 	%r884, %r2, 1751;
	cvt.rn.f32.s32 	%f295, %r884;
	setp.leu.f32 	%p1748, %f1, %f295;
	@%p1748 bra 	$L__BB0_302;
	add.s32 	%r888, %r2, 1755;
	cvt.rn.f32.s32 	%f296, %r888;
	setp.leu.f32 	%p1756, %f1, %f296;
	@%p1756 bra 	$L__BB0_299;
	add.s32 	%r890, %r2, 1757;
	cvt.rn.f32.s32 	%f297, %r890;
	setp.leu.f32 	%p1760, %f1, %f297;
	@%p1760 bra 	$L__BB0_298;
	setp.eq.f32 	%p1762, %f1, %f262;
	selp.f32 	%f7176, 0f44DBE000, 0f44DBC000, %p1762;
	bra.uni 	$L__BB0_2048;
$L__BB0_298:
	setp.eq.f32 	%p1761, %f1, %f297;
	selp.f32 	%f7176, 0f44DBA000, 0f44DB8000, %p1761;
	bra.uni 	$L__BB0_2048;
$L__BB0_299:
	add.s32 	%r889, %r2, 1753;
	cvt.rn.f32.s32 	%f300, %r889;
	setp.leu.f32 	%p1757, %f1, %f300;
	@%p1757 bra 	$L__BB0_301;
	setp.eq.f32 	%p1759, %f1, %f296;
	selp.f32 	%f7176, 0f44DB6000, 0f44DB4000, %p1759;
	bra.uni 	$L__BB0_2048;
$L__BB0_301:
	setp.eq.f32 	%p1758, %f1, %f300;
	selp.f32 	%f7176, 0f44DB2000, 0f44DB0000, %p1758;
	bra.uni 	$L__BB0_2048;
$L__BB0_302:
	add.s32 	%r885, %r2, 1747;
	cvt.rn.f32.s32 	%f303, %r885;
	setp.leu.f32 	%p1749, %f1, %f303;
	@%p1749 bra 	$L__BB0_306;
	add.s32 	%r887, %r2, 1749;
	cvt.rn.f32.s32 	%f304, %r887;
	setp.leu.f32 	%p1753, %f1, %f304;
	@%p1753 bra 	$L__BB0_305;
	setp.eq.f32 	%p1755, %f1, %f295;
	selp.f32 	%f7176, 0f44DAE000, 0f44DAC000, %p1755;
	bra.uni 	$L__BB0_2048;
$L__BB0_305:
	setp.eq.f32 	%p1754, %f1, %f304;
	selp.f32 	%f7176, 0f44DAA000, 0f44DA8000, %p1754;
	bra.uni 	$L__BB0_2048;
$L__BB0_306:
	add.s32 	%r886, %r2, 1745;
	cvt.rn.f32.s32 	%f307, %r886;
	setp.leu.f32 	%p1750, %f1, %f307;
	@%p1750 bra 	$L__BB0_308;
	setp.eq.f32 	%p1752, %f1, %f303;
	selp.f32 	%f7176, 0f44DA6000, 0f44DA4000, %p1752;
	bra.uni 	$L__BB0_2048;
$L__BB0_308:
	setp.eq.f32 	%p1751, %f1, %f307;
	selp.f32 	%f7176, 0f44DA2000, 0f44DA0000, %p1751;
	bra.uni 	$L__BB0_2048;
$L__BB0_309:
	add.s32 	%r877, %r2, 1735;
	cvt.rn.f32.s32 	%f310, %r877;
	setp.leu.f32 	%p1733, %f1, %f310;
	@%p1733 bra 	$L__BB0_317;
	add.s32 	%r881, %r2, 1739;
	cvt.rn.f32.s32 	%f311, %r881;
	setp.leu.f32 	%p1741, %f1, %f311;
	@%p1741 bra 	$L__BB0_314;
	add.s32 	%r883, %r2, 1741;
	cvt.rn.f32.s32 	%f312, %r883;
	setp.leu.f32 	%p1745, %f1, %f312;
	@%p1745 bra 	$L__BB0_313;
	setp.eq.f32 	%p1747, %f1, %f294;
	selp.f32 	%f7176, 0f44D9E000, 0f44D9C000, %p1747;
	bra.uni 	$L__BB0_2048;
$L__BB0_313:
	setp.eq.f32 	%p1746, %f1, %f312;
	selp.f32 	%f7176, 0f44D9A000, 0f44D98000, %p1746;
	bra.uni 	$L__BB0_2048;
$L__BB0_314:
	add.s32 	%r882, %r2, 1737;
	cvt.rn.f32.s32 	%f315, %r882;
	setp.leu.f32 	%p1742, %f1, %f315;
	@%p1742 bra 	$L__BB0_316;
	setp.eq.f32 	%p1744, %f1, %f311;
	selp.f32 	%f7176, 0f44D96000, 0f44D94000, %p1744;
	bra.uni 	$L__BB0_2048;
$L__BB0_316:
	setp.eq.f32 	%p1743, %f1, %f315;
	selp.f32 	%f7176, 0f44D92000, 0f44D90000, %p1743;
	bra.uni 	$L__BB0_2048;
$L__BB0_317:
	add.s32 	%r878, %r2, 1731;
	cvt.rn.f32.s32 	%f318, %r878;
	setp.leu.f32 	%p1734, %f1, %f318;
	@%p1734 bra 	$L__BB0_321;
	add.s32 	%r880, %r2, 1733;
	cvt.rn.f32.s32 	%f319, %r880;
	setp.leu.f32 	%p1738, %f1, %f319;
	@%p1738 bra 	$L__BB0_320;
	setp.eq.f32 	%p1740, %f1, %f310;
	selp.f32 	%f7176, 0f44D8E000, 0f44D8C000, %p1740;
	bra.uni 	$L__BB0_2048;
$L__BB0_320:
	setp.eq.f32 	%p1739, %f1, %f319;
	selp.f32 	%f7176, 0f44D8A000, 0f44D88000, %p1739;
	bra.uni 	$L__BB0_2048;
$L__BB0_321:
	add.s32 	%r879, %r2, 1729;
	cvt.rn.f32.s32 	%f322, %r879;
	setp.leu.f32 	%p1735, %f1, %f322;
	@%p1735 bra 	$L__BB0_323;
	setp.eq.f32 	%p1737, %f1, %f318;
	selp.f32 	%f7176, 0f44D86000, 0f44D84000, %p1737;
	bra.uni 	$L__BB0_2048;
$L__BB0_323:
	setp.eq.f32 	%p1736, %f1, %f322;
	selp.f32 	%f7176, 0f44D82000, 0f44D80000, %p1736;
	bra.uni 	$L__BB0_2048;
$L__BB0_324:
	add.s32 	%r844, %r2, 1695;
	cvt.rn.f32.s32 	%f325, %r844;
	setp.leu.f32 	%p1668, %f1, %f325;
	@%p1668 bra 	$L__BB0_356;
	add.s32 	%r860, %r2, 1711;
	cvt.rn.f32.s32 	%f326, %r860;
	setp.leu.f32 	%p1700, %f1, %f326;
	@%p1700 bra 	$L__BB0_341;
	add.s32 	%r868, %r2, 1719;
	cvt.rn.f32.s32 	%f327, %r868;
	setp.leu.f32 	%p1716, %f1, %f327;
	@%p1716 bra 	$L__BB0_334;
	add.s32 	%r872, %r2, 1723;
	cvt.rn.f32.s32 	%f328, %r872;
	setp.leu.f32 	%p1724, %f1, %f328;
	@%p1724 bra 	$L__BB0_331;
	add.s32 	%r874, %r2, 1725;
	cvt.rn.f32.s32 	%f329, %r874;
	setp.leu.f32 	%p1728, %f1, %f329;
	@%p1728 bra 	$L__BB0_330;
	setp.eq.f32 	%p1730, %f1, %f261;
	selp.f32 	%f7176, 0f44D7E000, 0f44D7C000, %p1730;
	bra.uni 	$L__BB0_2048;
$L__BB0_330:
	setp.eq.f32 	%p1729, %f1, %f329;
	selp.f32 	%f7176, 0f44D7A000, 0f44D78000, %p1729;
	bra.uni 	$L__BB0_2048;
$L__BB0_331:
	add.s32 	%r873, %r2, 1721;
	cvt.rn.f32.s32 	%f332, %r873;
	setp.leu.f32 	%p1725, %f1, %f332;
	@%p1725 bra 	$L__BB0_333;
	setp.eq.f32 	%p1727, %f1, %f328;
	selp.f32 	%f7176, 0f44D76000, 0f44D74000, %p1727;
	bra.uni 	$L__BB0_2048;
$L__BB0_333:
	setp.eq.f32 	%p1726, %f1, %f332;
	selp.f32 	%f7176, 0f44D72000, 0f44D70000, %p1726;
	bra.uni 	$L__BB0_2048;
$L__BB0_334:
	add.s32 	%r869, %r2, 1715;
	cvt.rn.f32.s32 	%f335, %r869;
	setp.leu.f32 	%p1717, %f1, %f335;
	@%p1717 bra 	$L__BB0_338;
	add.s32 	%r871, %r2, 1717;
	cvt.rn.f32.s32 	%f336, %r871;
	setp.leu.f32 	%p1721, %f1, %f336;
	@%p1721 bra 	$L__BB0_337;
	setp.eq.f32 	%p1723, %f1, %f327;
	selp.f32 	%f7176, 0f44D6E000, 0f44D6C000, %p1723;
	bra.uni 	$L__BB0_2048;
$L__BB0_337:
	setp.eq.f32 	%p1722, %f1, %f336;
	selp.f32 	%f7176, 0f44D6A000, 0f44D68000, %p1722;
	bra.uni 	$L__BB0_2048;
$L__BB0_338:
	add.s32 	%r870, %r2, 1713;
	cvt.rn.f32.s32 	%f339, %r870;
	setp.leu.f32 	%p1718, %f1, %f339;
	@%p1718 bra 	$L__BB0_340;
	setp.eq.f32 	%p1720, %f1, %f335;
	selp.f32 	%f7176, 0f44D66000, 0f44D64000, %p1720;
	bra.uni 	$L__BB0_2048;
$L__BB0_340:
	setp.eq.f32 	%p1719, %f1, %f339;
	selp.f32 	%f7176, 0f44D62000, 0f44D60000, %p1719;
	bra.uni 	$L__BB0_2048;
$L__BB0_341:
	add.s32 	%r861, %r2, 1703;
	cvt.rn.f32.s32 	%f342, %r861;
	setp.leu.f32 	%p1701, %f1, %f342;
	@%p1701 bra 	$L__BB0_349;
	add.s32 	%r865, %r2, 1707;
	cvt.rn.f32.s32 	%f343, %r865;
	setp.leu.f32 	%p1709, %f1, %f343;
	@%p1709 bra 	$L__BB0_346;
	add.s32 	%r867, %r2, 1709;
	cvt.rn.f32.s32 	%f344, %r867;
	setp.leu.f32 	%p1713, %f1, %f344;
	@%p1713 bra 	$L__BB0_345;
	setp.eq.f32 	%p1715, %f1, %f326;
	selp.f32 	%f7176, 0f44D5E000, 0f44D5C000, %p1715;
	bra.uni 	$L__BB0_2048;
$L__BB0_345:
	setp.eq.f32 	%p1714, %f1, %f344;
	selp.f32 	%f7176, 0f44D5A000, 0f44D58000, %p1714;
	bra.uni 	$L__BB0_2048;
$L__BB0_346:
	add.s32 	%r866, %r2, 1705;
	cvt.rn.f32.s32 	%f347, %r866;
	setp.leu.f32 	%p1710, %f1, %f347;
	@%p1710 bra 	$L__BB0_348;
	setp.eq.f32 	%p1712, %f1, %f343;
	selp.f32 	%f7176, 0f44D56000, 0f44D54000, %p1712;
	bra.uni 	$L__BB0_2048;
$L__BB0_348:
	setp.eq.f32 	%p1711, %f1, %f347;
	selp.f32 	%f7176, 0f44D52000, 0f44D50000, %p1711;
	bra.uni 	$L__BB0_2048;
$L__BB0_349:
	add.s32 	%r862, %r2, 1699;
	cvt.rn.f32.s32 	%f350, %r862;
	setp.leu.f32 	%p1702, %f1, %f350;
	@%p1702 bra 	$L__BB0_353;
	add.s32 	%r864, %r2, 1701;
	cvt.rn.f32.s32 	%f351, %r864;
	setp.leu.f32 	%p1706, %f1, %f351;
	@%p1706 bra 	$L__BB0_352;
	setp.eq.f32 	%p1708, %f1, %f342;
	selp.f32 	%f7176, 0f44D4E000, 0f44D4C000, %p1708;
	bra.uni 	$L__BB0_2048;
$L__BB0_352:
	setp.eq.f32 	%p1707, %f1, %f351;
	selp.f32 	%f7176, 0f44D4A000, 0f44D48000, %p1707;
	bra.uni 	$L__BB0_2048;
$L__BB0_353:
	add.s32 	%r863, %r2, 1697;
	cvt.rn.f32.s32 	%f354, %r863;
	setp.leu.f32 	%p1703, %f1, %f354;
	@%p1703 bra 	$L__BB0_355;
	setp.eq.f32 	%p1705, %f1, %f350;
	selp.f32 	%f7176, 0f44D46000, 0f44D44000, %p1705;
	bra.uni 	$L__BB0_2048;
$L__BB0_355:
	setp.eq.f32 	%p1704, %f1, %f354;
	selp.f32 	%f7176, 0f44D42000, 0f44D40000, %p1704;
	bra.uni 	$L__BB0_2048;
$L__BB0_356:
	add.s32 	%r845, %r2, 1679;
	cvt.rn.f32.s32 	%f357, %r845;
	setp.leu.f32 	%p1669, %f1, %f357;
	@%p1669 bra 	$L__BB0_372;
	add.s32 	%r853, %r2, 1687;
	cvt.rn.f32.s32 	%f358, %r853;
	setp.leu.f32 	%p1685, %f1, %f358;
	@%p1685 bra 	$L__BB0_365;
	add.s32 	%r857, %r2, 1691;
	cvt.rn.f32.s32 	%f359, %r857;
	setp.leu.f32 	%p1693, %f1, %f359;
	@%p1693 bra 	$L__BB0_362;
	add.s32 	%r859, %r2, 1693;
	cvt.rn.f32.s32 	%f360, %r859;
	setp.leu.f32 	%p1697, %f1, %f360;
	@%p1697 bra 	$L__BB0_361;
	setp.eq.f32 	%p1699, %f1, %f325;
	selp.f32 	%f7176, 0f44D3E000, 0f44D3C000, %p1699;
	bra.uni 	$L__BB0_2048;
$L__BB0_361:
	setp.eq.f32 	%p1698, %f1, %f360;
	selp.f32 	%f7176, 0f44D3A000, 0f44D38000, %p1698;
	bra.uni 	$L__BB0_2048;
$L__BB0_362:
	add.s32 	%r858, %r2, 1689;
	cvt.rn.f32.s32 	%f363, %r858;
	setp.leu.f32 	%p1694, %f1, %f363;
	@%p1694 bra 	$L__BB0_364;
	setp.eq.f32 	%p1696, %f1, %f359;
	selp.f32 	%f7176, 0f44D36000, 0f44D34000, %p1696;
	bra.uni 	$L__BB0_2048;
$L__BB0_364:
	setp.eq.f32 	%p1695, %f1, %f363;
	selp.f32 	%f7176, 0f44D32000, 0f44D30000, %p1695;
	bra.uni 	$L__BB0_2048;
$L__BB0_365:
	add.s32 	%r854, %r2, 1683;
	cvt.rn.f32.s32 	%f366, %r854;
	setp.leu.f32 	%p1686, %f1, %f366;
	@%p1686 bra 	$L__BB0_369;
	add.s32 	%r856, %r2, 1685;
	cvt.rn.f32.s32 	%f367, %r856;
	setp.leu.f32 	%p1690, %f1, %f367;
	@%p1690 bra 	$L__BB0_368;
	setp.eq.f32 	%p1692, %f1, %f358;
	selp.f32 	%f7176, 0f44D2E000, 0f44D2C000, %p1692;
	bra.uni 	$L__BB0_2048;
$L__BB0_368:
	setp.eq.f32 	%p1691, %f1, %f367;
	selp.f32 	%f7176, 0f44D2A000, 0f44D28000, %p1691;
	bra.uni 	$L__BB0_2048;
$L__BB0_369:
	add.s32 	%r855, %r2, 1681;
	cvt.rn.f32.s32 	%f370, %r855;
	setp.leu.f32 	%p1687, %f1, %f370;
	@%p1687 bra 	$L__BB0_371;
	setp.eq.f32 	%p1689, %f1, %f366;
	selp.f32 	%f7176, 0f44D26000, 0f44D24000, %p1689;
	bra.uni 	$L__BB0_2048;
$L__BB0_371:
	setp.eq.f32 	%p1688, %f1, %f370;
	selp.f32 	%f7176, 0f44D22000, 0f44D20000, %p1688;
	bra.uni 	$L__BB0_2048;
$L__BB0_372:
	add.s32 	%r846, %r2, 1671;
	cvt.rn.f32.s32 	%f373, %r846;
	setp.leu.f32 	%p1670, %f1, %f373;
	@%p1670 bra 	$L__BB0_380;
	add.s32 	%r850, %r2, 1675;
	cvt.rn.f32.s32 	%f374, %r850;
	setp.leu.f32 	%p1678, %f1, %f374;
	@%p1678 bra 	$L__BB0_377;
	add.s32 	%r852, %r2, 1677;
	cvt.rn.f32.s32 	%f375, %r852;
	setp.leu.f32 	%p1682, %f1, %f375;
	@%p1682 bra 	$L__BB0_376;
	setp.eq.f32 	%p1684, %f1, %f357;
	selp.f32 	%f7176, 0f44D1E000, 0f44D1C000, %p1684;
	bra.uni 	$L__BB0_2048;
$L__BB0_376:
	setp.eq.f32 	%p1683, %f1, %f375;
	selp.f32 	%f7176, 0f44D1A000, 0f44D18000, %p1683;
	bra.uni 	$L__BB0_2048;
$L__BB0_377:
	add.s32 	%r851, %r2, 1673;
	cvt.rn.f32.s32 	%f378, %r851;
	setp.leu.f32 	%p1679, %f1, %f378;
	@%p1679 bra 	$L__BB0_379;
	setp.eq.f32 	%p1681, %f1, %f374;
	selp.f32 	%f7176, 0f44D16000, 0f44D14000, %p1681;
	bra.uni 	$L__BB0_2048;
$L__BB0_379:
	setp.eq.f32 	%p1680, %f1, %f378;
	selp.f32 	%f7176, 0f44D12000, 0f44D10000, %p1680;
	bra.uni 	$L__BB0_2048;
$L__BB0_380:
	add.s32 	%r847, %r2, 1667;
	cvt.rn.f32.s32 	%f381, %r847;
	setp.leu.f32 	%p1671, %f1, %f381;
	@%p1671 bra 	$L__BB0_384;
	add.s32 	%r849, %r2, 1669;
	cvt.rn.f32.s32 	%f382, %r849;
	setp.leu.f32 	%p1675, %f1, %f382;
	@%p1675 bra 	$L__BB0_383;
	setp.eq.f32 	%p1677, %f1, %f373;
	selp.f32 	%f7176, 0f44D0E000, 0f44D0C000, %p1677;
	bra.uni 	$L__BB0_2048;
$L__BB0_383:
	setp.eq.f32 	%p1676, %f1, %f382;
	selp.f32 	%f7176, 0f44D0A000, 0f44D08000, %p1676;
	bra.uni 	$L__BB0_2048;
$L__BB0_384:
	add.s32 	%r848, %r2, 1665;
	cvt.rn.f32.s32 	%f385, %r848;
	setp.leu.f32 	%p1672, %f1, %f385;
	@%p1672 bra 	$L__BB0_386;
	setp.eq.f32 	%p1674, %f1, %f381;
	selp.f32 	%f7176, 0f44D06000, 0f44D04000, %p1674;
	bra.uni 	$L__BB0_2048;
$L__BB0_386:
	setp.eq.f32 	%p1673, %f1, %f385;
	selp.f32 	%f7176, 0f44D02000, 0f44D00000, %p1673;
	bra.uni 	$L__BB0_2048;
$L__BB0_387:
	add.s32 	%r780, %r2, 1599;
	cvt.rn.f32.s32 	%f388, %r780;
	setp.leu.f32 	%p1540, %f1, %f388;
	@%p1540 bra 	$L__BB0_451;
	add.s32 	%r812, %r2, 1631;
	cvt.rn.f32.s32 	%f389, %r812;
	setp.leu.f32 	%p1604, %f1, %f389;
	@%p1604 bra 	$L__BB0_420;
	add.s32 	%r828, %r2, 1647;
	cvt.rn.f32.s32 	%f390, %r828;
	setp.leu.f32 	%p1636, %f1, %f390;
	@%p1636 bra 	$L__BB0_405;
	add.s32 	%r836, %r2, 1655;
	cvt.rn.f32.s32 	%f391, %r836;
	setp.leu.f32 	%p1652, %f1, %f391;
	@%p1652 bra 	$L__BB0_398;
	add.s32 	%r840, %r2, 1659;
	cvt.rn.f32.s32 	%f392, %r840;
	setp.leu.f32 	%p1660, %f1, %f392;
	@%p1660 bra 	$L__BB0_395;
	add.s32 	%r842, %r2, 1661;
	cvt.rn.f32.s32 	%f393, %r842;
	setp.leu.f32 	%p1664, %f1, %f393;
	@%p1664 bra 	$L__BB0_394;
	setp.eq.f32 	%p1666, %f1, %f260;
	selp.f32 	%f7176, 0f44CFE000, 0f44CFC000, %p1666;
	bra.uni 	$L__BB0_2048;
$L__BB0_394:
	setp.eq.f32 	%p1665, %f1, %f393;
	selp.f32 	%f7176, 0f44CFA000, 0f44CF8000, %p1665;
	bra.uni 	$L__BB0_2048;
$L__BB0_395:
	add.s32 	%r841, %r2, 1657;
	cvt.rn.f32.s32 	%f396, %r841;
	setp.leu.f32 	%p1661, %f1, %f396;
	@%p1661 bra 	$L__BB0_397;
	setp.eq.f32 	%p1663, %f1, %f392;
	selp.f32 	%f7176, 0f44CF6000, 0f44CF4000, %p1663;
	bra.uni 	$L__BB0_2048;
$L__BB0_397:
	setp.eq.f32 	%p1662, %f1, %f396;
	selp.f32 	%f7176, 0f44CF2000, 0f44CF0000, %p1662;
	bra.uni 	$L__BB0_2048;
$L__BB0_398:
	add.s32 	%r837, %r2, 1651;
	cvt.rn.f32.s32 	%f399, %r837;
	setp.leu.f32 	%p1653, %f1, %f399;
	@%p1653 bra 	$L__BB0_402;
	add.s32 	%r839, %r2, 1653;
	cvt.rn.f32.s32 	%f400, %r839;
	setp.leu.f32 	%p1657, %f1, %f400;
	@%p1657 bra 	$L__BB0_401;
	setp.eq.f32 	%p1659, %f1, %f391;
	selp.f32 	%f7176, 0f44CEE000, 0f44CEC000, %p1659;
	bra.uni 	$L__BB0_2048;
$L__BB0_401:
	setp.eq.f32 	%p1658, %f1, %f400;
	selp.f32 	%f7176, 0f44CEA000, 0f44CE8000, %p1658;
	bra.uni 	$L__BB0_2048;
$L__BB0_402:
	add.s32 	%r838, %r2, 1649;
	cvt.rn.f32.s32 	%f403, %r838;
	setp.leu.f32 	%p1654, %f1, %f403;
	@%p1654 bra 	$L__BB0_404;
	setp.eq.f32 	%p1656, %f1, %f399;
	selp.f32 	%f7176, 0f44CE6000, 0f44CE4000, %p1656;
	bra.uni 	$L__BB0_2048;
$L__BB0_404:
	setp.eq.f32 	%p1655, %f1, %f403;
	selp.f32 	%f7176, 0f44CE2000, 0f44CE0000, %p1655;
	bra.uni 	$L__BB0_2048;
$L__BB0_405:
	add.s32 	%r829, %r2, 1639;
	cvt.rn.f32.s32 	%f406, %r829;
	setp.leu.f32 	%p1637, %f1, %f406;
	@%p1637 bra 	$L__BB0_413;
	add.s32 	%r833, %r2, 1643;
	cvt.rn.f32.s32 	%f407, %r833;
	setp.leu.f32 	%p1645, %f1, %f407;
	@%p1645 bra 	$L__BB0_410;
	add.s32 	%r835, %r2, 1645;
	cvt.rn.f32.s32 	%f408, %r835;
	setp.leu.f32 	%p1649, %f1, %f408;
	@%p1649 bra 	$L__BB0_409;
	setp.eq.f32 	%p1651, %f1, %f390;
	selp.f32 	%f7176, 0f44CDE000, 0f44CDC000, %p1651;
	bra.uni 	$L__BB0_2048;
$L__BB0_409:
	setp.eq.f32 	%p1650, %f1, %f408;
	selp.f32 	%f7176, 0f44CDA000, 0f44CD8000, %p1650;
	bra.uni 	$L__BB0_2048;
$L__BB0_410:
	add.s32 	%r834, %r2, 1641;
	cvt.rn.f32.s32 	%f411, %r834;
	setp.leu.f32 	%p1646, %f1, %f411;
	@%p1646 bra 	$L__BB0_412;
	setp.eq.f32 	%p1648, %f1, %f407;
	selp.f32 	%f7176, 0f44CD6000, 0f44CD4000, %p1648;
	bra.uni 	$L__BB0_2048;
$L__BB0_412:
	setp.eq.f32 	%p1647, %f1, %f411;
	selp.f32 	%f7176, 0f44CD2000, 0f44CD0000, %p1647;
	bra.uni 	$L__BB0_2048;
$L__BB0_413:
	add.s32 	%r830, %r2, 1635;
	cvt.rn.f32.s32 	%f414, %r830;
	setp.leu.f32 	%p1638, %f1, %f414;
	@%p1638 bra 	$L__BB0_417;
	add.s32 	%r832, %r2, 1637;
	cvt.rn.f32.s32 	%f415, %r832;
	setp.leu.f32 	%p1642, %f1, %f415;
	@%p1642 bra 	$L__BB0_416;
	setp.eq.f32 	%p1644, %f1, %f406;
	selp.f32 	%f7176, 0f44CCE000, 0f44CCC000, %p1644;
	bra.uni 	$L__BB0_2048;
$L__BB0_416:
	setp.eq.f32 	%p1643, %f1, %f415;
	selp.f32 	%f7176, 0f44CCA000, 0f44CC8000, %p1643;
	bra.uni 	$L__BB0_2048;
$L__BB0_417:
	add.s32 	%r831, %r2, 1633;
	cvt.rn.f32.s32 	%f418, %r831;
	setp.leu.f32 	%p1639, %f1, %f418;
	@%p1639 bra 	$L__BB0_419;
	setp.eq.f32 	%p1641, %f1, %f414;
	selp.f32 	%f7176, 0f44CC6000, 0f44CC4000, %p1641;
	bra.uni 	$L__BB0_2048;
$L__BB0_419:
	setp.eq.f32 	%p1640, %f1, %f418;
	selp.f32 	%f7176, 0f44CC2000, 0f44CC0000, %p1640;
	bra.uni 	$L__BB0_2048;
$L__BB0_420:
	add.s32 	%r813, %r2, 1615;
	cvt.rn.f32.s32 	%f421, %r813;
	setp.leu.f32 	%p1605, %f1, %f421;
	@%p1605 bra 	$L__BB0_436;
	add.s32 	%r821, %r2, 1623;
	cvt.rn.f32.s32 	%f422, %r821;
	setp.leu.f32 	%p1621, %f1, %f422;
	@%p1621 bra 	$L__BB0_429;
	add.s32 	%r825, %r2, 1627;
	cvt.rn.f32.s32 	%f423, %r825;
	setp.leu.f32 	%p1629, %f1, %f423;
	@%p1629 bra 	$L__BB0_426;
	add.s32 	%r827, %r2, 1629;
	cvt.rn.f32.s32 	%f424, %r827;
	setp.leu.f32 	%p1633, %f1, %f424;
	@%p1633 bra 	$L__BB0_425;
	setp.eq.f32 	%p1635, %f1, %f389;
	selp.f32 	%f7176, 0f44CBE000, 0f44CBC000, %p1635;
	bra.uni 	$L__BB0_2048;
$L__BB0_425:
	setp.eq.f32 	%p1634, %f1, %f424;
	selp.f32 	%f7176, 0f44CBA000, 0f44CB8000, %p1634;
	bra.uni 	$L__BB0_2048;
$L__BB0_426:
	add.s32 	%r826, %r2, 1625;
	cvt.rn.f32.s32 	%f427, %r826;
	setp.leu.f32 	%p1630, %f1, %f427;
	@%p1630 bra 	$L__BB0_428;
	setp.eq.f32 	%p1632, %f1, %f423;
	selp.f32 	%f7176, 0f44CB6000, 0f44CB4000, %p1632;
	bra.uni 	$L__BB0_2048;
$L__BB0_428:
	setp.eq.f32 	%p1631, %f1, %f427;
	selp.f32 	%f7176, 0f44CB2000, 0f44CB0000, %p1631;
	bra.uni 	$L__BB0_2048;
$L__BB0_429:
	add.s32 	%r822, %r2, 1619;
	cvt.rn.f32.s32 	%f430, %r822;
	setp.leu.f32 	%p1622, %f1, %f430;
	@%p1622 bra 	$L__BB0_433;
	add.s32 	%r824, %r2, 1621;
	cvt.rn.f32.s32 	%f431, %r824;
	setp.leu.f32 	%p1626, %f1, %f431;
	@%p1626 bra 	$L__BB0_432;
	setp.eq.f32 	%p1628, %f1, %f422;
	selp.f32 	%f7176, 0f44CAE000, 0f44CAC000, %p1628;
	bra.uni 	$L__BB0_2048;
$L__BB0_432:
	setp.eq.f32 	%p1627, %f1, %f431;
	selp.f32 	%f7176, 0f44CAA000, 0f44CA8000, %p1627;
	bra.uni 	$L__BB0_2048;
$L__BB0_433:
	add.s32 	%r823, %r2, 1617;
	cvt.rn.f32.s32 	%f434, %r823;
	setp.leu.f32 	%p1623, %f1, %f434;
	@%p1623 bra 	$L__BB0_435;
	setp.eq.f32 	%p1625, %f1, %f430;
	selp.f32 	%f7176, 0f44CA6000, 0f44CA4000, %p1625;
	bra.uni 	$L__BB0_2048;
$L__BB0_435:
	setp.eq.f32 	%p1624, %f1, %f434;
	selp.f32 	%f7176, 0f44CA2000, 0f44CA0000, %p1624;
	bra.uni 	$L__BB0_2048;
$L__BB0_436:
	add.s32 	%r814, %r2, 1607;
	cvt.rn.f32.s32 	%f437, %r814;
	setp.leu.f32 	%p1606, %f1, %f437;
	@%p1606 bra 	$L__BB0_444;
	add.s32 	%r818, %r2, 1611;
	cvt.rn.f32.s32 	%f438, %r818;
	setp.leu.f32 	%p1614, %f1, %f438;
	@%p1614 bra 	$L__BB0_441;
	add.s32 	%r820, %r2, 1613;
	cvt.rn.f32.s32 	%f439, %r820;
	setp.leu.f32 	%p1618, %f1, %f439;
	@%p1618 bra 	$L__BB0_440;
	setp.eq.f32 	%p1620, %f1, %f421;
	selp.f32 	%f7176, 0f44C9E000, 0f44C9C000, %p1620;
	bra.uni 	$L__BB0_2048;
$L__BB0_440:
	setp.eq.f32 	%p1619, %f1, %f439;
	selp.f32 	%f7176, 0f44C9A000, 0f44C98000, %p1619;
	bra.uni 	$L__BB0_2048;
$L__BB0_441:
	add.s32 	%r819, %r2, 1609;
	cvt.rn.f32.s32 	%f442, %r819;
	setp.leu.f32 	%p1615, %f1, %f442;
	@%p1615 bra 	$L__BB0_443;
	setp.eq.f32 	%p1617, %f1, %f438;
	selp.f32 	%f7176, 0f44C96000, 0f44C94000, %p1617;
	bra.uni 	$L__BB0_2048;
$L__BB0_443:
	setp.eq.f32 	%p1616, %f1, %f442;
	selp.f32 	%f7176, 0f44C92000, 0f44C90000, %p1616;
	bra.uni 	$L__BB0_2048;
$L__BB0_444:
	add.s32 	%r815, %r2, 1603;
	cvt.rn.f32.s32 	%f445, %r815;
	setp.leu.f32 	%p1607, %f1, %f445;
	@%p1607 bra 	$L__BB0_448;
	add.s32 	%r817, %r2, 1605;
	cvt.rn.f32.s32 	%f446, %r817;
	setp.leu.f32 	%p1611, %f1, %f446;
	@%p1611 bra 	$L__BB0_447;
	setp.eq.f32 	%p1613, %f1, %f437;
	selp.f32 	%f7176, 0f44C8E000, 0f44C8C000, %p1613;
	bra.uni 	$L__BB0_2048;
$L__BB0_447:
	setp.eq.f32 	%p1612, %f1, %f446;
	selp.f32 	%f7176, 0f44C8A000, 0f44C88000, %p1612;
	bra.uni 	$L__BB0_2048;
$L__BB0_448:
	add.s32 	%r816, %r2, 1601;
	cvt.rn.f32.s32 	%f449, %r816;
	setp.leu.f32 	%p1608, %f1, %f449;
	@%p1608 bra 	$L__BB0_450;
	setp.eq.f32 	%p1610, %f1, %f445;
	selp.f32 	%f7176, 0f44C86000, 0f44C84000, %p1610;
	bra.uni 	$L__BB0_2048;
$L__BB0_450:
	setp.eq.f32 	%p1609, %f1, %f449;
	selp.f32 	%f7176, 0f44C82000, 0f44C80000, %p1609;
	bra.uni 	$L__BB0_2048;
$L__BB0_451:
	add.s32 	%r781, %r2, 1567;
	cvt.rn.f32.s32 	%f452, %r781;
	setp.leu.f32 	%p1541, %f1, %f452;
	@%p1541 bra 	$L__BB0_483;
	add.s32 	%r797, %r2, 1583;
	cvt.rn.f32.s32 	%f453, %r797;
	setp.leu.f32 	%p1573, %f1, %f453;
	@%p1573 bra 	$L__BB0_468;
	add.s32 	%r805, %r2, 1591;
	cvt.rn.f32.s32 	%f454, %r805;
	setp.leu.f32 	%p1589, %f1, %f454;
	@%p1589 bra 	$L__BB0_461;
	add.s32 	%r809, %r2, 1595;
	cvt.rn.f32.s32 	%f455, %r809;
	setp.leu.f32 	%p1597, %f1, %f455;
	@%p1597 bra 	$L__BB0_458;
	add.s32 	%r811, %r2, 1597;
	cvt.rn.f32.s32 	%f456, %r811;
	setp.leu.f32 	%p1601, %f1, %f456;
	@%p1601 bra 	$L__BB0_457;
	setp.eq.f32 	%p1603, %f1, %f388;
	selp.f32 	%f7176, 0f44C7E000, 0f44C7C000, %p1603;
	bra.uni 	$L__BB0_2048;
$L__BB0_457:
	setp.eq.f32 	%p1602, %f1, %f456;
	selp.f32 	%f7176, 0f44C7A000, 0f44C78000, %p1602;
	bra.uni 	$L__BB0_2048;
$L__BB0_458:
	add.s32 	%r810, %r2, 1593;
	cvt.rn.f32.s32 	%f459, %r810;
	setp.leu.f32 	%p1598, %f1, %f459;
	@%p1598 bra 	$L__BB0_460;
	setp.eq.f32 	%p1600, %f1, %f455;
	selp.f32 	%f7176, 0f44C76000, 0f44C74000, %p1600;
	bra.uni 	$L__BB0_2048;
$L__BB0_460:
	setp.eq.f32 	%p1599, %f1, %f459;
	selp.f32 	%f7176, 0f44C72000, 0f44C70000, %p1599;
	bra.uni 	$L__BB0_2048;
$L__BB0_461:
	add.s32 	%r806, %r2, 1587;
	cvt.rn.f32.s32 	%f462, %r806;
	setp.leu.f32 	%p1590, %f1, %f462;
	@%p1590 bra 	$L__BB0_465;
	add.s32 	%r808, %r2, 1589;
	cvt.rn.f32.s32 	%f463, %r808;
	setp.leu.f32 	%p1594, %f1, %f463;
	@%p1594 bra 	$L__BB0_464;
	setp.eq.f32 	%p1596, %f1, %f454;
	selp.f32 	%f7176, 0f44C6E000, 0f44C6C000, %p1596;
	bra.uni 	$L__BB0_2048;
$L__BB0_464:
	setp.eq.f32 	%p1595, %f1, %f463;
	selp.f32 	%f7176, 0f44C6A000, 0f44C68000, %p1595;
	bra.uni 	$L__BB0_2048;
$L__BB0_465:
	add.s32 	%r807, %r2, 1585;
	cvt.rn.f32.s32 	%f466, %r807;
	setp.leu.f32 	%p1591, %f1, %f466;
	@%p1591 bra 	$L__BB0_467;
	setp.eq.f32 	%p1593, %f1, %f462;
	selp.f32 	%f7176, 0f44C66000, 0f44C64000, %p1593;
	bra.uni 	$L__BB0_2048;
$L__BB0_467:
	setp.eq.f32 	%p1592, %f1, %f466;
	selp.f32 	%f7176, 0f44C62000, 0f44C60000, %p1592;
	bra.uni 	$L__BB0_2048;
$L__BB0_468:
	add.s32 	%r798, %r2, 1575;
	cvt.rn.f32.s32 	%f469, %r798;
	setp.leu.f32 	%p1574, %f1, %f469;
	@%p1574 bra 	$L__BB0_476;
	add.s32 	%r802, %r2, 1579;
	cvt.rn.f32.s32 	%f470, %r802;
	setp.leu.f32 	%p1582, %f1, %f470;
	@%p1582 bra 	$L__BB0_473;
	add.s32 	%r804, %r2, 1581;
	cvt.rn.f32.s32 	%f471, %r804;
	setp.leu.f32 	%p1586, %f1, %f471;
	@%p1586 bra 	$L__BB0_472;
	setp.eq.f32 	%p1588, %f1, %f453;
	selp.f32 	%f7176, 0f44C5E000, 0f44C5C000, %p1588;
	bra.uni 	$L__BB0_2048;
$L__BB0_472:
	setp.eq.f32 	%p1587, %f1, %f471;
	selp.f32 	%f7176, 0f44C5A000, 0f44C58000, %p1587;
	bra.uni 	$L__BB0_2048;
$L__BB0_473:
	add.s32 	%r803, %r2, 1577;
	cvt.rn.f32.s32 	%f474, %r803;
	setp.leu.f32 	%p1583, %f1, %f474;
	@%p1583 bra 	$L__BB0_475;
	setp.eq.f32 	%p1585, %f1, %f470;
	selp.f32 	%f7176, 0f44C56000, 0f44C54000, %p1585;
	bra.uni 	$L__BB0_2048;
$L__BB0_475:
	setp.eq.f32 	%p1584, %f1, %f474;
	selp.f32 	%f7176, 0f44C52000, 0f44C50000, %p1584;
	bra.uni 	$L__BB0_2048;
$L__BB0_476:
	add.s32 	%r799, %r2, 1571;
	cvt.rn.f32.s32 	%f477, %r799;
	setp.leu.f32 	%p1575, %f1, %f477;
	@%p1575 bra 	$L__BB0_480;
	add.s32 	%r801, %r2, 1573;
	cvt.rn.f32.s32 	%f478, %r801;
	setp.leu.f32 	%p1579, %f1, %f478;
	@%p1579 bra 	$L__BB0_479;
	setp.eq.f32 	%p1581, %f1, %f469;
	selp.f32 	%f7176, 0f44C4E000, 0f44C4C000, %p1581;
	bra.uni 	$L__BB0_2048;
$L__BB0_479:
	setp.eq.f32 	%p1580, %f1, %f478;
	selp.f32 	%f7176, 0f44C4A000, 0f44C48000, %p1580;
	bra.uni 	$L__BB0_2048;
$L__BB0_480:
	add.s32 	%r800, %r2, 1569;
	cvt.rn.f32.s32 	%f481, %r800;
	setp.leu.f32 	%p1576, %f1, %f481;
	@%p1576 bra 	$L__BB0_482;
	setp.eq.f32 	%p1578, %f1, %f477;
	selp.f32 	%f7176, 0f44C46000, 0f44C44000, %p1578;
	bra.uni 	$L__BB0_2048;
$L__BB0_482:
	setp.eq.f32 	%p1577, %f1, %f481;
	selp.f32 	%f7176, 0f44C42000, 0f44C40000, %p1577;
	bra.uni 	$L__BB0_2048;
$L__BB0_483:
	add.s32 	%r782, %r2, 1551;
	cvt.rn.f32.s32 	%f484, %r782;
	setp.leu.f32 	%p1542, %f1, %f484;
	@%p1542 bra 	$L__BB0_499;
	add.s32 	%r790, %r2, 1559;
	cvt.rn.f32.s32 	%f485, %r790;
	setp.leu.f32 	%p1558, %f1, %f485;
	@%p1558 bra 	$L__BB0_492;
	add.s32 	%r794, %r2, 1563;
	cvt.rn.f32.s32 	%f486, %r794;
	setp.leu.f32 	%p1566, %f1, %f486;
	@%p1566 bra 	$L__BB0_489;
	add.s32 	%r796, %r2, 1565;
	cvt.rn.f32.s32 	%f487, %r796;
	setp.leu.f32 	%p1570, %f1, %f487;
	@%p1570 bra 	$L__BB0_488;
	setp.eq.f32 	%p1572, %f1, %f452;
	selp.f32 	%f7176, 0f44C3E000, 0f44C3C000, %p1572;
	bra.uni 	$L__BB0_2048;
$L__BB0_488:
	setp.eq.f32 	%p1571, %f1, %f487;
	selp.f32 	%f7176, 0f44C3A000, 0f44C38000, %p1571;
	bra.uni 	$L__BB0_2048;
$L__BB0_489:
	add.s32 	%r795, %r2, 1561;
	cvt.rn.f32.s32 	%f490, %r795;
	setp.leu.f32 	%p1567, %f1, %f490;
	@%p1567 bra 	$L__BB0_491;
	setp.eq.f32 	%p1569, %f1, %f486;
	selp.f32 	%f7176, 0f44C36000, 0f44C34000, %p1569;
	bra.uni 	$L__BB0_2048;
$L__BB0_491:
	setp.eq.f32 	%p1568, %f1, %f490;
	selp.f32 	%f7176, 0f44C32000, 0f44C30000, %p1568;
	bra.uni 	$L__BB0_2048;
$L__BB0_492:
	add.s32 	%r791, %r2, 1555;
	cvt.rn.f32.s32 	%f493, %r791;
	setp.leu.f32 	%p1559, %f1, %f493;
	@%p1559 bra 	$L__BB0_496;
	add.s32 	%r793, %r2, 1557;
	cvt.rn.f32.s32 	%f494, %r793;
	setp.leu.f32 	%p1563, %f1, %f494;
	@%p1563 bra 	$L__BB0_495;
	setp.eq.f32 	%p1565, %f1, %f485;
	selp.f32 	%f7176, 0f44C2E000, 0f44C2C000, %p1565;
	bra.uni 	$L__BB0_2048;
$L__BB0_495:
	setp.eq.f32 	%p1564, %f1, %f494;
	selp.f32 	%f7176, 0f44C2A000, 0f44C28000, %p1564;
	bra.uni 	$L__BB0_2048;
$L__BB0_496:
	add.s32 	%r792, %r2, 1553;
	cvt.rn.f32.s32 	%f497, %r792;
	setp.leu.f32 	%p1560, %f1, %f497;
	@%p1560 bra 	$L__BB0_498;
	setp.eq.f32 	%p1562, %f1, %f493;
	selp.f32 	%f7176, 0f44C26000, 0f44C24000, %p1562;
	bra.uni 	$L__BB0_2048;
$L__BB0_498:
	setp.eq.f32 	%p1561, %f1, %f497;
	selp.f32 	%f7176, 0f44C22000, 0f44C20000, %p1561;
	bra.uni 	$L__BB0_2048;
$L__BB0_499:
	add.s32 	%r783, %r2, 1543;
	cvt.rn.f32.s32 	%f500, %r783;
	setp.leu.f32 	%p1543, %f1, %f500;
	@%p1543 bra 	$L__BB0_507;
	add.s32 	%r787, %r2, 1547;
	cvt.rn.f32.s32 	%f501, %r787;
	setp.leu.f32 	%p1551, %f1, %f501;
	@%p1551 bra 	$L__BB0_504;
	add.s32 	%r789, %r2, 1549;
	cvt.rn.f32.s32 	%f502, %r789;
	setp.leu.f32 	%p1555, %f1, %f502;
	@%p1555 bra 	$L__BB0_503;
	setp.eq.f32 	%p1557, %f1, %f484;
	selp.f32 	%f7176, 0f44C1E000, 0f44C1C000, %p1557;
	bra.uni 	$L__BB0_2048;
$L__BB0_503:
	setp.eq.f32 	%p1556, %f1, %f502;
	selp.f32 	%f7176, 0f44C1A000, 0f44C18000, %p1556;
	bra.uni 	$L__BB0_2048;
$L__BB0_504:
	add.s32 	%r788, %r2, 1545;
	cvt.rn.f32.s32 	%f505, %r788;
	setp.leu.f32 	%p1552, %f1, %f505;
	@%p1552 bra 	$L__BB0_506;
	setp.eq.f32 	%p1554, %f1, %f501;
	selp.f32 	%f7176, 0f44C16000, 0f44C14000, %p1554;
	bra.uni 	$L__BB0_2048;
$L__BB0_506:
	setp.eq.f32 	%p1553, %f1, %f505;
	selp.f32 	%f7176, 0f44C12000, 0f44C10000, %p1553;
	bra.uni 	$L__BB0_2048;
$L__BB0_507:
	add.s32 	%r784, %r2, 1539;
	cvt.rn.f32.s32 	%f508, %r784;
	setp.leu.f32 	%p1544, %f1, %f508;
	@%p1544 bra 	$L__BB0_511;
	add.s32 	%r786, %r2, 1541;
	cvt.rn.f32.s32 	%f509, %r786;
	setp.leu.f32 	%p1548, %f1, %f509;
	@%p1548 bra 	$L__BB0_510;
	setp.eq.f32 	%p1550, %f1, %f500;
	selp.f32 	%f7176, 0f44C0E000, 0f44C0C000, %p1550;
	bra.uni 	$L__BB0_2048;
$L__BB0_510:
	setp.eq.f32 	%p1549, %f1, %f509;
	selp.f32 	%f7176, 0f44C0A000, 0f44C08000, %p1549;
	bra.uni 	$L__BB0_2048;
$L__BB0_511:
	add.s32 	%r785, %r2, 1537;
	cvt.rn.f32.s32 	%f512, %r785;
	setp.leu.f32 	%p1545, %f1, %f512;
	@%p1545 bra 	$L__BB0_513;
	setp.eq.f32 	%p1547, %f1, %f508;
	selp.f32 	%f7176, 0f44C06000, 0f44C04000, %p1547;
	bra.uni 	$L__BB0_2048;
$L__BB0_513:
	setp.eq.f32 	%p1546, %f1, %f512;
	selp.f32 	%f514, 0f44C02000, 0f44C00000, %p1546;
	mov.f32 	%f7176, %f514;
	bra.uni 	$L__BB0_2048;
$L__BB0_514:
	add.s32 	%r523, %r2, 1279;
	cvt.rn.f32.s32 	%f515, %r523;
	setp.leu.f32 	%p1027, %f1, %f515;
	@%p1027 bra 	$L__BB0_770;
	add.s32 	%r651, %r2, 1407;
	cvt.rn.f32.s32 	%f516, %r651;
	setp.leu.f32 	%p1283, %f1, %f516;
	@%p1283 bra 	$L__BB0_643;
	add.s32 	%r715, %r2, 1471;
	cvt.rn.f32.s32 	%f517, %r715;
	setp.leu.f32 	%p1411, %f1, %f517;
	@%p1411 bra 	$L__BB0_580;
	add.s32 	%r747, %r2, 1503;
	cvt.rn.f32.s32 	%f518, %r747;
	setp.leu.f32 	%p1475, %f1, %f518;
	@%p1475 bra 	$L__BB0_549;
	add.s32 	%r763, %r2, 1519;
	cvt.rn.f32.s32 	%f519, %r763;
	setp.leu.f32 	%p1507, %f1, %f519;
	@%p1507 bra 	$L__BB0_534;
	add.s32 	%r771, %r2, 1527;
	cvt.rn.f32.s32 	%f520, %r771;
	setp.leu.f32 	%p1523, %f1, %f520;
	@%p1523 bra 	$L__BB0_527;
	add.s32 	%r775, %r2, 1531;
	cvt.rn.f32.s32 	%f521, %r775;
	setp.leu.f32 	%p1531, %f1, %f521;
	@%p1531 bra 	$L__BB0_524;
	add.s32 	%r777, %r2, 1533;
	cvt.rn.f32.s32 	%f522, %r777;
	setp.leu.f32 	%p1535, %f1, %f522;
	@%p1535 bra 	$L__BB0_523;
	setp.eq.f32 	%p1537, %f1, %f3;
	selp.f32 	%f523, 0f44BFE000, 0f44BFC000, %p1537;
	mov.f32 	%f7176, %f523;
	bra.uni 	$L__BB0_2048;
$L__BB0_523:
	setp.eq.f32 	%p1536, %f1, %f522;
	selp.f32 	%f524, 0f44BFA000, 0f44BF8000, %p1536;
	mov.f32 	%f7176, %f524;
	bra.uni 	$L__BB0_2048;
$L__BB0_524:
	add.s32 	%r776, %r2, 1529;
	cvt.rn.f32.s32 	%f525, %r776;
	setp.leu.f32 	%p1532, %f1, %f525;
	@%p1532 bra 	$L__BB0_526;
	setp.eq.f32 	%p1534, %f1, %f521;
	selp.f32 	%f526, 0f44BF6000, 0f44BF4000, %p1534;
	mov.f32 	%f7176, %f526;
	bra.uni 	$L__BB0_2048;
$L__BB0_526:
	setp.eq.f32 	%p1533, %f1, %f525;
	selp.f32 	%f527, 0f44BF2000, 0f44BF0000, %p1533;
	mov.f32 	%f7176, %f527;
	bra.uni 	$L__BB0_2048;
$L__BB0_527:
	add.s32 	%r772, %r2, 1523;
	cvt.rn.f32.s32 	%f528, %r772;
	setp.leu.f32 	%p1524, %f1, %f528;
	@%p1524 bra 	$L__BB0_531;
	add.s32 	%r774, %r2, 1525;
	cvt.rn.f32.s32 	%f529, %r774;
	setp.leu.f32 	%p1528, %f1, %f529;
	@%p1528 bra 	$L__BB0_530;
	setp.eq.f32 	%p1530, %f1, %f520;
	selp.f32 	%f530, 0f44BEE000, 0f44BEC000, %p1530;
	mov.f32 	%f7176, %f530;
	bra.uni 	$L__BB0_2048;
$L__BB0_530:
	setp.eq.f32 	%p1529, %f1, %f529;
	selp.f32 	%f531, 0f44BEA000, 0f44BE8000, %p1529;
	mov.f32 	%f7176, %f531;
	bra.uni 	$L__BB0_2048;
$L__BB0_531:
	add.s32 	%r773, %r2, 1521;
	cvt.rn.f32.s32 	%f532, %r773;
	setp.leu.f32 	%p1525, %f1, %f532;
	@%p1525 bra 	$L__BB0_533;
	setp.eq.f32 	%p1527, %f1, %f528;
	selp.f32 	%f533, 0f44BE6000, 0f44BE4000, %p1527;
	mov.f32 	%f7176, %f533;
	bra.uni 	$L__BB0_2048;
$L__BB0_533:
	setp.eq.f32 	%p1526, %f1, %f532;
	selp.f32 	%f534, 0f44BE2000, 0f44BE0000, %p1526;
	mov.f32 	%f7176, %f534;
	bra.uni 	$L__BB0_2048;
$L__BB0_534:
	add.s32 	%r764, %r2, 1511;
	cvt.rn.f32.s32 	%f535, %r764;
	setp.leu.f32 	%p1508, %f1, %f535;
	@%p1508 bra 	$L__BB0_542;
	add.s32 	%r768, %r2, 1515;
	cvt.rn.f32.s32 	%f536, %r768;
	setp.leu.f32 	%p1516, %f1, %f536;
	@%p1516 bra 	$L__BB0_539;
	add.s32 	%r770, %r2, 1517;
	cvt.rn.f32.s32 	%f537, %r770;
	setp.leu.f32 	%p1520, %f1, %f537;
	@%p1520 bra 	$L__BB0_538;
	setp.eq.f32 	%p1522, %f1, %f519;
	selp.f32 	%f538, 0f44BDE000, 0f44BDC000, %p1522;
	mov.f32 	%f7176, %f538;
	bra.uni 	$L__BB0_2048;
$L__BB0_538:
	setp.eq.f32 	%p1521, %f1, %f537;
	selp.f32 	%f539, 0f44BDA000, 0f44BD8000, %p1521;
	mov.f32 	%f7176, %f539;
	bra.uni 	$L__BB0_2048;
$L__BB0_539:
	add.s32 	%r769, %r2, 1513;
	cvt.rn.f32.s32 	%f540, %r769;
	setp.leu.f32 	%p1517, %f1, %f540;
	@%p1517 bra 	$L__BB0_541;
	setp.eq.f32 	%p1519, %f1, %f536;
	selp.f32 	%f541, 0f44BD6000, 0f44BD4000, %p1519;
	mov.f32 	%f7176, %f541;
	bra.uni 	$L__BB0_2048;
$L__BB0_541:
	setp.eq.f32 	%p1518, %f1, %f540;
	selp.f32 	%f542, 0f44BD2000, 0f44BD0000, %p1518;
	mov.f32 	%f7176, %f542;
	bra.uni 	$L__BB0_2048;
$L__BB0_542:
	add.s32 	%r765, %r2, 1507;
	cvt.rn.f32.s32 	%f543, %r765;
	setp.leu.f32 	%p1509, %f1, %f543;
	@%p1509 bra 	$L__BB0_546;
	add.s32 	%r767, %r2, 1509;
	cvt.rn.f32.s32 	%f544, %r767;
	setp.leu.f32 	%p1513, %f1, %f544;
	@%p1513 bra 	$L__BB0_545;
	setp.eq.f32 	%p1515, %f1, %f535;
	selp.f32 	%f545, 0f44BCE000, 0f44BCC000, %p1515;
	mov.f32 	%f7176, %f545;
	bra.uni 	$L__BB0_2048;
$L__BB0_545:
	setp.eq.f32 	%p1514, %f1, %f544;
	selp.f32 	%f546, 0f44BCA000, 0f44BC8000, %p1514;
	mov.f32 	%f7176, %f546;
	bra.uni 	$L__BB0_2048;
$L__BB0_546:
	add.s32 	%r766, %r2, 1505;
	cvt.rn.f32.s32 	%f547, %r766;
	setp.leu.f32 	%p1510, %f1, %f547;
	@%p1510 bra 	$L__BB0_548;
	setp.eq.f32 	%p1512, %f1, %f543;
	selp.f32 	%f548, 0f44BC6000, 0f44BC4000, %p1512;
	mov.f32 	%f7176, %f548;
	bra.uni 	$L__BB0_2048;
$L__BB0_548:
	setp.eq.f32 	%p1511, %f1, %f547;
	selp.f32 	%f549, 0f44BC2000, 0f44BC0000, %p1511;
	mov.f32 	%f7176, %f549;
	bra.uni 	$L__BB0_2048;
$L__BB0_549:
	add.s32 	%r748, %r2, 1487;
	cvt.rn.f32.s32 	%f550, %r748;
	setp.leu.f32 	%p1476, %f1, %f550;
	@%p1476 bra 	$L__BB0_565;
	add.s32 	%r756, %r2, 1495;
	cvt.rn.f32.s32 	%f551, %r756;
	setp.leu.f32 	%p1492, %f1, %f551;
	@%p1492 bra 	$L__BB0_558;
	add.s32 	%r760, %r2, 1499;
	cvt.rn.f32.s32 	%f552, %r760;
	setp.leu.f32 	%p1500, %f1, %f552;
	@%p1500 bra 	$L__BB0_555;
	add.s32 	%r762, %r2, 1501;
	cvt.rn.f32.s32 	%f553, %r762;
	setp.leu.f32 	%p1504, %f1, %f553;
	@%p1504 bra 	$L__BB0_554;
	setp.eq.f32 	%p1506, %f1, %f518;
	selp.f32 	%f554, 0f44BBE000, 0f44BBC000, %p1506;
	mov.f32 	%f7176, %f554;
	bra.uni 	$L__BB0_2048;
$L__BB0_554:
	setp.eq.f32 	%p1505, %f1, %f553;
	selp.f32 	%f555, 0f44BBA000, 0f44BB8000, %p1505;
	mov.f32 	%f7176, %f555;
	bra.uni 	$L__BB0_2048;
$L__BB0_555:
	add.s32 	%r761, %r2, 1497;
	cvt.rn.f32.s32 	%f556, %r761;
	setp.leu.f32 	%p1501, %f1, %f556;
	@%p1501 bra 	$L__BB0_557;
	setp.eq.f32 	%p1503, %f1, %f552;
	selp.f32 	%f557, 0f44BB6000, 0f44BB4000, %p1503;
	mov.f32 	%f7176, %f557;
	bra.uni 	$L__BB0_2048;
$L__BB0_557:
	setp.eq.f32 	%p1502, %f1, %f556;
	selp.f32 	%f558, 0f44BB2000, 0f44BB0000, %p1502;
	mov.f32 	%f7176, %f558;
	bra.uni 	$L__BB0_2048;
$L__BB0_558:
	add.s32 	%r757, %r2, 1491;
	cvt.rn.f32.s32 	%f559, %r757;
	setp.leu.f32 	%p1493, %f1, %f559;
	@%p1493 bra 	$L__BB0_562;
	add.s32 	%r759, %r2, 1493;
	cvt.rn.f32.s32 	%f560, %r759;
	setp.leu.f32 	%p1497, %f1, %f560;
	@%p1497 bra 	$L__BB0_561;
	setp.eq.f32 	%p1499, %f1, %f551;
	selp.f32 	%f561, 0f44BAE000, 0f44BAC000, %p1499;
	mov.f32 	%f7176, %f561;
	bra.uni 	$L__BB0_2048;
$L__BB0_561:
	setp.eq.f32 	%p1498, %f1, %f560;
	selp.f32 	%f562, 0f44BAA000, 0f44BA8000, %p1498;
	mov.f32 	%f7176, %f562;
	bra.uni 	$L__BB0_2048;
$L__BB0_562:
	add.s32 	%r758, %r2, 1489;
	cvt.rn.f32.s32 	%f563, %r758;
	setp.leu.f32 	%p1494, %f1, %f563;
	@%p1494 bra 	$L__BB0_564;
	setp.eq.f32 	%p1496, %f1, %f559;
	selp.f32 	%f564, 0f44BA6000, 0f44BA4000, %p1496;
	mov.f32 	%f7176, %f564;
	bra.uni 	$L__BB0_2048;
$L__BB0_564:
	setp.eq.f32 	%p1495, %f1, %f563;
	selp.f32 	%f565, 0f44BA2000, 0f44BA0000, %p1495;
	mov.f32 	%f7176, %f565;
	bra.uni 	$L__BB0_2048;
$L__BB0_565:
	add.s32 	%r749, %r2, 1479;
	cvt.rn.f32.s32 	%f566, %r749;
	setp.leu.f32 	%p1477, %f1, %f566;
	@%p1477 bra 	$L__BB0_573;
	add.s32 	%r753, %r2, 1483;
	cvt.rn.f32.s32 	%f567, %r753;
	setp.leu.f32 	%p1485, %f1, %f567;
	@%p1485 bra 	$L__BB0_570;
	add.s32 	%r755, %r2, 1485;
	cvt.rn.f32.s32 	%f568, %r755;
	setp.leu.f32 	%p1489, %f1, %f568;
	@%p1489 bra 	$L__BB0_569;
	setp.eq.f32 	%p1491, %f1, %f550;
	selp.f32 	%f569, 0f44B9E000, 0f44B9C000, %p1491;
	mov.f32 	%f7176, %f569;
	bra.uni 	$L__BB0_2048;
$L__BB0_569:
	setp.eq.f32 	%p1490, %f1, %f568;
	selp.f32 	%f570, 0f44B9A000, 0f44B98000, %p1490;
	mov.f32 	%f7176, %f570;
	bra.uni 	$L__BB0_2048;
$L__BB0_570:
	add.s32 	%r754, %r2, 1481;
	cvt.rn.f32.s32 	%f571, %r754;
	setp.leu.f32 	%p1486, %f1, %f571;
	@%p1486 bra 	$L__BB0_572;
	setp.eq.f32 	%p1488, %f1, %f567;
	selp.f32 	%f572, 0f44B96000, 0f44B94000, %p1488;
	mov.f32 	%f7176, %f572;
	bra.uni 	$L__BB0_2048;
$L__BB0_572:
	setp.eq.f32 	%p1487, %f1, %f571;
	selp.f32 	%f573, 0f44B92000, 0f44B90000, %p1487;
	mov.f32 	%f7176, %f573;
	bra.uni 	$L__BB0_2048;
$L__BB0_573:
	add.s32 	%r750, %r2, 1475;
	cvt.rn.f32.s32 	%f574, %r750;
	setp.leu.f32 	%p1478, %f1, %f574;
	@%p1478 bra 	$L__BB0_577;
	add.s32 	%r752, %r2, 1477;
	cvt.rn.f32.s32 	%f575, %r752;
	setp.leu.f32 	%p1482, %f1, %f575;
	@%p1482 bra 	$L__BB0_576;
	setp.eq.f32 	%p1484, %f1, %f566;
	selp.f32 	%f576, 0f44B8E000, 0f44B8C000, %p1484;
	mov.f32 	%f7176, %f576;
	bra.uni 	$L__BB0_2048;
$L__BB0_576:
	setp.eq.f32 	%p1483, %f1, %f575;
	selp.f32 	%f577, 0f44B8A000, 0f44B88000, %p1483;
	mov.f32 	%f7176, %f577;
	bra.uni 	$L__BB0_2048;
$L__BB0_577:
	add.s32 	%r751, %r2, 1473;
	cvt.rn.f32.s32 	%f578, %r751;
	setp.leu.f32 	%p1479, %f1, %f578;
	@%p1479 bra 	$L__BB0_579;
	setp.eq.f32 	%p1481, %f1, %f574;
	selp.f32 	%f579, 0f44B86000, 0f44B84000, %p1481;
	mov.f32 	%f7176, %f579;
	bra.uni 	$L__BB0_2048;
$L__BB0_579:
	setp.eq.f32 	%p1480, %f1, %f578;
	selp.f32 	%f580, 0f44B82000, 0f44B80000, %p1480;
	mov.f32 	%f7176, %f580;
	bra.uni 	$L__BB0_2048;
$L__BB0_580:
	add.s32 	%r716, %r2, 1439;
	cvt.rn.f32.s32 	%f581, %r716;
	setp.leu.f32 	%p1412, %f1, %f581;
	@%p1412 bra 	$L__BB0_612;
	add.s32 	%r732, %r2, 1455;
	cvt.rn.f32.s32 	%f582, %r732;
	setp.leu.f32 	%p1444, %f1, %f582;
	@%p1444 bra 	$L__BB0_597;
	add.s32 	%r740, %r2, 1463;
	cvt.rn.f32.s32 	%f583, %r740;
	setp.leu.f32 	%p1460, %f1, %f583;
	@%p1460 bra 	$L__BB0_590;
	add.s32 	%r744, %r2, 1467;
	cvt.rn.f32.s32 	%f584, %r744;
	setp.leu.f32 	%p1468, %f1, %f584;
	@%p1468 bra 	$L__BB0_587;
	add.s32 	%r746, %r2, 1469;
	cvt.rn.f32.s32 	%f585, %r746;
	setp.leu.f32 	%p1472, %f1, %f585;
	@%p1472 bra 	$L__BB0_586;
	setp.eq.f32 	%p1474, %f1, %f517;
	selp.f32 	%f586, 0f44B7E000, 0f44B7C000, %p1474;
	mov.f32 	%f7176, %f586;
	bra.uni 	$L__BB0_2048;
$L__BB0_586:
	setp.eq.f32 	%p1473, %f1, %f585;
	selp.f32 	%f587, 0f44B7A000, 0f44B78000, %p1473;
	mov.f32 	%f7176, %f587;
	bra.uni 	$L__BB0_2048;
$L__BB0_587:
	add.s32 	%r745, %r2, 1465;
	cvt.rn.f32.s32 	%f588, %r745;
	setp.leu.f32 	%p1469, %f1, %f588;
	@%p1469 bra 	$L__BB0_589;
	setp.eq.f32 	%p1471, %f1, %f584;
	selp.f32 	%f589, 0f44B76000, 0f44B74000, %p1471;
	mov.f32 	%f7176, %f589;
	bra.uni 	$L__BB0_2048;
$L__BB0_589:
	setp.eq.f32 	%p1470, %f1, %f588;
	selp.f32 	%f590, 0f44B72000, 0f44B70000, %p1470;
	mov.f32 	%f7176, %f590;
	bra.uni 	$L__BB0_2048;
$L__BB0_590:
	add.s32 	%r741, %r2, 1459;
	cvt.rn.f32.s32 	%f591, %r741;
	setp.leu.f32 	%p1461, %f1, %f591;
	@%p1461 bra 	$L__BB0_594;
	add.s32 	%r743, %r2, 1461;
	cvt.rn.f32.s32 	%f592, %r743;
	setp.leu.f32 	%p1465, %f1, %f592;
	@%p1465 bra 	$L__BB0_593;
	setp.eq.f32 	%p1467, %f1, %f583;
	selp.f32 	%f593, 0f44B6E000, 0f44B6C000, %p1467;
	mov.f32 	%f7176, %f593;
	bra.uni 	$L__BB0_2048;
$L__BB0_593:
	setp.eq.f32 	%p1466, %f1, %f592;
	selp.f32 	%f594, 0f44B6A000, 0f44B68000, %p1466;
	mov.f32 	%f7176, %f594;
	bra.uni 	$L__BB0_2048;
$L__BB0_594:
	add.s32 	%r742, %r2, 1457;
	cvt.rn.f32.s32 	%f595, %r742;
	setp.leu.f32 	%p1462, %f1, %f595;
	@%p1462 bra 	$L__BB0_596;
	setp.eq.f32 	%p1464, %f1, %f591;
	selp.f32 	%f596, 0f44B66000, 0f44B64000, %p1464;
	mov.f32 	%f7176, %f596;
	bra.uni 	$L__BB0_2048;
$L__BB0_596:
	setp.eq.f32 	%p1463, %f1, %f595;
	selp.f32 	%f597, 0f44B62000, 0f44B60000, %p1463;
	mov.f32 	%f7176, %f597;
	bra.uni 	$L__BB0_2048;
$L__BB0_597:
	add.s32 	%r733, %r2, 1447;
	cvt.rn.f32.s32 	%f598, %r733;
	setp.leu.f32 	%p1445, %f1, %f598;
	@%p1445 bra 	$L__BB0_605;
	add.s32 	%r737, %r2, 1451;
	cvt.rn.f32.s32 	%f599, %r737;
	setp.leu.f32 	%p1453, %f1, %f599;
	@%p1453 bra 	$L__BB0_602;
	add.s32 	%r739, %r2, 1453;
	cvt.rn.f32.s32 	%f600, %r739;
	setp.leu.f32 	%p1457, %f1, %f600;
	@%p1457 bra 	$L__BB0_601;
	setp.eq.f32 	%p1459, %f1, %f582;
	selp.f32 	%f601, 0f44B5E000, 0f44B5C000, %p1459;
	mov.f32 	%f7176, %f601;
	bra.uni 	$L__BB0_2048;
$L__BB0_601:
	setp.eq.f32 	%p1458, %f1, %f600;
	selp.f32 	%f602, 0f44B5A000, 0f44B58000, %p1458;
	mov.f32 	%f7176, %f602;
	bra.uni 	$L__BB0_2048;
$L__BB0_602:
	add.s32 	%r738, %r2, 1449;
	cvt.rn.f32.s32 	%f603, %r738;
	setp.leu.f32 	%p1454, %f1, %f603;
	@%p1454 bra 	$L__BB0_604;
	setp.eq.f32 	%p1456, %f1, %f599;
	selp.f32 	%f604, 0f44B56000, 0f44B54000, %p1456;
	mov.f32 	%f7176, %f604;
	bra.uni 	$L__BB0_2048;
$L__BB0_604:
	setp.eq.f32 	%p1455, %f1, %f603;
	selp.f32 	%f605, 0f44B52000, 0f44B50000, %p1455;
	mov.f32 	%f7176, %f605;
	bra.uni 	$L__BB0_2048;
$L__BB0_605:
	add.s32 	%r734, %r2, 1443;
	cvt.rn.f32.s32 	%f606, %r734;
	setp.leu.f32 	%p1446, %f1, %f606;
	@%p1446 bra 	$L__BB0_609;
	add.s32 	%r736, %r2, 1445;
	cvt.rn.f32.s32 	%f607, %r736;
	setp.leu.f32 	%p1450, %f1, %f607;
	@%p1450 bra 	$L__BB0_608;
	setp.eq.f32 	%p1452, %f1, %f598;
	selp.f32 	%f608, 0f44B4E000, 0f44B4C000, %p1452;
	mov.f32 	%f7176, %f608;
	bra.uni 	$L__BB0_2048;
$L__BB0_608:
	setp.eq.f32 	%p1451, %f1, %f607;
	selp.f32 	%f609, 0f44B4A000, 0f44B48000, %p1451;
	mov.f32 	%f7176, %f609;
	bra.uni 	$L__BB0_2048;
$L__BB0_609:
	add.s32 	%r735, %r2, 1441;
	cvt.rn.f32.s32 	%f610, %r735;
	setp.leu.f32 	%p1447, %f1, %f610;
	@%p1447 bra 	$L__BB0_611;
	setp.eq.f32 	%p1449, %f1, %f606;
	selp.f32 	%f611, 0f44B46000, 0f44B44000, %p1449;
	mov.f32 	%f7176, %f611;
	bra.uni 	$L__BB0_2048;
$L__BB0_611:
	setp.eq.f32 	%p1448, %f1, %f610;
	selp.f32 	%f612, 0f44B42000, 0f44B40000, %p1448;
	mov.f32 	%f7176, %f612;
	bra.uni 	$L__BB0_2048;
$L__BB0_612:
	add.s32 	%r717, %r2, 1423;
	cvt.rn.f32.s32 	%f613, %r717;
	setp.leu.f32 	%p1413, %f1, %f613;
	@%p1413 bra 	$L__BB0_628;
	add.s32 	%r725, %r2, 1431;
	cvt.rn.f32.s32 	%f614, %r725;
	setp.leu.f32 	%p1429, %f1, %f614;
	@%p1429 bra 	$L__BB0_621;
	add.s32 	%r729, %r2, 1435;
	cvt.rn.f32.s32 	%f615, %r729;
	setp.leu.f32 	%p1437, %f1, %f615;
	@%p1437 bra 	$L__BB0_618;
	add.s32 	%r731, %r2, 1437;
	cvt.rn.f32.s32 	%f616, %r731;
	setp.leu.f32 	%p1441, %f1, %f616;
	@%p1441 bra 	$L__BB0_617;
	setp.eq.f32 	%p1443, %f1, %f581;
	selp.f32 	%f617, 0f44B3E000, 0f44B3C000, %p1443;
	mov.f32 	%f7176, %f617;
	bra.uni 	$L__BB0_2048;
$L__BB0_617:
	setp.eq.f32 	%p1442, %f1, %f616;
	selp.f32 	%f618, 0f44B3A000, 0f44B38000, %p1442;
	mov.f32 	%f7176, %f618;
	bra.uni 	$L__BB0_2048;
$L__BB0_618:
	add.s32 	%r730, %r2, 1433;
	cvt.rn.f32.s32 	%f619, %r730;
	setp.leu.f32 	%p1438, %f1, %f619;
	@%p1438 bra 	$L__BB0_620;
	setp.eq.f32 	%p1440, %f1, %f615;
	selp.f32 	%f620, 0f44B36000, 0f44B34000, %p1440;
	mov.f32 	%f7176, %f620;
	bra.uni 	$L__BB0_2048;
$L__BB0_620:
	setp.eq.f32 	%p1439, %f1, %f619;
	selp.f32 	%f621, 0f44B32000, 0f44B30000, %p1439;
	mov.f32 	%f7176, %f621;
	bra.uni 	$L__BB0_2048;
$L__BB0_621:
	add.s32 	%r726, %r2, 1427;
	cvt.rn.f32.s32 	%f622, %r726;
	setp.leu.f32 	%p1430, %f1, %f622;
	@%p1430 bra 	$L__BB0_625;
	add.s32 	%r728, %r2, 1429;
	cvt.rn.f32.s32 	%f623, %r728;
	setp.leu.f32 	%p1434, %f1, %f623;
	@%p1434 bra 	$L__BB0_624;
	setp.eq.f32 	%p1436, %f1, %f614;
	selp.f32 	%f624, 0f44B2E000, 0f44B2C000, %p1436;
	mov.f32 	%f7176, %f624;
	bra.uni 	$L__BB0_2048;
$L__BB0_624:
	setp.eq.f32 	%p1435, %f1, %f623;
	selp.f32 	%f625, 0f44B2A000, 0f44B28000, %p1435;
	mov.f32 	%f7176, %f625;
	bra.uni 	$L__BB0_2048;
$L__BB0_625:
	add.s32 	%r727, %r2, 1425;
	cvt.rn.f32.s32 	%f626, %r727;
	setp.leu.f32 	%p1431, %f1, %f626;
	@%p1431 bra 	$L__BB0_627;
	setp.eq.f32 	%p1433, %f1, %f622;
	selp.f32 	%f627, 0f44B26000, 0f44B24000, %p1433;
	mov.f32 	%f7176, %f627;
	bra.uni 	$L__BB0_2048;
$L__BB0_627:
	setp.eq.f32 	%p1432, %f1, %f626;
	selp.f32 	%f628, 0f44B22000, 0f44B20000, %p1432;
	mov.f32 	%f7176, %f628;
	bra.uni 	$L__BB0_2048;
$L__BB0_628:
	add.s32 	%r718, %r2, 1415;
	cvt.rn.f32.s32 	%f629, %r718;
	setp.leu.f32 	%p1414, %f1, %f629;
	@%p1414 bra 	$L__BB0_636;
	add.s32 	%r722, %r2, 1419;
	cvt.rn.f32.s32 	%f630, %r722;
	setp.leu.f32 	%p1422, %f1, %f630;
	@%p1422 bra 	$L__BB0_633;
	add.s32 	%r724, %r2, 1421;
	cvt.rn.f32.s32 	%f631, %r724;
	setp.leu.f32 	%p1426, %f1, %f631;
	@%p1426 bra 	$L__BB0_632;
	setp.eq.f32 	%p1428, %f1, %f613;
	selp.f32 	%f632, 0f44B1E000, 0f44B1C000, %p1428;
	mov.f32 	%f7176, %f632;
	bra.uni 	$L__BB0_2048;
$L__BB0_632:
	setp.eq.f32 	%p1427, %f1, %f631;
	selp.f32 	%f633, 0f44B1A000, 0f44B18000, %p1427;
	mov.f32 	%f7176, %f633;
	bra.uni 	$L__BB0_2048;
$L__BB0_633:
	add.s32 	%r723, %r2, 1417;
	cvt.rn.f32.s32 	%f634, %r723;
	setp.leu.f32 	%p1423, %f1, %f634;
	@%p1423 bra 	$L__BB0_635;
	setp.eq.f32 	%p1425, %f1, %f630;
	selp.f32 	%f635, 0f44B16000, 0f44B14000, %p1425;
	mov.f32 	%f7176, %f635;
	bra.uni 	$L__BB0_2048;
$L__BB0_635:
	setp.eq.f32 	%p1424, %f1, %f634;
	selp.f32 	%f636, 0f44B12000, 0f44B10000, %p1424;
	mov.f32 	%f7176, %f636;
	bra.uni 	$L__BB0_2048;
$L__BB0_636:
	add.s32 	%r719, %r2, 1411;
	cvt.rn.f32.s32 	%f637, %r719;
	setp.leu.f32 	%p1415, %f1, %f637;
	@%p1415 bra 	$L__BB0_640;
	add.s32 	%r721, %r2, 1413;
	cvt.rn.f32.s32 	%f638, %r721;
	setp.leu.f32 	%p1419, %f1, %f638;
	@%p1419 bra 	$L__BB0_639;
	setp.eq.f32 	%p1421, %f1, %f629;
	selp.f32 	%f639, 0f44B0E000, 0f44B0C000, %p1421;
	mov.f32 	%f7176, %f639;
	bra.uni 	$L__BB0_2048;
$L__BB0_639:
	setp.eq.f32 	%p1420, %f1, %f638;
	selp.f32 	%f640, 0f44B0A000, 0f44B08000, %p1420;
	mov.f32 	%f7176, %f640;
	bra.uni 	$L__BB0_2048;
$L__BB0_640:
	add.s32 	%r720, %r2, 1409;
	cvt.rn.f32.s32 	%f641, %r720;
	setp.leu.f32 	%p1416, %f1, %f641;
	@%p1416 bra 	$L__BB0_642;
	setp.eq.f32 	%p1418, %f1, %f637;
	selp.f32 	%f642, 0f44B06000, 0f44B04000, %p1418;
	mov.f32 	%f7176, %f642;
	bra.uni 	$L__BB0_2048;
$L__BB0_642:
	setp.eq.f32 	%p1417, %f1, %f641;
	selp.f32 	%f643, 0f44B02000, 0f44B00000, %p1417;
	mov.f32 	%f7176, %f643;
	bra.uni 	$L__BB0_2048;
$L__BB0_643:
	add.s32 	%r652, %r2, 1343;
	cvt.rn.f32.s32 	%f644, %r652;
	setp.leu.f32 	%p1284, %f1, %f644;
	@%p1284 bra 	$L__BB0_707;
	add.s32 	%r684, %r2, 1375;
	cvt.rn.f32.s32 	%f645, %r684;
	setp.leu.f32 	%p1348, %f1, %f645;
	@%p1348 bra 	$L__BB0_676;
	add.s32 	%r700, %r2, 1391;
	cvt.rn.f32.s32 	%f646, %r700;
	setp.leu.f32 	%p1380, %f1, %f646;
	@%p1380 bra 	$L__BB0_661;
	add.s32 	%r708, %r2, 1399;
	cvt.rn.f32.s32 	%f647, %r708;
	setp.leu.f32 	%p1396, %f1, %f647;
	@%p1396 bra 	$L__BB0_654;
	add.s32 	%r712, %r2, 1403;
	cvt.rn.f32.s32 	%f648, %r712;
	setp.leu.f32 	%p1404, %f1, %f648;
	@%p1404 bra 	$L__BB0_651;
	add.s32 	%r714, %r2, 1405;
	cvt.rn.f32.s32 	%f649, %r714;
	setp.leu.f32 	%p1408, %f1, %f649;
	@%p1408 bra 	$L__BB0_650;
	setp.eq.f32 	%p1410, %f1, %f516;
	selp.f32 	%f650, 0f44AFE000, 0f44AFC000, %p1410;
	mov.f32 	%f7176, %f650;
	bra.uni 	$L__BB0_2048;
$L__BB0_650:
	setp.eq.f32 	%p1409, %f1, %f649;
	selp.f32 	%f651, 0f44AFA000, 0f44AF8000, %p1409;
	mov.f32 	%f7176, %f651;
	bra.uni 	$L__BB0_2048;
$L__BB0_651:
	add.s32 	%r713, %r2, 1401;
	cvt.rn.f32.s32 	%f652, %r713;
	setp.leu.f32 	%p1405, %f1, %f652;
	@%p1405 bra 	$L__BB0_653;
	setp.eq.f32 	%p1407, %f1, %f648;
	selp.f32 	%f653, 0f44AF6000, 0f44AF4000, %p1407;
	mov.f32 	%f7176, %f653;
	bra.uni 	$L__BB0_2048;
$L__BB0_653:
	setp.eq.f32 	%p1406, %f1, %f652;
	selp.f32 	%f654, 0f44AF2000, 0f44AF0000, %p1406;
	mov.f32 	%f7176, %f654;
	bra.uni 	$L__BB0_2048;
$L__BB0_654:
	add.s32 	%r709, %r2, 1395;
	cvt.rn.f32.s32 	%f655, %r709;
	setp.leu.f32 	%p1397, %f1, %f655;
	@%p1397 bra 	$L__BB0_658;
	add.s32 	%r711, %r2, 1397;
	cvt.rn.f32.s32 	%f656, %r711;
	setp.leu.f32 	%p1401, %f1, %f656;
	@%p1401 bra 	$L__BB0_657;
	setp.eq.f32 	%p1403, %f1, %f647;
	selp.f32 	%f657, 0f44AEE000, 0f44AEC000, %p1403;
	mov.f32 	%f7176, %f657;
	bra.uni 	$L__BB0_2048;
$L__BB0_657:
	setp.eq.f32 	%p1402, %f1, %f656;
	selp.f32 	%f658, 0f44AEA000, 0f44AE8000, %p1402;
	mov.f32 	%f7176, %f658;
	bra.uni 	$L__BB0_2048;
$L__BB0_658:
	add.s32 	%r710, %r2, 1393;
	cvt.rn.f32.s32 	%f659, %r710;
	setp.leu.f32 	%p1398, %f1, %f659;
	@%p1398 bra 	$L__BB0_660;
	setp.eq.f32 	%p1400, %f1, %f655;
	selp.f32 	%f660, 0f44AE6000, 0f44AE4000, %p1400;
	mov.f32 	%f7176, %f660;
	bra.uni 	$L__BB0_2048;
$L__BB0_660:
	setp.eq.f32 	%p1399, %f1, %f659;
	selp.f32 	%f661, 0f44AE2000, 0f44AE0000, %p1399;
	mov.f32 	%f7176, %f661;
	bra.uni 	$L__BB0_2048;
$L__BB0_661:
	add.s32 	%r701, %r2, 1383;
	cvt.rn.f32.s32 	%f662, %r701;
	setp.leu.f32 	%p1381, %f1, %f662;
	@%p1381 bra 	$L__BB0_669;
	add.s32 	%r705, %r2, 1387;
	cvt.rn.f32.s32 	%f663, %r705;
	setp.leu.f32 	%p1389, %f1, %f663;
	@%p1389 bra 	$L__BB0_666;
	add.s32 	%r707, %r2, 1389;
	cvt.rn.f32.s32 	%f664, %r707;
	setp.leu.f32 	%p1393, %f1, %f664;
	@%p1393 bra 	$L__BB0_665;
	setp.eq.f32 	%p1395, %f1, %f646;
	selp.f32 	%f665, 0f44ADE000, 0f44ADC000, %p1395;
	mov.f32 	%f7176, %f665;
	bra.uni 	$L__BB0_2048;
$L__BB0_665:
	setp.eq.f32 	%p1394, %f1, %f664;
	selp.f32 	%f666, 0f44ADA000, 0f44AD8000, %p1394;
	mov.f32 	%f7176, %f666;
	bra.uni 	$L__BB0_2048;
$L__BB0_666:
	add.s32 	%r706, %r2, 1385;
	cvt.rn.f32.s32 	%f667, %r706;
	setp.leu.f32 	%p1390, %f1, %f667;
	@%p1390 bra 	$L__BB0_668;
	setp.eq.f32 	%p1392, %f1, %f663;
	selp.f32 	%f668, 0f44AD6000, 0f44AD4000, %p1392;
	mov.f32 	%f7176, %f668;
	bra.uni 	$L__BB0_2048;
$L__BB0_668:
	setp.eq.f32 	%p1391, %f1, %f667;
	selp.f32 	%f669, 0f44AD2000, 0f44AD0000, %p1391;
	mov.f32 	%f7176, %f669;
	bra.uni 	$L__BB0_2048;
$L__BB0_669:
	add.s32 	%r702, %r2, 1379;
	cvt.rn.f32.s32 	%f670, %r702;
	setp.leu.f32 	%p1382, %f1, %f670;
	@%p1382 bra 	$L__BB0_673;
	add.s32 	%r704, %r2, 1381;
	cvt.rn.f32.s32 	%f671, %r704;
	setp.leu.f32 	%p1386, %f1, %f671;
	@%p1386 bra 	$L__BB0_672;
	setp.eq.f32 	%p1388, %f1, %f662;
	selp.f32 	%f672, 0f44ACE000, 0f44ACC000, %p1388;
	mov.f32 	%f7176, %f672;
	bra.uni 	$L__BB0_2048;
$L__BB0_672:
	setp.eq.f32 	%p1387, %f1, %f671;
	selp.f32 	%f673, 0f44ACA000, 0f44AC8000, %p1387;
	mov.f32 	%f7176, %f673;
	bra.uni 	$L__BB0_2048;
$L__BB0_673:
	add.s32 	%r703, %r2, 1377;
	cvt.rn.f32.s32 	%f674, %r703;
	setp.leu.f32 	%p1383, %f1, %f674;
	@%p1383 bra 	$L__BB0_675;
	setp.eq.f32 	%p1385, %f1, %f670;
	selp.f32 	%f675, 0f44AC6000, 0f44AC4000, %p1385;
	mov.f32 	%f7176, %f675;
	bra.uni 	$L__BB0_2048;
$L__BB0_675:
	setp.eq.f32 	%p1384, %f1, %f674;
	selp.f32 	%f676, 0f44AC2000, 0f44AC0000, %p1384;
	mov.f32 	%f7176, %f676;
	bra.uni 	$L__BB0_2048;
$L__BB0_676:
	add.s32 	%r685, %r2, 1359;
	cvt.rn.f32.s32 	%f677, %r685;
	setp.leu.f32 	%p1349, %f1, %f677;
	@%p1349 bra 	$L__BB0_692;
	add.s32 	%r693, %r2, 1367;
	cvt.rn.f32.s32 	%f678, %r693;
	setp.leu.f32 	%p1365, %f1, %f678;
	@%p1365 bra 	$L__BB0_685;
	add.s32 	%r697, %r2, 1371;
	cvt.rn.f32.s32 	%f679, %r697;
	setp.leu.f32 	%p1373, %f1, %f679;
	@%p1373 bra 	$L__BB0_682;
	add.s32 	%r699, %r2, 1373;
	cvt.rn.f32.s32 	%f680, %r699;
	setp.leu.f32 	%p1377, %f1, %f680;
	@%p1377 bra 	$L__BB0_681;
	setp.eq.f32 	%p1379, %f1, %f645;
	selp.f32 	%f681, 0f44ABE000, 0f44ABC000, %p1379;
	mov.f32 	%f7176, %f681;
	bra.uni 	$L__BB0_2048;
$L__BB0_681:
	setp.eq.f32 	%p1378, %f1, %f680;
	selp.f32 	%f682, 0f44ABA000, 0f44AB8000, %p1378;
	mov.f32 	%f7176, %f682;
	bra.uni 	$L__BB0_2048;
$L__BB0_682:
	add.s32 	%r698, %r2, 1369;
	cvt.rn.f32.s32 	%f683, %r698;
	setp.leu.f32 	%p1374, %f1, %f683;
	@%p1374 bra 	$L__BB0_684;
	setp.eq.f32 	%p1376, %f1, %f679;
	selp.f32 	%f684, 0f44AB6000, 0f44AB4000, %p1376;
	mov.f32 	%f7176, %f684;
	bra.uni 	$L__BB0_2048;
$L__BB0_684:
	setp.eq.f32 	%p1375, %f1, %f683;
	selp.f32 	%f685, 0f44AB2000, 0f44AB0000, %p1375;
	mov.f32 	%f7176, %f685;
	bra.uni 	$L__BB0_2048;
$L__BB0_685:
	add.s32 	%r694, %r2, 1363;
	cvt.rn.f32.s32 	%f686, %r694;
	setp.leu.f32 	%p1366, %f1, %f686;
	@%p1366 bra 	$L__BB0_689;
	add.s32 	%r696, %r2, 1365;
	cvt.rn.f32.s32 	%f687, %r696;
	setp.leu.f32 	%p1370, %f1, %f687;
	@%p1370 bra 	$L__BB0_688;
	setp.eq.f32 	%p1372, %f1, %f678;
	selp.f32 	%f688, 0f44AAE000, 0f44AAC000, %p1372;
	mov.f32 	%f7176, %f688;
	bra.uni 	$L__BB0_2048;
$L__BB0_688:
	setp.eq.f32 	%p1371, %f1, %f687;
	selp.f32 	%f689, 0f44AAA000, 0f44AA8000, %p1371;
	mov.f32 	%f7176, %f689;
	bra.uni 	$L__BB0_2048;
$L__BB0_689:
	add.s32 	%r695, %r2, 1361;
	cvt.rn.f32.s32 	%f690, %r695;
	setp.leu.f32 	%p1367, %f1, %f690;
	@%p1367 bra 	$L__BB0_691;
	setp.eq.f32 	%p1369, %f1, %f686;
	selp.f32 	%f691, 0f44AA6000, 0f44AA4000, %p1369;
	mov.f32 	%f7176, %f691;
	bra.uni 	$L__BB0_2048;
$L__BB0_691:
	setp.eq.f32 	%p1368, %f1, %f690;
	selp.f32 	%f692, 0f44AA2000, 0f44AA0000, %p1368;
	mov.f32 	%f7176, %f692;
	bra.uni 	$L__BB0_2048;
$L__BB0_692:
	add.s32 	%r686, %r2, 1351;
	cvt.rn.f32.s32 	%f693, %r686;
	setp.leu.f32 	%p1350, %f1, %f693;
	@%p1350 bra 	$L__BB0_700;
	add.s32 	%r690, %r2, 1355;
	cvt.rn.f32.s32 	%f694, %r690;
	setp.leu.f32 	%p1358, %f1, %f694;
	@%p1358 bra 	$L__BB0_697;
	add.s32 	%r692, %r2, 1357;
	cvt.rn.f32.s32 	%f695, %r692;
	setp.leu.f32 	%p1362, %f1, %f695;
	@%p1362 bra 	$L__BB0_696;
	setp.eq.f32 	%p1364, %f1, %f677;
	selp.f32 	%f696, 0f44A9E000, 0f44A9C000, %p1364;
	mov.f32 	%f7176, %f696;
	bra.uni 	$L__BB0_2048;
$L__BB0_696:
	setp.eq.f32 	%p1363, %f1, %f695;
	selp.f32 	%f697, 0f44A9A000, 0f44A98000, %p1363;
	mov.f32 	%f7176, %f697;
	bra.uni 	$L__BB0_2048;
$L__BB0_697:
	add.s32 	%r691, %r2, 1353;
	cvt.rn.f32.s32 	%f698, %r691;
	setp.leu.f32 	%p1359, %f1, %f698;
	@%p1359 bra 	$L__BB0_699;
	setp.eq.f32 	%p1361, %f1, %f694;
	selp.f32 	%f699, 0f44A96000, 0f44A94000, %p1361;
	mov.f32 	%f7176, %f699;
	bra.uni 	$L__BB0_2048;
$L__BB0_699:
	setp.eq.f32 	%p1360, %f1, %f698;
	selp.f32 	%f700, 0f44A92000, 0f44A90000, %p1360;
	mov.f32 	%f7176, %f700;
	bra.uni 	$L__BB0_2048;
$L__BB0_700:
	add.s32 	%r687, %r2, 1347;
	cvt.rn.f32.s32 	%f701, %r687;
	setp.leu.f32 	%p1351, %f1, %f701;
	@%p1351 bra 	$L__BB0_704;
	add.s32 	%r689, %r2, 1349;
	cvt.rn.f32.s32 	%f702, %r689;
	setp.leu.f32 	%p1355, %f1, %f702;
	@%p1355 bra 	$L__BB0_703;
	setp.eq.f32 	%p1357, %f1, %f693;
	selp.f32 	%f703, 0f44A8E000, 0f44A8C000, %p1357;
	mov.f32 	%f7176, %f703;
	bra.uni 	$L__BB0_2048;
$L__BB0_703:
	setp.eq.f32 	%p1356, %f1, %f702;
	selp.f32 	%f704, 0f44A8A000, 0f44A88000, %p1356;
	mov.f32 	%f7176, %f704;
	bra.uni 	$L__BB0_2048;
$L__BB0_704:
	add.s32 	%r688, %r2, 1345;
	cvt.rn.f32.s32 	%f705, %r688;
	setp.leu.f32 	%p1352, %f1, %f705;
	@%p1352 bra 	$L__BB0_706;
	setp.eq.f32 	%p1354, %f1, %f701;
	selp.f32 	%f706, 0f44A86000, 0f44A84000, %p1354;
	mov.f32 	%f7176, %f706;
	bra.uni 	$L__BB0_2048;
$L__BB0_706:
	setp.eq.f32 	%p1353, %f1, %f705;
	selp.f32 	%f707, 0f44A82000, 0f44A80000, %p1353;
	mov.f32 	%f7176, %f707;
	bra.uni 	$L__BB0_2048;
$L__BB0_707:
	add.s32 	%r653, %r2, 1311;
	cvt.rn.f32.s32 	%f708, %r653;
	setp.leu.f32 	%p1285, %f1, %f708;
	@%p1285 bra 	$L__BB0_739;
	add.s32 	%r669, %r2, 1327;
	cvt.rn.f32.s32 	%f709, %r669;
	setp.leu.f32 	%p1317, %f1, %f709;
	@%p1317 bra 	$L__BB0_724;
	add.s32 	%r677, %r2, 1335;
	cvt.rn.f32.s32 	%f710, %r677;
	setp.leu.f32 	%p1333, %f1, %f710;
	@%p1333 bra 	$L__BB0_717;
	add.s32 	%r681, %r2, 1339;
	cvt.rn.f32.s32 	%f711, %r681;
	setp.leu.f32 	%p1341, %f1, %f711;
	@%p1341 bra 	$L__BB0_714;
	add.s32 	%r683, %r2, 1341;
	cvt.rn.f32.s32 	%f712, %r683;
	setp.leu.f32 	%p1345, %f1, %f712;
	@%p1345 bra 	$L__BB0_713;
	setp.eq.f32 	%p1347, %f1, %f644;
	selp.f32 	%f713, 0f44A7E000, 0f44A7C000, %p1347;
	mov.f32 	%f7176, %f713;
	bra.uni 	$L__BB0_2048;
$L__BB0_713:
	setp.eq.f32 	%p1346, %f1, %f712;
	selp.f32 	%f714, 0f44A7A000, 0f44A78000, %p1346;
	mov.f32 	%f7176, %f714;
	bra.uni 	$L__BB0_2048;
$L__BB0_714:
	add.s32 	%r682, %r2, 1337;
	cvt.rn.f32.s32 	%f715, %r682;
	setp.leu.f32 	%p1342, %f1, %f715;
	@%p1342 bra 	$L__BB0_716;
	setp.eq.f32 	%p1344, %f1, %f711;
	selp.f32 	%f716, 0f44A76000, 0f44A74000, %p1344;
	mov.f32 	%f7176, %f716;
	bra.uni 	$L__BB0_2048;
$L__BB0_716:
	setp.eq.f32 	%p1343, %f1, %f715;
	selp.f32 	%f717, 0f44A72000, 0f44A70000, %p1343;
	mov.f32 	%f7176, %f717;
	bra.uni 	$L__BB0_2048;
$L__BB0_717:
	add.s32 	%r678, %r2, 1331;
	cvt.rn.f32.s32 	%f718, %r678;
	setp.leu.f32 	%p1334, %f1, %f718;
	@%p1334 bra 	$L__BB0_721;
	add.s32 	%r680, %r2, 1333;
	cvt.rn.f32.s32 	%f719, %r680;
	setp.leu.f32 	%p1338, %f1, %f719;
	@%p1338 bra 	$L__BB0_720;
	setp.eq.f32 	%p1340, %f1, %f710;
	selp.f32 	%f720, 0f44A6E000, 0f44A6C000, %p1340;
	mov.f32 	%f7176, %f720;
	bra.uni 	$L__BB0_2048;
$L__BB0_720:
	setp.eq.f32 	%p1339, %f1, %f719;
	selp.f32 	%f721, 0f44A6A000, 0f44A68000, %p1339;
	mov.f32 	%f7176, %f721;
	bra.uni 	$L__BB0_2048;
$L__BB0_721:
	add.s32 	%r679, %r2, 1329;
	cvt.rn.f32.s32 	%f722, %r679;
	setp.leu.f32 	%p1335, %f1, %f722;
	@%p1335 bra 	$L__BB0_723;
	setp.eq.f32 	%p1337, %f1, %f718;
	selp.f32 	%f723, 0f44A66000, 0f44A64000, %p1337;
	mov.f32 	%f7176, %f723;
	bra.uni 	$L__BB0_2048;
$L__BB0_723:
	setp.eq.f32 	%p1336, %f1, %f722;
	selp.f32 	%f724, 0f44A62000, 0f44A60000, %p1336;
	mov.f32 	%f7176, %f724;
	bra.uni 	$L__BB0_2048;
$L__BB0_724:
	add.s32 	%r670, %r2, 1319;
	cvt.rn.f32.s32 	%f725, %r670;
	setp.leu.f32 	%p1318, %f1, %f725;
	@%p1318 bra 	$L__BB0_732;
	add.s32 	%r674, %r2, 1323;
	cvt.rn.f32.s32 	%f726, %r674;
	setp.leu.f32 	%p1326, %f1, %f726;
	@%p1326 bra 	$L__BB0_729;
	add.s32 	%r676, %r2, 1325;
	cvt.rn.f32.s32 	%f727, %r676;
	setp.leu.f32 	%p1330, %f1, %f727;
	@%p1330 bra 	$L__BB0_728;
	setp.eq.f32 	%p1332, %f1, %f709;
	selp.f32 	%f728, 0f44A5E000, 0f44A5C000, %p1332;
	mov.f32 	%f7176, %f728;
	bra.uni 	$L__BB0_2048;
$L__BB0_728:
	setp.eq.f32 	%p1331, %f1, %f727;
	selp.f32 	%f729, 0f44A5A000, 0f44A58000, %p1331;
	mov.f32 	%f7176, %f729;
	bra.uni 	$L__BB0_2048;
$L__BB0_729:
	add.s32 	%r675, %r2, 1321;
	cvt.rn.f32.s32 	%f730, %r675;
	setp.leu.f32 	%p1327, %f1, %f730;
	@%p1327 bra 	$L__BB0_731;
	setp.eq.f32 	%p1329, %f1, %f726;
	selp.f32 	%f731, 0f44A56000, 0f44A54000, %p1329;
	mov.f32 	%f7176, %f731;
	bra.uni 	$L__BB0_2048;
$L__BB0_731:
	setp.eq.f32 	%p1328, %f1, %f730;
	selp.f32 	%f732, 0f44A52000, 0f44A50000, %p1328;
	mov.f32 	%f7176, %f732;
	bra.uni 	$L__BB0_2048;
$L__BB0_732:
	add.s32 	%r671, %r2, 1315;
	cvt.rn.f32.s32 	%f733, %r671;
	setp.leu.f32 	%p1319, %f1, %f733;
	@%p1319 bra 	$L__BB0_736;
	add.s32 	%r673, %r2, 1317;
	cvt.rn.f32.s32 	%f734, %r673;
	setp.leu.f32 	%p1323, %f1, %f734;
	@%p1323 bra 	$L__BB0_735;
	setp.eq.f32 	%p1325, %f1, %f725;
	selp.f32 	%f735, 0f44A4E000, 0f44A4C000, %p1325;
	mov.f32 	%f7176, %f735;
	bra.uni 	$L__BB0_2048;
$L__BB0_735:
	setp.eq.f32 	%p1324, %f1, %f734;
	selp.f32 	%f736, 0f44A4A000, 0f44A48000, %p1324;
	mov.f32 	%f7176, %f736;
	bra.uni 	$L__BB0_2048;
$L__BB0_736:
	add.s32 	%r672, %r2, 1313;
	cvt.rn.f32.s32 	%f737, %r672;
	setp.leu.f32 	%p1320, %f1, %f737;
	@%p1320 bra 	$L__BB0_738;
	setp.eq.f32 	%p1322, %f1, %f733;
	selp.f32 	%f738, 0f44A46000, 0f44A44000, %p1322;
	mov.f32 	%f7176, %f738;
	bra.uni 	$L__BB0_2048;
$L__BB0_738:
	setp.eq.f32 	%p1321, %f1, %f737;
	selp.f32 	%f739, 0f44A42000, 0f44A40000, %p1321;
	mov.f32 	%f7176, %f739;
	bra.uni 	$L__BB0_2048;
$L__BB0_739:
	add.s32 	%r654, %r2, 1295;
	cvt.rn.f32.s32 	%f740, %r654;
	setp.leu.f32 	%p1286, %f1, %f740;
	@%p1286 bra 	$L__BB0_755;
	add.s32 	%r662, %r2, 1303;
	cvt.rn.f32.s32 	%f741, %r662;
	setp.leu.f32 	%p1302, %f1, %f741;
	@%p1302 bra 	$L__BB0_748;
	add.s32 	%r666, %r2, 1307;
	cvt.rn.f32.s32 	%f742, %r666;
	setp.leu.f32 	%p1310, %f1, %f742;
	@%p1310 bra 	$L__BB0_745;
	add.s32 	%r668, %r2, 1309;
	cvt.rn.f32.s32 	%f743, %r668;
	setp.leu.f32 	%p1314, %f1, %f743;
	@%p1314 bra 	$L__BB0_744;
	setp.eq.f32 	%p1316, %f1, %f708;
	selp.f32 	%f744, 0f44A3E000, 0f44A3C000, %p1316;
	mov.f32 	%f7176, %f744;
	bra.uni 	$L__BB0_2048;
$L__BB0_744:
	setp.eq.f32 	%p1315, %f1, %f743;
	selp.f32 	%f745, 0f44A3A000, 0f44A38000, %p1315;
	mov.f32 	%f7176, %f745;
	bra.uni 	$L__BB0_2048;
$L__BB0_745:
	add.s32 	%r667, %r2, 1305;
	cvt.rn.f32.s32 	%f746, %r667;
	setp.leu.f32 	%p1311, %f1, %f746;
	@%p1311 bra 	$L__BB0_747;
	setp.eq.f32 	%p1313, %f1, %f742;
	selp.f32 	%f747, 0f44A36000, 0f44A34000, %p1313;
	mov.f32 	%f7176, %f747;
	bra.uni 	$L__BB0_2048;
$L__BB0_747:
	setp.eq.f32 	%p1312, %f1, %f746;
	selp.f32 	%f748, 0f44A32000, 0f44A30000, %p1312;
	mov.f32 	%f7176, %f748;
	bra.uni 	$L__BB0_2048;
$L__BB0_748:
	add.s32 	%r663, %r2, 1299;
	cvt.rn.f32.s32 	%f749, %r663;
	setp.leu.f32 	%p1303, %f1, %f749;
	@%p1303 bra 	$L__BB0_752;
	add.s32 	%r665, %r2, 1301;
	cvt.rn.f32.s32 	%f750, %r665;
	setp.leu.f32 	%p1307, %f1, %f750;
	@%p1307 bra 	$L__BB0_751;
	setp.eq.f32 	%p1309, %f1, %f741;
	selp.f32 	%f751, 0f44A2E000, 0f44A2C000, %p1309;
	mov.f32 	%f7176, %f751;
	bra.uni 	$L__BB0_2048;
$L__BB0_751:
	setp.eq.f32 	%p1308, %f1, %f750;
	selp.f32 	%f752, 0f44A2A000, 0f44A28000, %p1308;
	mov.f32 	%f7176, %f752;
	bra.uni 	$L__BB0_2048;
$L__BB0_752:
	add.s32 	%r664, %r2, 1297;
	cvt.rn.f32.s32 	%f753, %r664;
	setp.leu.f32 	%p1304, %f1, %f753;
	@%p1304 bra 	$L__BB0_754;
	setp.eq.f32 	%p1306, %f1, %f749;
	selp.f32 	%f754, 0f44A26000, 0f44A24000, %p1306;
	mov.f32 	%f7176, %f754;
	bra.uni 	$L__BB0_2048;
$L__BB0_754:
	setp.eq.f32 	%p1305, %f1, %f753;
	selp.f32 	%f755, 0f44A22000, 0f44A20000, %p1305;
	mov.f32 	%f7176, %f755;
	bra.uni 	$L__BB0_2048;
$L__BB0_755:
	add.s32 	%r655, %r2, 1287;
	cvt.rn.f32.s32 	%f756, %r655;
	setp.leu.f32 	%p1287, %f1, %f756;
	@%p1287 bra 	$L__BB0_763;
	add.s32 	%r659, %r2, 1291;
	cvt.rn.f32.s32 	%f757, %r659;
	setp.leu.f32 	%p1295, %f1, %f757;
	@%p1295 bra 	$L__BB0_760;
	add.s32 	%r661, %r2, 1293;
	cvt.rn.f32.s32 	%f758, %r661;
	setp.leu.f32 	%p1299, %f1, %f758;
	@%p1299 bra 	$L__BB0_759;
	setp.eq.f32 	%p1301, %f1, %f740;
	selp.f32 	%f759, 0f44A1E000, 0f44A1C000, %p1301;
	mov.f32 	%f7176, %f759;
	bra.uni 	$L__BB0_2048;
$L__BB0_759:
	setp.eq.f32 	%p1300, %f1, %f758;
	selp.f32 	%f760, 0f44A1A000, 0f44A18000, %p1300;
	mov.f32 	%f7176, %f760;
	bra.uni 	$L__BB0_2048;
$L__BB0_760:
	add.s32 	%r660, %r2, 1289;
	cvt.rn.f32.s32 	%f761, %r660;
	setp.leu.f32 	%p1296, %f1, %f761;
	@%p1296 bra 	$L__BB0_762;
	setp.eq.f32 	%p1298, %f1, %f757;
	selp.f32 	%f762, 0f44A16000, 0f44A14000, %p1298;
	mov.f32 	%f7176, %f762;
	bra.uni 	$L__BB0_2048;
$L__BB0_762:
	setp.eq.f32 	%p1297, %f1, %f761;
	selp.f32 	%f763, 0f44A12000, 0f44A10000, %p1297;
	mov.f32 	%f7176, %f763;
	bra.uni 	$L__BB0_2048;
$L__BB0_763:
	add.s32 	%r656, %r2, 1283;
	cvt.rn.f32.s32 	%f764, %r656;
	setp.leu.f32 	%p1288, %f1, %f764;
	@%p1288 bra 	$L__BB0_767;
	add.s32 	%r658, %r2, 1285;
	cvt.rn.f32.s32 	%f765, %r658;
	setp.leu.f32 	%p1292, %f1, %f765;
	@%p1292 bra 	$L__BB0_766;
	setp.eq.f32 	%p1294, %f1, %f756;
	selp.f32 	%f766, 0f44A0E000, 0f44A0C000, %p1294;
	mov.f32 	%f7176, %f766;
	bra.uni 	$L__BB0_2048;
$L__BB0_766:
	setp.eq.f32 	%p1293, %f1, %f765;
	selp.f32 	%f767, 0f44A0A000, 0f44A08000, %p1293;
	mov.f32 	%f7176, %f767;
	bra.uni 	$L__BB0_2048;
$L__BB0_767:
	add.s32 	%r657, %r2, 1281;
	cvt.rn.f32.s32 	%f768, %r657;
	setp.leu.f32 	%p1289, %f1, %f768;
	@%p1289 bra 	$L__BB0_769;
	setp.eq.f32 	%p1291, %f1, %f764;
	selp.f32 	%f769, 0f44A06000, 0f44A04000, %p1291;
	mov.f32 	%f7176, %f769;
	bra.uni 	$L__BB0_2048;
$L__BB0_769:
	setp.eq.f32 	%p1290, %f1, %f768;
	selp.f32 	%f770, 0f44A02000, 0f44A00000, %p1290;
	mov.f32 	%f7176, %f770;
	bra.uni 	$L__BB0_2048;
$L__BB0_770:
	add.s32 	%r524, %r2, 1151;
	cvt.rn.f32.s32 	%f771, %r524;
	setp.leu.f32 	%p1028, %f1, %f771;
	@%p1028 bra 	$L__BB0_898;
	add.s32 	%r588, %r2, 1215;
	cvt.rn.f32.s32 	%f772, %r588;
	setp.leu.f32 	%p1156, %f1, %f772;
	@%p1156 bra 	$L__BB0_835;
	add.s32 	%r620, %r2, 1247;
	cvt.rn.f32.s32 	%f773, %r620;
	setp.leu.f32 	%p1220, %f1, %f773;
	@%p1220 bra 	$L__BB0_804;
	add.s32 	%r636, %r2, 1263;
	cvt.rn.f32.s32 	%f774, %r636;
	setp.leu.f32 	%p1252, %f1, %f774;
	@%p1252 bra 	$L__BB0_789;
	add.s32 	%r644, %r2, 1271;
	cvt.rn.f32.s32 	%f775, %r644;
	setp.leu.f32 	%p1268, %f1, %f775;
	@%p1268 bra 	$L__BB0_782;
	add.s32 	%r648, %r2, 1275;
	cvt.rn.f32.s32 	%f776, %r648;
	setp.leu.f32 	%p1276, %f1, %f776;
	@%p1276 bra 	$L__BB0_779;
	add.s32 	%r650, %r2, 1277;
	cvt.rn.f32.s32 	%f777, %r650;
	setp.leu.f32 	%p1280, %f1, %f777;
	@%p1280 bra 	$L__BB0_778;
	setp.eq.f32 	%p1282, %f1, %f515;
	selp.f32 	%f778, 0f449FE000, 0f449FC000, %p1282;
	mov.f32 	%f7176, %f778;
	bra.uni 	$L__BB0_2048;
$L__BB0_778:
	setp.eq.f32 	%p1281, %f1, %f777;
	selp.f32 	%f779, 0f449FA000, 0f449F8000, %p1281;
	mov.f32 	%f7176, %f779;
	bra.uni 	$L__BB0_2048;
$L__BB0_779:
	add.s32 	%r649, %r2, 1273;
	cvt.rn.f32.s32 	%f780, %r649;
	setp.leu.f32 	%p1277, %f1, %f780;
	@%p1277 bra 	$L__BB0_781;
	setp.eq.f32 	%p1279, %f1, %f776;
	selp.f32 	%f781, 0f449F6000, 0f449F4000, %p1279;
	mov.f32 	%f7176, %f781;
	bra.uni 	$L__BB0_2048;
$L__BB0_781:
	setp.eq.f32 	%p1278, %f1, %f780;
	selp.f32 	%f782, 0f449F2000, 0f449F0000, %p1278;
	mov.f32 	%f7176, %f782;
	bra.uni 	$L__BB0_2048;
$L__BB0_782:
	add.s32 	%r645, %r2, 1267;
	cvt.rn.f32.s32 	%f783, %r645;
	setp.leu.f32 	%p1269, %f1, %f783;
	@%p1269 bra 	$L__BB0_786;
	add.s32 	%r647, %r2, 1269;
	cvt.rn.f32.s32 	%f784, %r647;
	setp.leu.f32 	%p1273, %f1, %f784;
	@%p1273 bra 	$L__BB0_785;
	setp.eq.f32 	%p1275, %f1, %f775;
	selp.f32 	%f785, 0f449EE000, 0f449EC000, %p1275;
	mov.f32 	%f7176, %f785;
	bra.uni 	$L__BB0_2048;
$L__BB0_785:
	setp.eq.f32 	%p1274, %f1, %f784;
	selp.f32 	%f786, 0f449EA000, 0f449E8000, %p1274;
	mov.f32 	%f7176, %f786;
	bra.uni 	$L__BB0_2048;
$L__BB0_786:
	add.s32 	%r646, %r2, 1265;
	cvt.rn.f32.s32 	%f787, %r646;
	setp.leu.f32 	%p1270, %f1, %f787;
	@%p1270 bra 	$L__BB0_788;
	setp.eq.f32 	%p1272, %f1, %f783;
	selp.f32 	%f788, 0f449E6000, 0f449E4000, %p1272;
	mov.f32 	%f7176, %f788;
	bra.uni 	$L__BB0_2048;
$L__BB0_788:
	setp.eq.f32 	%p1271, %f1, %f787;
	selp.f32 	%f789, 0f449E2000, 0f449E0000, %p1271;
	mov.f32 	%f7176, %f789;
	bra.uni 	$L__BB0_2048;
$L__BB0_789:
	add.s32 	%r637, %r2, 1255;
	cvt.rn.f32.s32 	%f790, %r637;
	setp.leu.f32 	%p1253, %f1, %f790;
	@%p1253 bra 	$L__BB0_797;
	add.s32 	%r641, %r2, 1259;
	cvt.rn.f32.s32 	%f791, %r641;
	setp.leu.f32 	%p1261, %f1, %f791;
	@%p1261 bra 	$L__BB0_794;
	add.s32 	%r643, %r2, 1261;
	cvt.rn.f32.s32 	%f792, %r643;
	setp.leu.f32 	%p1265, %f1, %f792;
	@%p1265 bra 	$L__BB0_793;
	setp.eq.f32 	%p1267, %f1, %f774;
	selp.f32 	%f793, 0f449DE000, 0f449DC000, %p1267;
	mov.f32 	%f7176, %f793;
	bra.uni 	$L__BB0_2048;
$L__BB0_793:
	setp.eq.f32 	%p1266, %f1, %f792;
	selp.f32 	%f794, 0f449DA000, 0f449D8000, %p1266;
	mov.f32 	%f7176, %f794;
	bra.uni 	$L__BB0_2048;
$L__BB0_794:
	add.s32 	%r642, %r2, 1257;
	cvt.rn.f32.s32 	%f795, %r642;
	setp.leu.f32 	%p1262, %f1, %f795;
	@%p1262 bra 	$L__BB0_796;
	setp.eq.f32 	%p1264, %f1, %f791;
	selp.f32 	%f796, 0f449D6000, 0f449D4000, %p1264;
	mov.f32 	%f7176, %f796;
	bra.uni 	$L__BB0_2048;
$L__BB0_796:
	setp.eq.f32 	%p1263, %f1, %f795;
	selp.f32 	%f797, 0f449D2000, 0f449D0000, %p1263;
	mov.f32 	%f7176, %f797;
	bra.uni 	$L__BB0_2048;
$L__BB0_797:
	add.s32 	%r638, %r2, 1251;
	cvt.rn.f32.s32 	%f798, %r638;
	setp.leu.f32 	%p1254, %f1, %f798;
	@%p1254 bra 	$L__BB0_801;
	add.s32 	%r640, %r2, 1253;
	cvt.rn.f32.s32 	%f799, %r640;
	setp.leu.f32 	%p1258, %f1, %f799;
	@%p1258 bra 	$L__BB0_800;
	setp.eq.f32 	%p1260, %f1, %f790;
	selp.f32 	%f800, 0f449CE000, 0f449CC000, %p1260;
	mov.f32 	%f7176, %f800;
	bra.uni 	$L__BB0_2048;
$L__BB0_800:
	setp.eq.f32 	%p1259, %f1, %f799;
	selp.f32 	%f801, 0f449CA000, 0f449C8000, %p1259;
	mov.f32 	%f7176, %f801;
	bra.uni 	$L__BB0_2048;
$L__BB0_801:
	add.s32 	%r639, %r2, 1249;
	cvt.rn.f32.s32 	%f802, %r639;
	setp.leu.f32 	%p1255, %f1, %f802;
	@%p1255 bra 	$L__BB0_803;
	setp.eq.f32 	%p1257, %f1, %f798;
	selp.f32 	%f803, 0f449C6000, 0f449C4000, %p1257;
	mov.f32 	%f7176, %f803;
	bra.uni 	$L__BB0_2048;
$L__BB0_803:
	setp.eq.f32 	%p1256, %f1, %f802;
	selp.f32 	%f804, 0f449C2000, 0f449C0000, %p1256;
	mov.f32 	%f7176, %f804;
	bra.uni 	$L__BB0_2048;
$L__BB0_804:
	add.s32 	%r621, %r2, 1231;
	cvt.rn.f32.s32 	%f805, %r621;
	setp.leu.f32 	%p1221, %f1, %f805;
	@%p1221 bra 	$L__BB0_820;
	add.s32 	%r629, %r2, 1239;
	cvt.rn.f32.s32 	%f806, %r629;
	setp.leu.f32 	%p1237, %f1, %f806;
	@%p1237 bra 	$L__BB0_813;
	add.s32 	%r633, %r2, 1243;
	cvt.rn.f32.s32 	%f807, %r633;
	setp.leu.f32 	%p1245, %f1, %f807;
	@%p1245 bra 	$L__BB0_810;
	add.s32 	%r635, %r2, 1245;
	cvt.rn.f32.s32 	%f808, %r635;
	setp.leu.f32 	%p1249, %f1, %f808;
	@%p1249 bra 	$L__BB0_809;
	setp.eq.f32 	%p1251, %f1, %f773;
	selp.f32 	%f809, 0f449BE000, 0f449BC000, %p1251;
	mov.f32 	%f7176, %f809;
	bra.uni 	$L__BB0_2048;
$L__BB0_809:
	setp.eq.f32 	%p1250, %f1, %f808;
	selp.f32 	%f810, 0f449BA000, 0f449B8000, %p1250;
	mov.f32 	%f7176, %f810;
	bra.uni 	$L__BB0_2048;
$L__BB0_810:
	add.s32 	%r634, %r2, 1241;
	cvt.rn.f32.s32 	%f811, %r634;
	setp.leu.f32 	%p1246, %f1, %f811;
	@%p1246 bra 	$L__BB0_812;
	setp.eq.f32 	%p1248, %f1, %f807;
	selp.f32 	%f812, 0f449B6000, 0f449B4000, %p1248;
	mov.f32 	%f7176, %f812;
	bra.uni 	$L__BB0_2048;
$L__BB0_812:
	setp.eq.f32 	%p1247, %f1, %f811;
	selp.f32 	%f813, 0f449B2000, 0f449B0000, %p1247;
	mov.f32 	%f7176, %f813;
	bra.uni 	$L__BB0_2048;
$L__BB0_813:
	add.s32 	%r630, %r2, 1235;
	cvt.rn.f32.s32 	%f814, %r630;
	setp.leu.f32 	%p1238, %f1, %f814;
	@%p1238 bra 	$L__BB0_817;
	add.s32 	%r632, %r2, 1237;
	cvt.rn.f32.s32 	%f815, %r632;
	setp.leu.f32 	%p1242, %f1, %f815;
	@%p1242 bra 	$L__BB0_816;
	setp.eq.f32 	%p1244, %f1, %f806;
	selp.f32 	%f816, 0f449AE000, 0f449AC000, %p1244;
	mov.f32 	%f7176, %f816;
	bra.uni 	$L__BB0_2048;
$L__BB0_816:
	setp.eq.f32 	%p1243, %f1, %f815;
	selp.f32 	%f817, 0f449AA000, 0f449A8000, %p1243;
	mov.f32 	%f7176, %f817;
	bra.uni 	$L__BB0_2048;
$L__BB0_817:
	add.s32 	%r631, %r2, 1233;
	cvt.rn.f32.s32 	%f818, %r631;
	setp.leu.f32 	%p1239, %f1, %f818;
	@%p1239 bra 	$L__BB0_819;
	setp.eq.f32 	%p1241, %f1, %f814;
	selp.f32 	%f819, 0f449A6000, 0f449A4000, %p1241;
	mov.f32 	%f7176, %f819;
	bra.uni 	$L__BB0_2048;
$L__BB0_819:
	setp.eq.f32 	%p1240, %f1, %f818;
	selp.f32 	%f820, 0f449A2000, 0f449A0000, %p1240;
	mov.f32 	%f7176, %f820;
	bra.uni 	$L__BB0_2048;
$L__BB0_820:
	add.s32 	%r622, %r2, 1223;
	cvt.rn.f32.s32 	%f821, %r622;
	setp.leu.f32 	%p1222, %f1, %f821;
	@%p1222 bra 	$L__BB0_828;
	add.s32 	%r626, %r2, 1227;
	cvt.rn.f32.s32 	%f822, %r626;
	setp.leu.f32 	%p1230, %f1, %f822;
	@%p1230 bra 	$L__BB0_825;
	add.s32 	%r628, %r2, 1229;
	cvt.rn.f32.s32 	%f823, %r628;
	setp.leu.f32 	%p1234, %f1, %f823;
	@%p1234 bra 	$L__BB0_824;
	setp.eq.f32 	%p1236, %f1, %f805;
	selp.f32 	%f824, 0f4499E000, 0f4499C000, %p1236;
	mov.f32 	%f7176, %f824;
	bra.uni 	$L__BB0_2048;
$L__BB0_824:
	setp.eq.f32 	%p1235, %f1, %f823;
	selp.f32 	%f825, 0f4499A000, 0f44998000, %p1235;
	mov.f32 	%f7176, %f825;
	bra.uni 	$L__BB0_2048;
$L__BB0_825:
	add.s32 	%r627, %r2, 1225;
	cvt.rn.f32.s32 	%f826, %r627;
	setp.leu.f32 	%p1231, %f1, %f826;
	@%p1231 bra 	$L__BB0_827;
	setp.eq.f32 	%p1233, %f1, %f822;
	selp.f32 	%f827, 0f44996000, 0f44994000, %p1233;
	mov.f32 	%f7176, %f827;
	bra.uni 	$L__BB0_2048;
$L__BB0_827:
	setp.eq.f32 	%p1232, %f1, %f826;
	selp.f32 	%f828, 0f44992000, 0f44990000, %p1232;
	mov.f32 	%f7176, %f828;
	bra.uni 	$L__BB0_2048;
$L__BB0_828:
	add.s32 	%r623, %r2, 1219;
	cvt.rn.f32.s32 	%f829, %r623;
	setp.leu.f32 	%p1223, %f1, %f829;
	@%p1223 bra 	$L__BB0_832;
	add.s32 	%r625, %r2, 1221;
	cvt.rn.f32.s32 	%f830, %r625;
	setp.leu.f32 	%p1227, %f1, %f830;
	@%p1227 bra 	$L__BB0_831;
	setp.eq.f32 	%p1229, %f1, %f821;
	selp.f32 	%f831, 0f4498E000, 0f4498C000, %p1229;
	mov.f32 	%f7176, %f831;
	bra.uni 	$L__BB0_2048;
$L__BB0_831:
	setp.eq.f32 	%p1228, %f1, %f830;
	selp.f32 	%f832, 0f4498A000, 0f44988000, %p1228;
	mov.f32 	%f7176, %f832;
	bra.uni 	$L__BB0_2048;
$L__BB0_832:
	add.s32 	%r624, %r2, 1217;
	cvt.rn.f32.s32 	%f833, %r624;
	setp.leu.f32 	%p1224, %f1, %f833;
	@%p1224 bra 	$L__BB0_834;
	setp.eq.f32 	%p1226, %f1, %f829;
	selp.f32 	%f834, 0f44986000, 0f44984000, %p1226;
	mov.f32 	%f7176, %f834;
	bra.uni 	$L__BB0_2048;
$L__BB0_834:
	setp.eq.f32 	%p1225, %f1, %f833;
	selp.f32 	%f835, 0f44982000, 0f44980000, %p1225;
	mov.f32 	%f7176, %f835;
	bra.uni 	$L__BB0_2048;
$L__BB0_835:
	add.s32 	%r589, %r2, 1183;
	cvt.rn.f32.s32 	%f836, %r589;
	setp.leu.f32 	%p1157, %f1, %f836;
	@%p1157 bra 	$L__BB0_867;
	add.s32 	%r605, %r2, 1199;
	cvt.rn.f32.s32 	%f837, %r605;
	setp.leu.f32 	%p1189, %f1, %f837;
	@%p1189 bra 	$L__BB0_852;
	add.s32 	%r613, %r2, 1207;
	cvt.rn.f32.s32 	%f838, %r613;
	setp.leu.f32 	%p1205, %f1, %f838;
	@%p1205 bra 	$L__BB0_845;
	add.s32 	%r617, %r2, 1211;
	cvt.rn.f32.s32 	%f839, %r617;
	setp.leu.f32 	%p1213, %f1, %f839;
	@%p1213 bra 	$L__BB0_842;
	add.s32 	%r619, %r2, 1213;
	cvt.rn.f32.s32 	%f840, %r619;
	setp.leu.f32 	%p1217, %f1, %f840;
	@%p1217 bra 	$L__BB0_841;
	setp.eq.f32 	%p1219, %f1, %f772;
	selp.f32 	%f841, 0f4497E000, 0f4497C000, %p1219;
	mov.f32 	%f7176, %f841;
	bra.uni 	$L__BB0_2048;
$L__BB0_841:
	setp.eq.f32 	%p1218, %f1, %f840;
	selp.f32 	%f842, 0f4497A000, 0f44978000, %p1218;
	mov.f32 	%f7176, %f842;
	bra.uni 	$L__BB0_2048;
$L__BB0_842:
	add.s32 	%r618, %r2, 1209;
	cvt.rn.f32.s32 	%f843, %r618;
	setp.leu.f32 	%p1214, %f1, %f843;
	@%p1214 bra 	$L__BB0_844;
	setp.eq.f32 	%p1216, %f1, %f839;
	selp.f32 	%f844, 0f44976000, 0f44974000, %p1216;
	mov.f32 	%f7176, %f844;
	bra.uni 	$L__BB0_2048;
$L__BB0_844:
	setp.eq.f32 	%p1215, %f1, %f843;
	selp.f32 	%f845, 0f44972000, 0f44970000, %p1215;
	mov.f32 	%f7176, %f845;
	bra.uni 	$L__BB0_2048;
$L__BB0_845:
	add.s32 	%r614, %r2, 1203;
	cvt.rn.f32.s32 	%f846, %r614;
	setp.leu.f32 	%p1206, %f1, %f846;
	@%p1206 bra 	$L__BB0_849;
	add.s32 	%r616, %r2, 1205;
	cvt.rn.f32.s32 	%f847, %r616;
	setp.leu.f32 	%p1210, %f1, %f847;
	@%p1210 bra 	$L__BB0_848;
	setp.eq.f32 	%p1212, %f1, %f838;
	selp.f32 	%f848, 0f4496E000, 0f4496C000, %p1212;
	mov.f32 	%f7176, %f848;
	bra.uni 	$L__BB0_2048;
$L__BB0_848:
	setp.eq.f32 	%p1211, %f1, %f847;
	selp.f32 	%f849, 0f4496A000, 0f44968000, %p1211;
	mov.f32 	%f7176, %f849;
	bra.uni 	$L__BB0_2048;
$L__BB0_849:
	add.s32 	%r615, %r2, 1201;
	cvt.rn.f32.s32 	%f850, %r615;
	setp.leu.f32 	%p1207, %f1, %f850;
	@%p1207 bra 	$L__BB0_851;
	setp.eq.f32 	%p1209, %f1, %f846;
	selp.f32 	%f851, 0f44966000, 0f44964000, %p1209;
	mov.f32 	%f7176, %f851;
	bra.uni 	$L__BB0_2048;
$L__BB0_851:
	setp.eq.f32 	%p1208, %f1, %f850;
	selp.f32 	%f852, 0f44962000, 0f44960000, %p1208;
	mov.f32 	%f7176, %f852;
	bra.uni 	$L__BB0_2048;
$L__BB0_852:
	add.s32 	%r606, %r2, 1191;
	cvt.rn.f32.s32 	%f853, %r606;
	setp.leu.f32 	%p1190, %f1, %f853;
	@%p1190 bra 	$L__BB0_860;
	add.s32 	%r610, %r2, 1195;
	cvt.rn.f32.s32 	%f854, %r610;
	setp.leu.f32 	%p1198, %f1, %f854;
	@%p1198 bra 	$L__BB0_857;
	add.s32 	%r612, %r2, 1197;
	cvt.rn.f32.s32 	%f855, %r612;
	setp.leu.f32 	%p1202, %f1, %f855;
	@%p1202 bra 	$L__BB0_856;
	setp.eq.f32 	%p1204, %f1, %f837;
	selp.f32 	%f856, 0f4495E000, 0f4495C000, %p1204;
	mov.f32 	%f7176, %f856;
	bra.uni 	$L__BB0_2048;
$L__BB0_856:
	setp.eq.f32 	%p1203, %f1, %f855;
	selp.f32 	%f857, 0f4495A000, 0f44958000, %p1203;
	mov.f32 	%f7176, %f857;
	bra.uni 	$L__BB0_2048;
$L__BB0_857:
	add.s32 	%r611, %r2, 1193;
	cvt.rn.f32.s32 	%f858, %r611;
	setp.leu.f32 	%p1199, %f1, %f858;
	@%p1199 bra 	$L__BB0_859;
	setp.eq.f32 	%p1201, %f1, %f854;
	selp.f32 	%f859, 0f44956000, 0f44954000, %p1201;
	mov.f32 	%f7176, %f859;
	bra.uni 	$L__BB0_2048;
$L__BB0_859:
	setp.eq.f32 	%p1200, %f1, %f858;
	selp.f32 	%f860, 0f44952000, 0f44950000, %p1200;
	mov.f32 	%f7176, %f860;
	bra.uni 	$L__BB0_2048;
$L__BB0_860:
	add.s32 	%r607, %r2, 1187;
	cvt.rn.f32.s32 	%f861, %r607;
	setp.leu.f32 	%p1191, %f1, %f861;
	@%p1191 bra 	$L__BB0_864;
	add.s32 	%r609, %r2, 1189;
	cvt.rn.f32.s32 	%f862, %r609;
	setp.leu.f32 	%p1195, %f1, %f862;
	@%p1195 bra 	$L__BB0_863;
	setp.eq.f32 	%p1197, %f1, %f853;
	selp.f32 	%f863, 0f4494E000, 0f4494C000, %p1197;
	mov.f32 	%f7176, %f863;
	bra.uni 	$L__BB0_2048;
$L__BB0_863:
	setp.eq.f32 	%p1196, %f1, %f862;
	selp.f32 	%f864, 0f4494A000, 0f44948000, %p1196;
	mov.f32 	%f7176, %f864;
	bra.uni 	$L__BB0_2048;
$L__BB0_864:
	add.s32 	%r608, %r2, 1185;
	cvt.rn.f32.s32 	%f865, %r608;
	setp.leu.f32 	%p1192, %f1, %f865;
	@%p1192 bra 	$L__BB0_866;
	setp.eq.f32 	%p1194, %f1, %f861;
	selp.f32 	%f866, 0f44946000, 0f44944000, %p1194;
	mov.f32 	%f7176, %f866;
	bra.uni 	$L__BB0_2048;
$L__BB0_866:
	setp.eq.f32 	%p1193, %f1, %f865;
	selp.f32 	%f867, 0f44942000, 0f44940000, %p1193;
	mov.f32 	%f7176, %f867;
	bra.uni 	$L__BB0_2048;
$L__BB0_867:
	add.s32 	%r590, %r2, 1167;
	cvt.rn.f32.s32 	%f868, %r590;
	setp.leu.f32 	%p1158, %f1, %f868;
	@%p1158 bra 	$L__BB0_883;
	add.s32 	%r598, %r2, 1175;
	cvt.rn.f32.s32 	%f869, %r598;
	setp.leu.f32 	%p1174, %f1, %f869;
	@%p1174 bra 	$L__BB0_876;
	add.s32 	%r602, %r2, 1179;
	cvt.rn.f32.s32 	%f870, %r602;
	setp.leu.f32 	%p1182, %f1, %f870;
	@%p1182 bra 	$L__BB0_873;
	add.s32 	%r604, %r2, 1181;
	cvt.rn.f32.s32 	%f871, %r604;
	setp.leu.f32 	%p1186, %f1, %f871;
	@%p1186 bra 	$L__BB0_872;
	setp.eq.f32 	%p1188, %f1, %f836;
	selp.f32 	%f872, 0f4493E000, 0f4493C000, %p1188;
	mov.f32 	%f7176, %f872;
	bra.uni 	$L__BB0_2048;
$L__BB0_872:
	setp.eq.f32 	%p1187, %f1, %f871;
	selp.f32 	%f873, 0f4493A000, 0f44938000, %p1187;
	mov.f32 	%f7176, %f873;
	bra.uni 	$L__BB0_2048;
$L__BB0_873:
	add.s32 	%r603, %r2, 1177;
	cvt.rn.f32.s32 	%f874, %r603;
	setp.leu.f32 	%p1183, %f1, %f874;
	@%p1183 bra 	$L__BB0_875;
	setp.eq.f32 	%p1185, %f1, %f870;
	selp.f32 	%f875, 0f44936000, 0f44934000, %p1185;
	mov.f32 	%f7176, %f875;
	bra.uni 	$L__BB0_2048;
$L__BB0_875:
	setp.eq.f32 	%p1184, %f1, %f874;
	selp.f32 	%f876, 0f44932000, 0f44930000, %p1184;
	mov.f32 	%f7176, %f876;
	bra.uni 	$L__BB0_2048;
$L__BB0_876:
	add.s32 	%r599, %r2, 1171;
	cvt.rn.f32.s32 	%f877, %r599;
	setp.leu.f32 	%p1175, %f1, %f877;
	@%p1175 bra 	$L__BB0_880;
	add.s32 	%r601, %r2, 1173;
	cvt.rn.f32.s32 	%f878, %r601;
	setp.leu.f32 	%p1179, %f1, %f878;
	@%p1179 bra 	$L__BB0_879;
	setp.eq.f32 	%p1181, %f1, %f869;
	selp.f32 	%f879, 0f4492E000, 0f4492C000, %p1181;
	mov.f32 	%f7176, %f879;
	bra.uni 	$L__BB0_2048;
$L__BB0_879:
	setp.eq.f32 	%p1180, %f1, %f878;
	selp.f32 	%f880, 0f4492A000, 0f44928000, %p1180;
	mov.f32 	%f7176, %f880;
	bra.uni 	$L__BB0_2048;
$L__BB0_880:
	add.s32 	%r600, %r2, 1169;
	cvt.rn.f32.s32 	%f881, %r600;
	setp.leu.f32 	%p1176, %f1, %f881;
	@%p1176 bra 	$L__BB0_882;
	setp.eq.f32 	%p1178, %f1, %f877;
	selp.f32 	%f882, 0f44926000, 0f44924000, %p1178;
	mov.f32 	%f7176, %f882;
	bra.uni 	$L__BB0_2048;
$L__BB0_882:
	setp.eq.f32 	%p1177, %f1, %f881;
	selp.f32 	%f883, 0f44922000, 0f44920000, %p1177;
	mov.f32 	%f7176, %f883;
	bra.uni 	$L__BB0_2048;
$L__BB0_883:
	add.s32 	%r591, %r2, 1159;
	cvt.rn.f32.s32 	%f884, %r591;
	setp.leu.f32 	%p1159, %f1, %f884;
	@%p1159 bra 	$L__BB0_891;
	add.s32 	%r595, %r2, 1163;
	cvt.rn.f32.s32 	%f885, %r595;
	setp.leu.f32 	%p1167, %f1, %f885;
	@%p1167 bra 	$L__BB0_888;
	add.s32 	%r597, %r2, 1165;
	cvt.rn.f32.s32 	%f886, %r597;
	setp.leu.f32 	%p1171, %f1, %f886;
	@%p1171 bra 	$L__BB0_887;
	setp.eq.f32 	%p1173, %f1, %f868;
	selp.f32 	%f887, 0f4491E000, 0f4491C000, %p1173;
	mov.f32 	%f7176, %f887;
	bra.uni 	$L__BB0_2048;
$L__BB0_887:
	setp.eq.f32 	%p1172, %f1, %f886;
	selp.f32 	%f888, 0f4491A000, 0f44918000, %p1172;
	mov.f32 	%f7176, %f888;
	bra.uni 	$L__BB0_2048;
$L__BB0_888:
	add.s32 	%r596, %r2, 1161;
	cvt.rn.f32.s32 	%f889, %r596;
	setp.leu.f32 	%p1168, %f1, %f889;
	@%p1168 bra 	$L__BB0_890;
	setp.eq.f32 	%p1170, %f1, %f885;
	selp.f32 	%f890, 0f44916000, 0f44914000, %p1170;
	mov.f32 	%f7176, %f890;
	bra.uni 	$L__BB0_2048;
$L__BB0_890:
	setp.eq.f32 	%p1169, %f1, %f889;
	selp.f32 	%f891, 0f44912000, 0f44910000, %p1169;
	mov.f32 	%f7176, %f891;
	bra.uni 	$L__BB0_2048;
$L__BB0_891:
	add.s32 	%r592, %r2, 1155;
	cvt.rn.f32.s32 	%f892, %r592;
	setp.leu.f32 	%p1160, %f1, %f892;
	@%p1160 bra 	$L__BB0_895;
	add.s32 	%r594, %r2, 1157;
	cvt.rn.f32.s32 	%f893, %r594;
	setp.leu.f32 	%p1164, %f1, %f893;
	@%p1164 bra 	$L__BB0_894;
	setp.eq.f32 	%p1166, %f1, %f884;
	selp.f32 	%f894, 0f4490E000, 0f4490C000, %p1166;
	mov.f32 	%f7176, %f894;
	bra.uni 	$L__BB0_2048;
$L__BB0_894:
	setp.eq.f32 	%p1165, %f1, %f893;
	selp.f32 	%f895, 0f4490A000, 0f44908000, %p1165;
	mov.f32 	%f7176, %f895;
	bra.uni 	$L__BB0_2048;
$L__BB0_895:
	add.s32 	%r593, %r2, 1153;
	cvt.rn.f32.s32 	%f896, %r593;
	setp.leu.f32 	%p1161, %f1, %f896;
	@%p1161 bra 	$L__BB0_897;
	setp.eq.f32 	%p1163, %f1, %f892;
	selp.f32 	%f897, 0f44906000, 0f44904000, %p1163;
	mov.f32 	%f7176, %f897;
	bra.uni 	$L__BB0_2048;
$L__BB0_897:
	setp.eq.f32 	%p1162, %f1, %f896;
	selp.f32 	%f898, 0f44902000, 0f44900000, %p1162;
	mov.f32 	%f7176, %f898;
	bra.uni 	$L__BB0_2048;
$L__BB0_898:
	add.s32 	%r525, %r2, 1087;
	cvt.rn.f32.s32 	%f899, %r525;
	setp.leu.f32 	%p1029, %f1, %f899;
	@%p1029 bra 	$L__BB0_962;
	add.s32 	%r557, %r2, 1119;
	cvt.rn.f32.s32 	%f900, %r557;
	setp.leu.f32 	%p1093, %f1, %f900;
	@%p1093 bra 	$L__BB0_931;
	add.s32 	%r573, %r2, 1135;
	cvt.rn.f32.s32 	%f901, %r573;
	setp.leu.f32 	%p1125, %f1, %f901;
	@%p1125 bra 	$L__BB0_916;
	add.s32 	%r581, %r2, 1143;
	cvt.rn.f32.s32 	%f902, %r581;
	setp.leu.f32 	%p1141, %f1, %f902;
	@%p1141 bra 	$L__BB0_909;
	add.s32 	%r585, %r2, 1147;
	cvt.rn.f32.s32 	%f903, %r585;
	setp.leu.f32 	%p1149, %f1, %f903;
	@%p1149 bra 	$L__BB0_906;
	add.s32 	%r587, %r2, 1149;
	cvt.rn.f32.s32 	%f904, %r587;
	setp.leu.f32 	%p1153, %f1, %f904;
	@%p1153 bra 	$L__BB0_905;
	setp.eq.f32 	%p1155, %f1, %f771;
	selp.f32 	%f905, 0f448FE000, 0f448FC000, %p1155;
	mov.f32 	%f7176, %f905;
	bra.uni 	$L__BB0_2048;
$L__BB0_905:
	setp.eq.f32 	%p1154, %f1, %f904;
	selp.f32 	%f906, 0f448FA000, 0f448F8000, %p1154;
	mov.f32 	%f7176, %f906;
	bra.uni 	$L__BB0_2048;
$L__BB0_906:
	add.s32 	%r586, %r2, 1145;
	cvt.rn.f32.s32 	%f907, %r586;
	setp.leu.f32 	%p1150, %f1, %f907;
	@%p1150 bra 	$L__BB0_908;
	setp.eq.f32 	%p1152, %f1, %f903;
	selp.f32 	%f908, 0f448F6000, 0f448F4000, %p1152;
	mov.f32 	%f7176, %f908;
	bra.uni 	$L__BB0_2048;
$L__BB0_908:
	setp.eq.f32 	%p1151, %f1, %f907;
	selp.f32 	%f909, 0f448F2000, 0f448F0000, %p1151;
	mov.f32 	%f7176, %f909;
	bra.uni 	$L__BB0_2048;
$L__BB0_909:
	add.s32 	%r582, %r2, 1139;
	cvt.rn.f32.s32 	%f910, %r582;
	setp.leu.f32 	%p1142, %f1, %f910;
	@%p1142 bra 	$L__BB0_913;
	add.s32 	%r584, %r2, 1141;
	cvt.rn.f32.s32 	%f911, %r584;
	setp.leu.f32 	%p1146, %f1, %f911;
	@%p1146 bra 	$L__BB0_912;
	setp.eq.f32 	%p1148, %f1, %f902;
	selp.f32 	%f912, 0f448EE000, 0f448EC000, %p1148;
	mov.f32 	%f7176, %f912;
	bra.uni 	$L__BB0_2048;
$L__BB0_912:
	setp.eq.f32 	%p1147, %f1, %f911;
	selp.f32 	%f913, 0f448EA000, 0f448E8000, %p1147;
	mov.f32 	%f7176, %f913;
	bra.uni 	$L__BB0_2048;
$L__BB0_913:
	add.s32 	%r583, %r2, 1137;
	cvt.rn.f32.s32 	%f914, %r583;
	setp.leu.f32 	%p1143, %f1, %f914;
	@%p1143 bra 	$L__BB0_915;
	setp.eq.f32 	%p1145, %f1, %f910;
	selp.f32 	%f915, 0f448E6000, 0f448E4000, %p1145;
	mov.f32 	%f7176, %f915;
	bra.uni 	$L__BB0_2048;
$L__BB0_915:
	setp.eq.f32 	%p1144, %f1, %f914;
	selp.f32 	%f916, 0f448E2000, 0f448E0000, %p1144;
	mov.f32 	%f7176, %f916;
	bra.uni 	$L__BB0_2048;
$L__BB0_916:
	add.s32 	%r574, %r2, 1127;
	cvt.rn.f32.s32 	%f917, %r574;
	setp.leu.f32 	%p1126, %f1, %f917;
	@%p1126 bra 	$L__BB0_924;
	add.s32 	%r578, %r2, 1131;
	cvt.rn.f32.s32 	%f918, %r578;
	setp.leu.f32 	%p1134, %f1, %f918;
	@%p1134 bra 	$L__BB0_921;
	add.s32 	%r580, %r2, 1133;
	cvt.rn.f32.s32 	%f919, %r580;
	setp.leu.f32 	%p1138, %f1, %f919;
	@%p1138 bra 	$L__BB0_920;
	setp.eq.f32 	%p1140, %f1, %f901;
	selp.f32 	%f920, 0f448DE000, 0f448DC000, %p1140;
	mov.f32 	%f7176, %f920;
	bra.uni 	$L__BB0_2048;
$L__BB0_920:
	setp.eq.f32 	%p1139, %f1, %f919;
	selp.f32 	%f921, 0f448DA000, 0f448D8000, %p1139;
	mov.f32 	%f7176, %f921;
	bra.uni 	$L__BB0_2048;
$L__BB0_921:
	add.s32 	%r579, %r2, 1129;
	cvt.rn.f32.s32 	%f922, %r579;
	setp.leu.f32 	%p1135, %f1, %f922;
	@%p1135 bra 	$L__BB0_923;
	setp.eq.f32 	%p1137, %f1, %f918;
	selp.f32 	%f923, 0f448D6000, 0f448D4000, %p1137;
	mov.f32 	%f7176, %f923;
	bra.uni 	$L__BB0_2048;
$L__BB0_923:
	setp.eq.f32 	%p1136, %f1, %f922;
	selp.f32 	%f924, 0f448D2000, 0f448D0000, %p1136;
	mov.f32 	%f7176, %f924;
	bra.uni 	$L__BB0_2048;
$L__BB0_924:
	add.s32 	%r575, %r2, 1123;
	cvt.rn.f32.s32 	%f925, %r575;
	setp.leu.f32 	%p1127, %f1, %f925;
	@%p1127 bra 	$L__BB0_928;
	add.s32 	%r577, %r2, 1125;
	cvt.rn.f32.s32 	%f926, %r577;
	setp.leu.f32 	%p1131, %f1, %f926;
	@%p1131 bra 	$L__BB0_927;
	setp.eq.f32 	%p1133, %f1, %f917;
	selp.f32 	%f927, 0f448CE000, 0f448CC000, %p1133;
	mov.f32 	%f7176, %f927;
	bra.uni 	$L__BB0_2048;
$L__BB0_927:
	setp.eq.f32 	%p1132, %f1, %f926;
	selp.f32 	%f928, 0f448CA000, 0f448C8000, %p1132;
	mov.f32 	%f7176, %f928;
	bra.uni 	$L__BB0_2048;
$L__BB0_928:
	add.s32 	%r576, %r2, 1121;
	cvt.rn.f32.s32 	%f929, %r576;
	setp.leu.f32 	%p1128, %f1, %f929;
	@%p1128 bra 	$L__BB0_930;
	setp.eq.f32 	%p1130, %f1, %f925;
	selp.f32 	%f930, 0f448C6000, 0f448C4000, %p1130;
	mov.f32 	%f7176, %f930;
	bra.uni 	$L__BB0_2048;
$L__BB0_930:
	setp.eq.f32 	%p1129, %f1, %f929;
	selp.f32 	%f931, 0f448C2000, 0f448C0000, %p1129;
	mov.f32 	%f7176, %f931;
	bra.uni 	$L__BB0_2048;
$L__BB0_931:
	add.s32 	%r558, %r2, 1103;
	cvt.rn.f32.s32 	%f932, %r558;
	setp.leu.f32 	%p1094, %f1, %f932;
	@%p1094 bra 	$L__BB0_947;
	add.s32 	%r566, %r2, 1111;
	cvt.rn.f32.s32 	%f933, %r566;
	setp.leu.f32 	%p1110, %f1, %f933;
	@%p1110 bra 	$L__BB0_940;
	add.s32 	%r570, %r2, 1115;
	cvt.rn.f32.s32 	%f934, %r570;
	setp.leu.f32 	%p1118, %f1, %f934;
	@%p1118 bra 	$L__BB0_937;
	add.s32 	%r572, %r2, 1117;
	cvt.rn.f32.s32 	%f935, %r572;
	setp.leu.f32 	%p1122, %f1, %f935;
	@%p1122 bra 	$L__BB0_936;
	setp.eq.f32 	%p1124, %f1, %f900;
	selp.f32 	%f936, 0f448BE000, 0f448BC000, %p1124;
	mov.f32 	%f7176, %f936;
	bra.uni 	$L__BB0_2048;
$L__BB0_936:
	setp.eq.f32 	%p1123, %f1, %f935;
	selp.f32 	%f937, 0f448BA000, 0f448B8000, %p1123;
	mov.f32 	%f7176, %f937;
	bra.uni 	$L__BB0_2048;
$L__BB0_937:
	add.s32 	%r571, %r2, 1113;
	cvt.rn.f32.s32 	%f938, %r571;
	setp.leu.f32 	%p1119, %f1, %f938;
	@%p1119 bra 	$L__BB0_939;
	setp.eq.f32 	%p1121, %f1, %f934;
	selp.f32 	%f939, 0f448B6000, 0f448B4000, %p1121;
	mov.f32 	%f7176, %f939;
	bra.uni 	$L__BB0_2048;
$L__BB0_939:
	setp.eq.f32 	%p1120, %f1, %f938;
	selp.f32 	%f940, 0f448B2000, 0f448B0000, %p1120;
	mov.f32 	%f7176, %f940;
	bra.uni 	$L__BB0_2048;
$L__BB0_940:
	add.s32 	%r567, %r2, 1107;
	cvt.rn.f32.s32 	%f941, %r567;
	setp.leu.f32 	%p1111, %f1, %f941;
	@%p1111 bra 	$L__BB0_944;
	add.s32 	%r569, %r2, 1109;
	cvt.rn.f32.s32 	%f942, %r569;
	setp.leu.f32 	%p1115, %f1, %f942;
	@%p1115 bra 	$L__BB0_943;
	setp.eq.f32 	%p1117, %f1, %f933;
	selp.f32 	%f943, 0f448AE000, 0f448AC000, %p1117;
	mov.f32 	%f7176, %f943;
	bra.uni 	$L__BB0_2048;
$L__BB0_943:
	setp.eq.f32 	%p1116, %f1, %f942;
	selp.f32 	%f944, 0f448AA000, 0f448A8000, %p1116;
	mov.f32 	%f7176, %f944;
	bra.uni 	$L__BB0_2048;
$L__BB0_944:
	add.s32 	%r568, %r2, 1105;
	cvt.rn.f32.s32 	%f945, %r568;
	setp.leu.f32 	%p1112, %f1, %f945;
	@%p1112 bra 	$L__BB0_946;
	setp.eq.f32 	%p1114, %f1, %f941;
	selp.f32 	%f946, 0f448A6000, 0f448A4000, %p1114;
	mov.f32 	%f7176, %f946;
	bra.uni 	$L__BB0_2048;
$L__BB0_946:
	setp.eq.f32 	%p1113, %f1, %f945;
	selp.f32 	%f947, 0f448A2000, 0f448A0000, %p1113;
	mov.f32 	%f7176, %f947;
	bra.uni 	$L__BB0_2048;
$L__BB0_947:
	add.s32 	%r559, %r2, 1095;
	cvt.rn.f32.s32 	%f948, %r559;
	setp.leu.f32 	%p1095, %f1, %f948;
	@%p1095 bra 	$L__BB0_955;
	add.s32 	%r563, %r2, 1099;
	cvt.rn.f32.s32 	%f949, %r563;
	setp.leu.f32 	%p1103, %f1, %f949;
	@%p1103 bra 	$L__BB0_952;
	add.s32 	%r565, %r2, 1101;
	cvt.rn.f32.s32 	%f950, %r565;
	setp.leu.f32 	%p1107, %f1, %f950;
	@%p1107 bra 	$L__BB0_951;
	setp.eq.f32 	%p1109, %f1, %f932;
	selp.f32 	%f951, 0f4489E000, 0f4489C000, %p1109;
	mov.f32 	%f7176, %f951;
	bra.uni 	$L__BB0_2048;
$L__BB0_951:
	setp.eq.f32 	%p1108, %f1, %f950;
	selp.f32 	%f952, 0f4489A000, 0f44898000, %p1108;
	mov.f32 	%f7176, %f952;
	bra.uni 	$L__BB0_2048;
$L__BB0_952:
	add.s32 	%r564, %r2, 1097;
	cvt.rn.f32.s32 	%f953, %r564;
	setp.leu.f32 	%p1104, %f1, %f953;
	@%p1104 bra 	$L__BB0_954;
	setp.eq.f32 	%p1106, %f1, %f949;
	selp.f32 	%f954, 0f44896000, 0f44894000, %p1106;
	mov.f32 	%f7176, %f954;
	bra.uni 	$L__BB0_2048;
$L__BB0_954:
	setp.eq.f32 	%p1105, %f1, %f953;
	selp.f32 	%f955, 0f44892000, 0f44890000, %p1105;
	mov.f32 	%f7176, %f955;
	bra.uni 	$L__BB0_2048;
$L__BB0_955:
	add.s32 	%r560, %r2, 1091;
	cvt.rn.f32.s32 	%f956, %r560;
	setp.leu.f32 	%p1096, %f1, %f956;
	@%p1096 bra 	$L__BB0_959;
	add.s32 	%r562, %r2, 1093;
	cvt.rn.f32.s32 	%f957, %r562;
	setp.leu.f32 	%p1100, %f1, %f957;
	@%p1100 bra 	$L__BB0_958;
	setp.eq.f32 	%p1102, %f1, %f948;
	selp.f32 	%f958, 0f4488E000, 0f4488C000, %p1102;
	mov.f32 	%f7176, %f958;
	bra.uni 	$L__BB0_2048;
$L__BB0_958:
	setp.eq.f32 	%p1101, %f1, %f957;
	selp.f32 	%f959, 0f4488A000, 0f44888000, %p1101;
	mov.f32 	%f7176, %f959;
	bra.uni 	$L__BB0_2048;
$L__BB0_959:
	add.s32 	%r561, %r2, 1089;
	cvt.rn.f32.s32 	%f960, %r561;
	setp.leu.f32 	%p1097, %f1, %f960;
	@%p1097 bra 	$L__BB0_961;
	setp.eq.f32 	%p1099, %f1, %f956;
	selp.f32 	%f961, 0f44886000, 0f44884000, %p1099;
	mov.f32 	%f7176, %f961;
	bra.uni 	$L__BB0_2048;
$L__BB0_961:
	setp.eq.f32 	%p1098, %f1, %f960;
	selp.f32 	%f962, 0f44882000, 0f44880000, %p1098;
	mov.f32 	%f7176, %f962;
	bra.uni 	$L__BB0_2048;
$L__BB0_962:
	add.s32 	%r526, %r2, 1055;
	cvt.rn.f32.s32 	%f963, %r526;
	setp.leu.f32 	%p1030, %f1, %f963;
	@%p1030 bra 	$L__BB0_994;
	add.s32 	%r542, %r2, 1071;
	cvt.rn.f32.s32 	%f964, %r542;
	setp.leu.f32 	%p1062, %f1, %f964;
	@%p1062 bra 	$L__BB0_979;
	add.s32 	%r550, %r2, 1079;
	cvt.rn.f32.s32 	%f965, %r550;
	setp.leu.f32 	%p1078, %f1, %f965;
	@%p1078 bra 	$L__BB0_972;
	add.s32 	%r554, %r2, 1083;
	cvt.rn.f32.s32 	%f966, %r554;
	setp.leu.f32 	%p1086, %f1, %f966;
	@%p1086 bra 	$L__BB0_969;
	add.s32 	%r556, %r2, 1085;
	cvt.rn.f32.s32 	%f967, %r556;
	setp.leu.f32 	%p1090, %f1, %f967;
	@%p1090 bra 	$L__BB0_968;
	setp.eq.f32 	%p1092, %f1, %f899;
	selp.f32 	%f968, 0f4487E000, 0f4487C000, %p1092;
	mov.f32 	%f7176, %f968;
	bra.uni 	$L__BB0_2048;
$L__BB0_968:
	setp.eq.f32 	%p1091, %f1, %f967;
	selp.f32 	%f969, 0f4487A000, 0f44878000, %p1091;
	mov.f32 	%f7176, %f969;
	bra.uni 	$L__BB0_2048;
$L__BB0_969:
	add.s32 	%r555, %r2, 1081;
	cvt.rn.f32.s32 	%f970, %r555;
	setp.leu.f32 	%p1087, %f1, %f970;
	@%p1087 bra 	$L__BB0_971;
	setp.eq.f32 	%p1089, %f1, %f966;
	selp.f32 	%f971, 0f44876000, 0f44874000, %p1089;
	mov.f32 	%f7176, %f971;
	bra.uni 	$L__BB0_2048;
$L__BB0_971:
	setp.eq.f32 	%p1088, %f1, %f970;
	selp.f32 	%f972, 0f44872000, 0f44870000, %p1088;
	mov.f32 	%f7176, %f972;
	bra.uni 	$L__BB0_2048;
$L__BB0_972:
	add.s32 	%r551, %r2, 1075;
	cvt.rn.f32.s32 	%f973, %r551;
	setp.leu.f32 	%p1079, %f1, %f973;
	@%p1079 bra 	$L__BB0_976;
	add.s32 	%r553, %r2, 1077;
	cvt.rn.f32.s32 	%f974, %r553;
	setp.leu.f32 	%p1083, %f1, %f974;
	@%p1083 bra 	$L__BB0_975;
	setp.eq.f32 	%p1085, %f1, %f965;
	selp.f32 	%f975, 0f4486E000, 0f4486C000, %p1085;
	mov.f32 	%f7176, %f975;
	bra.uni 	$L__BB0_2048;
$L__BB0_975:
	setp.eq.f32 	%p1084, %f1, %f974;
	selp.f32 	%f976, 0f4486A000, 0f44868000, %p1084;
	mov.f32 	%f7176, %f976;
	bra.uni 	$L__BB0_2048;
$L__BB0_976:
	add.s32 	%r552, %r2, 1073;
	cvt.rn.f32.s32 	%f977, %r552;
	setp.leu.f32 	%p1080, %f1, %f977;
	@%p1080 bra 	$L__BB0_978;
	setp.eq.f32 	%p1082, %f1, %f973;
	selp.f32 	%f978, 0f44866000, 0f44864000, %p1082;
	mov.f32 	%f7176, %f978;
	bra.uni 	$L__BB0_2048;
$L__BB0_978:
	setp.eq.f32 	%p1081, %f1, %f977;
	selp.f32 	%f979, 0f44862000, 0f44860000, %p1081;
	mov.f32 	%f7176, %f979;
	bra.uni 	$L__BB0_2048;
$L__BB0_979:
	add.s32 	%r543, %r2, 1063;
	cvt.rn.f32.s32 	%f980, %r543;
	setp.leu.f32 	%p1063, %f1, %f980;
	@%p1063 bra 	$L__BB0_987;
	add.s32 	%r547, %r2, 1067;
	cvt.rn.f32.s32 	%f981, %r547;
	setp.leu.f32 	%p1071, %f1, %f981;
	@%p1071 bra 	$L__BB0_984;
	add.s32 	%r549, %r2, 1069;
	cvt.rn.f32.s32 	%f982, %r549;
	setp.leu.f32 	%p1075, %f1, %f982;
	@%p1075 bra 	$L__BB0_983;
	setp.eq.f32 	%p1077, %f1, %f964;
	selp.f32 	%f983, 0f4485E000, 0f4485C000, %p1077;
	mov.f32 	%f7176, %f983;
	bra.uni 	$L__BB0_2048;
$L__BB0_983:
	setp.eq.f32 	%p1076, %f1, %f982;
	selp.f32 	%f984, 0f4485A000, 0f44858000, %p1076;
	mov.f32 	%f7176, %f984;
	bra.uni 	$L__BB0_2048;
$L__BB0_984:
	add.s32 	%r548, %r2, 1065;
	cvt.rn.f32.s32 	%f985, %r548;
	setp.leu.f32 	%p1072, %f1, %f985;
	@%p1072 bra 	$L__BB0_986;
	setp.eq.f32 	%p1074, %f1, %f981;
	selp.f32 	%f986, 0f44856000, 0f44854000, %p1074;
	mov.f32 	%f7176, %f986;
	bra.uni 	$L__BB0_2048;
$L__BB0_986:
	setp.eq.f32 	%p1073, %f1, %f985;
	selp.f32 	%f987, 0f44852000, 0f44850000, %p1073;
	mov.f32 	%f7176, %f987;
	bra.uni 	$L__BB0_2048;
$L__BB0_987:
	add.s32 	%r544, %r2, 1059;
	cvt.rn.f32.s32 	%f988, %r544;
	setp.leu.f32 	%p1064, %f1, %f988;
	@%p1064 bra 	$L__BB0_991;
	add.s32 	%r546, %r2, 1061;
	cvt.rn.f32.s32 	%f989, %r546;
	setp.leu.f32 	%p1068, %f1, %f989;
	@%p1068 bra 	$L__BB0_990;
	setp.eq.f32 	%p1070, %f1, %f980;
	selp.f32 	%f990, 0f4484E000, 0f4484C000, %p1070;
	mov.f32 	%f7176, %f990;
	bra.uni 	$L__BB0_2048;
$L__BB0_990:
	setp.eq.f32 	%p1069, %f1, %f989;
	selp.f32 	%f991, 0f4484A000, 0f44848000, %p1069;
	mov.f32 	%f7176, %f991;
	bra.uni 	$L__BB0_2048;
$L__BB0_991:
	add.s32 	%r545, %r2, 1057;
	cvt.rn.f32.s32 	%f992, %r545;
	setp.leu.f32 	%p1065, %f1, %f992;
	@%p1065 bra 	$L__BB0_993;
	setp.eq.f32 	%p1067, %f1, %f988;
	selp.f32 	%f993, 0f44846000, 0f44844000, %p1067;
	mov.f32 	%f7176, %f993;
	bra.uni 	$L__BB0_2048;
$L__BB0_993:
	setp.eq.f32 	%p1066, %f1, %f992;
	selp.f32 	%f994, 0f44842000, 0f44840000, %p1066;
	mov.f32 	%f7176, %f994;
	bra.uni 	$L__BB0_2048;
$L__BB0_994:
	add.s32 	%r527, %r2, 1039;
	cvt.rn.f32.s32 	%f995, %r527;
	setp.leu.f32 	%p1031, %f1, %f995;
	@%p1031 bra 	$L__BB0_1010;
	add.s32 	%r535, %r2, 1047;
	cvt.rn.f32.s32 	%f996, %r535;
	setp.leu.f32 	%p1047, %f1, %f996;
	@%p1047 bra 	$L__BB0_1003;
	add.s32 	%r539, %r2, 1051;
	cvt.rn.f32.s32 	%f997, %r539;
	setp.leu.f32 	%p1055, %f1, %f997;
	@%p1055 bra 	$L__BB0_1000;
	add.s32 	%r541, %r2, 1053;
	cvt.rn.f32.s32 	%f998, %r541;
	setp.leu.f32 	%p1059, %f1, %f998;
	@%p1059 bra 	$L__BB0_999;
	setp.eq.f32 	%p1061, %f1, %f963;
	selp.f32 	%f999, 0f4483E000, 0f4483C000, %p1061;
	mov.f32 	%f7176, %f999;
	bra.uni 	$L__BB0_2048;
$L__BB0_999:
	setp.eq.f32 	%p1060, %f1, %f998;
	selp.f32 	%f1000, 0f4483A000, 0f44838000, %p1060;
	mov.f32 	%f7176, %f1000;
	bra.uni 	$L__BB0_2048;
$L__BB0_1000:
	add.s32 	%r540, %r2, 1049;
	cvt.rn.f32.s32 	%f1001, %r540;
	setp.leu.f32 	%p1056, %f1, %f1001;
	@%p1056 bra 	$L__BB0_1002;
	setp.eq.f32 	%p1058, %f1, %f997;
	selp.f32 	%f1002, 0f44836000, 0f44834000, %p1058;
	mov.f32 	%f7176, %f1002;
	bra.uni 	$L__BB0_2048;
$L__BB0_1002:
	setp.eq.f32 	%p1057, %f1, %f1001;
	selp.f32 	%f1003, 0f44832000, 0f44830000, %p1057;
	mov.f32 	%f7176, %f1003;
	bra.uni 	$L__BB0_2048;
$L__BB0_1003:
	add.s32 	%r536, %r2, 1043;
	cvt.rn.f32.s32 	%f1004, %r536;
	setp.leu.f32 	%p1048, %f1, %f1004;
	@%p1048 bra 	$L__BB0_1007;
	add.s32 	%r538, %r2, 1045;
	cvt.rn.f32.s32 	%f1005, %r538;
	setp.leu.f32 	%p1052, %f1, %f1005;
	@%p1052 bra 	$L__BB0_1006;
	setp.eq.f32 	%p1054, %f1, %f996;
	selp.f32 	%f1006, 0f4482E000, 0f4482C000, %p1054;
	mov.f32 	%f7176, %f1006;
	bra.uni 	$L__BB0_2048;
$L__BB0_1006:
	setp.eq.f32 	%p1053, %f1, %f1005;
	selp.f32 	%f1007, 0f4482A000, 0f44828000, %p1053;
	mov.f32 	%f7176, %f1007;
	bra.uni 	$L__BB0_2048;
$L__BB0_1007:
	add.s32 	%r537, %r2, 1041;
	cvt.rn.f32.s32 	%f1008, %r537;
	setp.leu.f32 	%p1049, %f1, %f1008;
	@%p1049 bra 	$L__BB0_1009;
	setp.eq.f32 	%p1051, %f1, %f1004;
	selp.f32 	%f1009, 0f44826000, 0f44824000, %p1051;
	mov.f32 	%f7176, %f1009;
	bra.uni 	$L__BB0_2048;
$L__BB0_1009:
	setp.eq.f32 	%p1050, %f1, %f1008;
	selp.f32 	%f1010, 0f44822000, 0f44820000, %p1050;
	mov.f32 	%f7176, %f1010;
	bra.uni 	$L__BB0_2048;
$L__BB0_1010:
	add.s32 	%r528, %r2, 1031;
	cvt.rn.f32.s32 	%f1011, %r528;
	setp.leu.f32 	%p1032, %f1, %f1011;
	@%p1032 bra 	$L__BB0_1018;
	add.s32 	%r532, %r2, 1035;
	cvt.rn.f32.s32 	%f1012, %r532;
	setp.leu.f32 	%p1040, %f1, %f1012;
	@%p1040 bra 	$L__BB0_1015;
	add.s32 	%r534, %r2, 1037;
	cvt.rn.f32.s32 	%f1013, %r534;
	setp.leu.f32 	%p1044, %f1, %f1013;
	@%p1044 bra 	$L__BB0_1014;
	setp.eq.f32 	%p1046, %f1, %f995;
	selp.f32 	%f1014, 0f4481E000, 0f4481C000, %p1046;
	mov.f32 	%f7176, %f1014;
	bra.uni 	$L__BB0_2048;
$L__BB0_1014:
	setp.eq.f32 	%p1045, %f1, %f1013;
	selp.f32 	%f1015, 0f4481A000, 0f44818000, %p1045;
	mov.f32 	%f7176, %f1015;
	bra.uni 	$L__BB0_2048;
$L__BB0_1015:
	add.s32 	%r533, %r2, 1033;
	cvt.rn.f32.s32 	%f1016, %r533;
	setp.leu.f32 	%p1041, %f1, %f1016;
	@%p1041 bra 	$L__BB0_1017;
	setp.eq.f32 	%p1043, %f1, %f1012;
	selp.f32 	%f1017, 0f44816000, 0f44814000, %p1043;
	mov.f32 	%f7176, %f1017;
	bra.uni 	$L__BB0_2048;
$L__BB0_1017:
	setp.eq.f32 	%p1042, %f1, %f1016;
	selp.f32 	%f1018, 0f44812000, 0f44810000, %p1042;
	mov.f32 	%f7176, %f1018;
	bra.uni 	$L__BB0_2048;
$L__BB0_1018:
	add.s32 	%r529, %r2, 1027;
	cvt.rn.f32.s32 	%f1019, %r529;
	setp.leu.f32 	%p1033, %f1, %f1019;
	@%p1033 bra 	$L__BB0_1022;
	add.s32 	%r531, %r2, 1029;
	cvt.rn.f32.s32 	%f1020, %r531;
	setp.leu.f32 	%p1037, %f1, %f1020;
	@%p1037 bra 	$L__BB0_1021;
	setp.eq.f32 	%p1039, %f1, %f1011;
	selp.f32 	%f1021, 0f4480E000, 0f4480C000, %p1039;
	mov.f32 	%f7176, %f1021;
	bra.uni 	$L__BB0_2048;
$L__BB0_1021:
	setp.eq.f32 	%p1038, %f1, %f1020;
	selp.f32 	%f1022, 0f4480A000, 0f44808000, %p1038;
	mov.f32 	%f7176, %f1022;
	bra.uni 	$L__BB0_2048;
$L__BB0_1022:
	add.s32 	%r530, %r2, 1025;
	cvt.rn.f32.s32 	%f1023, %r530;
	setp.leu.f32 	%p1034, %f1, %f1023;
	@%p1034 bra 	$L__BB0_1024;
	setp.eq.f32 	%p1036, %f1, %f1019;
	selp.f32 	%f1024, 0f44806000, 0f44804000, %p1036;
	mov.f32 	%f7176, %f1024;
	bra.uni 	$L__BB0_2048;
$L__BB0_1024:
	setp.eq.f32 	%p1035, %f1, %f1023;
	selp.f32 	%f1025, 0f44802000, 0f44800000, %p1035;
	mov.f32 	%f7176, %f1025;
	bra.uni 	$L__BB0_2048;
$L__BB0_1025:
	add.s32 	%r11, %r2, 511;
	cvt.rn.f32.s32 	%f1026, %r11;
	setp.leu.f32 	%p3, %f1, %f1026;
	@%p3 bra 	$L__BB0_1537;
	add.s32 	%r267, %r2, 767;
	cvt.rn.f32.s32 	%f1027, %r267;
	setp.leu.f32 	%p515, %f1, %f1027;
	@%p515 bra 	$L__BB0_1282;
	add.s32 	%r395, %r2, 895;
	cvt.rn.f32.s32 	%f1028, %r395;
	setp.leu.f32 	%p771, %f1, %f1028;
	@%p771 bra 	$L__BB0_1155;
	add.s32 	%r459, %r2, 959;
	cvt.rn.f32.s32 	%f1029, %r459;
	setp.leu.f32 	%p899, %f1, %f1029;
	@%p899 bra 	$L__BB0_1092;
	add.s32 	%r491, %r2, 991;
	cvt.rn.f32.s32 	%f1030, %r491;
	setp.leu.f32 	%p963, %f1, %f1030;
	@%p963 bra 	$L__BB0_1061;
	add.s32 	%r507, %r2, 1007;
	cvt.rn.f32.s32 	%f1031, %r507;
	setp.leu.f32 	%p995, %f1, %f1031;
	@%p995 bra 	$L__BB0_1046;
	add.s32 	%r515, %r2, 1015;
	cvt.rn.f32.s32 	%f1032, %r515;
	setp.leu.f32 	%p1011, %f1, %f1032;
	@%p1011 bra 	$L__BB0_1039;
	add.s32 	%r519, %r2, 1019;
	cvt.rn.f32.s32 	%f1033, %r519;
	setp.leu.f32 	%p1019, %f1, %f1033;
	@%p1019 bra 	$L__BB0_1036;
	add.s32 	%r521, %r2, 1021;
	cvt.rn.f32.s32 	%f1034, %r521;
	setp.leu.f32 	%p1023, %f1, %f1034;
	@%p1023 bra 	$L__BB0_1035;
	setp.eq.f32 	%p1025, %f1, %f2;
	selp.f32 	%f1035, 0f447FC000, 0f447F8000, %p1025;
	mov.f32 	%f7176, %f1035;
	bra.uni 	$L__BB0_2048;
$L__BB0_1035:
	setp.eq.f32 	%p1024, %f1, %f1034;
	selp.f32 	%f1036, 0f447F4000, 0f447F0000, %p1024;
	mov.f32 	%f7176, %f1036;
	bra.uni 	$L__BB0_2048;
$L__BB0_1036:
	add.s32 	%r520, %r2, 1017;
	cvt.rn.f32.s32 	%f1037, %r520;
	setp.leu.f32 	%p1020, %f1, %f1037;
	@%p1020 bra 	$L__BB0_1038;
	setp.eq.f32 	%p1022, %f1, %f1033;
	selp.f32 	%f1038, 0f447EC000, 0f447E8000, %p1022;
	mov.f32 	%f7176, %f1038;
	bra.uni 	$L__BB0_2048;
$L__BB0_1038:
	setp.eq.f32 	%p1021, %f1, %f1037;
	selp.f32 	%f1039, 0f447E4000, 0f447E0000, %p1021;
	mov.f32 	%f7176, %f1039;
	bra.uni 	$L__BB0_2048;
$L__BB0_1039:
	add.s32 	%r516, %r2, 1011;
	cvt.rn.f32.s32 	%f1040, %r516;
	setp.leu.f32 	%p1012, %f1, %f1040;
	@%p1012 bra 	$L__BB0_1043;
	add.s32 	%r518, %r2, 1013;
	cvt.rn.f32.s32 	%f1041, %r518;
	setp.leu.f32 	%p1016, %f1, %f1041;
	@%p1016 bra 	$L__BB0_1042;
	setp.eq.f32 	%p1018, %f1, %f1032;
	selp.f32 	%f1042, 0f447DC000, 0f447D8000, %p1018;
	mov.f32 	%f7176, %f1042;
	bra.uni 	$L__BB0_2048;
$L__BB0_1042:
	setp.eq.f32 	%p1017, %f1, %f1041;
	selp.f32 	%f1043, 0f447D4000, 0f447D0000, %p1017;
	mov.f32 	%f7176, %f1043;
	bra.uni 	$L__BB0_2048;
$L__BB0_1043:
	add.s32 	%r517, %r2, 1009;
	cvt.rn.f32.s32 	%f1044, %r517;
	setp.leu.f32 	%p1013, %f1, %f1044;
	@%p1013 bra 	$L__BB0_1045;
	setp.eq.f32 	%p1015, %f1, %f1040;
	selp.f32 	%f1045, 0f447CC000, 0f447C8000, %p1015;
	mov.f32 	%f7176, %f1045;
	bra.uni 	$L__BB0_2048;
$L__BB0_1045:
	setp.eq.f32 	%p1014, %f1, %f1044;
	selp.f32 	%f1046, 0f447C4000, 0f447C0000, %p1014;
	mov.f32 	%f7176, %f1046;
	bra.uni 	$L__BB0_2048;
$L__BB0_1046:
	add.s32 	%r508, %r2, 999;
	cvt.rn.f32.s32 	%f1047, %r508;
	setp.leu.f32 	%p996, %f1, %f1047;
	@%p996 bra 	$L__BB0_1054;
	add.s32 	%r512, %r2, 1003;
	cvt.rn.f32.s32 	%f1048, %r512;
	setp.leu.f32 	%p1004, %f1, %f1048;
	@%p1004 bra 	$L__BB0_1051;
	add.s32 	%r514, %r2, 1005;
	cvt.rn.f32.s32 	%f1049, %r514;
	setp.leu.f32 	%p1008, %f1, %f1049;
	@%p1008 bra 	$L__BB0_1050;
	setp.eq.f32 	%p1010, %f1, %f1031;
	selp.f32 	%f1050, 0f447BC000, 0f447B8000, %p1010;
	mov.f32 	%f7176, %f1050;
	bra.uni 	$L__BB0_2048;
$L__BB0_1050:
	setp.eq.f32 	%p1009, %f1, %f1049;
	selp.f32 	%f1051, 0f447B4000, 0f447B0000, %p1009;
	mov.f32 	%f7176, %f1051;
	bra.uni 	$L__BB0_2048;
$L__BB0_1051:
	add.s32 	%r513, %r2, 1001;
	cvt.rn.f32.s32 	%f1052, %r513;
	setp.leu.f32 	%p1005, %f1, %f1052;
	@%p1005 bra 	$L__BB0_1053;
	setp.eq.f32 	%p1007, %f1, %f1048;
	selp.f32 	%f1053, 0f447AC000, 0f447A8000, %p1007;
	mov.f32 	%f7176, %f1053;
	bra.uni 	$L__BB0_2048;
$L__BB0_1053:
	setp.eq.f32 	%p1006, %f1, %f1052;
	selp.f32 	%f1054, 0f447A4000, 0f447A0000, %p1006;
	mov.f32 	%f7176, %f1054;
	bra.uni 	$L__BB0_2048;
$L__BB0_1054:
	add.s32 	%r509, %r2, 995;
	cvt.rn.f32.s32 	%f1055, %r509;
	setp.leu.f32 	%p997, %f1, %f1055;
	@%p997 bra 	$L__BB0_1058;
	add.s32 	%r511, %r2, 997;
	cvt.rn.f32.s32 	%f1056, %r511;
	setp.leu.f32 	%p1001, %f1, %f1056;
	@%p1001 bra 	$L__BB0_1057;
	setp.eq.f32 	%p1003, %f1, %f1047;
	selp.f32 	%f1057, 0f4479C000, 0f44798000, %p1003;
	mov.f32 	%f7176, %f1057;
	bra.uni 	$L__BB0_2048;
$L__BB0_1057:
	setp.eq.f32 	%p1002, %f1, %f1056;
	selp.f32 	%f1058, 0f44794000, 0f44790000, %p1002;
	mov.f32 	%f7176, %f1058;
	bra.uni 	$L__BB0_2048;
$L__BB0_1058:
	add.s32 	%r510, %r2, 993;
	cvt.rn.f32.s32 	%f1059, %r510;
	setp.leu.f32 	%p998, %f1, %f1059;
	@%p998 bra 	$L__BB0_1060;
	setp.eq.f32 	%p1000, %f1, %f1055;
	selp.f32 	%f1060, 0f4478C000, 0f44788000, %p1000;
	mov.f32 	%f7176, %f1060;
	bra.uni 	$L__BB0_2048;
$L__BB0_1060:
	setp.eq.f32 	%p999, %f1, %f1059;
	selp.f32 	%f1061, 0f44784000, 0f44780000, %p999;
	mov.f32 	%f7176, %f1061;
	bra.uni 	$L__BB0_2048;
$L__BB0_1061:
	add.s32 	%r492, %r2, 975;
	cvt.rn.f32.s32 	%f1062, %r492;
	setp.leu.f32 	%p964, %f1, %f1062;
	@%p964 bra 	$L__BB0_1077;
	add.s32 	%r500, %r2, 983;
	cvt.rn.f32.s32 	%f1063, %r500;
	setp.leu.f32 	%p980, %f1, %f1063;
	@%p980 bra 	$L__BB0_1070;
	add.s32 	%r504, %r2, 987;
	cvt.rn.f32.s32 	%f1064, %r504;
	setp.leu.f32 	%p988, %f1, %f1064;
	@%p988 bra 	$L__BB0_1067;
	add.s32 	%r506, %r2, 989;
	cvt.rn.f32.s32 	%f1065, %r506;
	setp.leu.f32 	%p992, %f1, %f1065;
	@%p992 bra 	$L__BB0_1066;
	setp.eq.f32 	%p994, %f1, %f1030;
	selp.f32 	%f1066, 0f4477C000, 0f44778000, %p994;
	mov.f32 	%f7176, %f1066;
	bra.uni 	$L__BB0_2048;
$L__BB0_1066:
	setp.eq.f32 	%p993, %f1, %f1065;
	selp.f32 	%f1067, 0f44774000, 0f44770000, %p993;
	mov.f32 	%f7176, %f1067;
	bra.uni 	$L__BB0_2048;
$L__BB0_1067:
	add.s32 	%r505, %r2, 985;
	cvt.rn.f32.s32 	%f1068, %r505;
	setp.leu.f32 	%p989, %f1, %f1068;
	@%p989 bra 	$L__BB0_1069;
	setp.eq.f32 	%p991, %f1, %f1064;
	selp.f32 	%f1069, 0f4476C000, 0f44768000, %p991;
	mov.f32 	%f7176, %f1069;
	bra.uni 	$L__BB0_2048;
$L__BB0_1069:
	setp.eq.f32 	%p990, %f1, %f1068;
	selp.f32 	%f1070, 0f44764000, 0f44760000, %p990;
	mov.f32 	%f7176, %f1070;
	bra.uni 	$L__BB0_2048;
$L__BB0_1070:
	add.s32 	%r501, %r2, 979;
	cvt.rn.f32.s32 	%f1071, %r501;
	setp.leu.f32 	%p981, %f1, %f1071;
	@%p981 bra 	$L__BB0_1074;
	add.s32 	%r503, %r2, 981;
	cvt.rn.f32.s32 	%f1072, %r503;
	setp.leu.f32 	%p985, %f1, %f1072;
	@%p985 bra 	$L__BB0_1073;
	setp.eq.f32 	%p987, %f1, %f1063;
	selp.f32 	%f1073, 0f4475C000, 0f44758000, %p987;
	mov.f32 	%f7176, %f1073;
	bra.uni 	$L__BB0_2048;
$L__BB0_1073:
	setp.eq.f32 	%p986, %f1, %f1072;
	selp.f32 	%f1074, 0f44754000, 0f44750000, %p986;
	mov.f32 	%f7176, %f1074;
	bra.uni 	$L__BB0_2048;
$L__BB0_1074:
	add.s32 	%r502, %r2, 977;
	cvt.rn.f32.s32 	%f1075, %r502;
	setp.leu.f32 	%p982, %f1, %f1075;
	@%p982 bra 	$L__BB0_1076;
	setp.eq.f32 	%p984, %f1, %f1071;
	selp.f32 	%f1076, 0f4474C000, 0f44748000, %p984;
	mov.f32 	%f7176, %f1076;
	bra.uni 	$L__BB0_2048;
$L__BB0_1076:
	setp.eq.f32 	%p983, %f1, %f1075;
	selp.f32 	%f1077, 0f44744000, 0f44740000, %p983;
	mov.f32 	%f7176, %f1077;
	bra.uni 	$L__BB0_2048;
$L__BB0_1077:
	add.s32 	%r493, %r2, 967;
	cvt.rn.f32.s32 	%f1078, %r493;
	setp.leu.f32 	%p965, %f1, %f1078;
	@%p965 bra 	$L__BB0_1085;
	add.s32 	%r497, %r2, 971;
	cvt.rn.f32.s32 	%f1079, %r497;
	setp.leu.f32 	%p973, %f1, %f1079;
	@%p973 bra 	$L__BB0_1082;
	add.s32 	%r499, %r2, 973;
	cvt.rn.f32.s32 	%f1080, %r499;
	setp.leu.f32 	%p977, %f1, %f1080;
	@%p977 bra 	$L__BB0_1081;
	setp.eq.f32 	%p979, %f1, %f1062;
	selp.f32 	%f1081, 0f4473C000, 0f44738000, %p979;
	mov.f32 	%f7176, %f1081;
	bra.uni 	$L__BB0_2048;
$L__BB0_1081:
	setp.eq.f32 	%p978, %f1, %f1080;
	selp.f32 	%f1082, 0f44734000, 0f44730000, %p978;
	mov.f32 	%f7176, %f1082;
	bra.uni 	$L__BB0_2048;
$L__BB0_1082:
	add.s32 	%r498, %r2, 969;
	cvt.rn.f32.s32 	%f1083, %r498;
	setp.leu.f32 	%p974, %f1, %f1083;
	@%p974 bra 	$L__BB0_1084;
	setp.eq.f32 	%p976, %f1, %f1079;
	selp.f32 	%f1084, 0f4472C000, 0f44728000, %p976;
	mov.f32 	%f7176, %f1084;
	bra.uni 	$L__BB0_2048;
$L__BB0_1084:
	setp.eq.f32 	%p975, %f1, %f1083;
	selp.f32 	%f1085, 0f44724000, 0f44720000, %p975;
	mov.f32 	%f7176, %f1085;
	bra.uni 	$L__BB0_2048;
$L__BB0_1085:
	add.s32 	%r494, %r2, 963;
	cvt.rn.f32.s32 	%f1086, %r494;
	setp.leu.f32 	%p966, %f1, %f1086;
	@%p966 bra 	$L__BB0_1089;
	add.s32 	%r496, %r2, 965;
	cvt.rn.f32.s32 	%f1087, %r496;
	setp.leu.f32 	%p970, %f1, %f1087;
	@%p970 bra 	$L__BB0_1088;
	setp.eq.f32 	%p972, %f1, %f1078;
	selp.f32 	%f1088, 0f4471C000, 0f44718000, %p972;
	mov.f32 	%f7176, %f1088;
	bra.uni 	$L__BB0_2048;
$L__BB0_1088:
	setp.eq.f32 	%p971, %f1, %f1087;
	selp.f32 	%f1089, 0f44714000, 0f44710000, %p971;
	mov.f32 	%f7176, %f1089;
	bra.uni 	$L__BB0_2048;
$L__BB0_1089:
	add.s32 	%r495, %r2, 961;
	cvt.rn.f32.s32 	%f1090, %r495;
	setp.leu.f32 	%p967, %f1, %f1090;
	@%p967 bra 	$L__BB0_1091;
	setp.eq.f32 	%p969, %f1, %f1086;
	selp.f32 	%f1091, 0f4470C000, 0f44708000, %p969;
	mov.f32 	%f7176, %f1091;
	bra.uni 	$L__BB0_2048;
$L__BB0_1091:
	setp.eq.f32 	%p968, %f1, %f1090;
	selp.f32 	%f1092, 0f44704000, 0f44700000, %p968;
	mov.f32 	%f7176, %f1092;
	bra.uni 	$L__BB0_2048;
$L__BB0_1092:
	add.s32 	%r460, %r2, 927;
	cvt.rn.f32.s32 	%f1093, %r460;
	setp.leu.f32 	%p900, %f1, %f1093;
	@%p900 bra 	$L__BB0_1124;
	add.s32 	%r476, %r2, 943;
	cvt.rn.f32.s32 	%f1094, %r476;
	setp.leu.f32 	%p932, %f1, %f1094;
	@%p932 bra 	$L__BB0_1109;
	add.s32 	%r484, %r2, 951;
	cvt.rn.f32.s32 	%f1095, %r484;
	setp.leu.f32 	%p948, %f1, %f1095;
	@%p948 bra 	$L__BB0_1102;
	add.s32 	%r488, %r2, 955;
	cvt.rn.f32.s32 	%f1096, %r488;
	setp.leu.f32 	%p956, %f1, %f1096;
	@%p956 bra 	$L__BB0_1099;
	add.s32 	%r490, %r2, 957;
	cvt.rn.f32.s32 	%f1097, %r490;
	setp.leu.f32 	%p960, %f1, %f1097;
	@%p960 bra 	$L__BB0_1098;
	setp.eq.f32 	%p962, %f1, %f1029;
	selp.f32 	%f1098, 0f446FC000, 0f446F8000, %p962;
	mov.f32 	%f7176, %f1098;
	bra.uni 	$L__BB0_2048;
$L__BB0_1098:
	setp.eq.f32 	%p961, %f1, %f1097;
	selp.f32 	%f1099, 0f446F4000, 0f446F0000, %p961;
	mov.f32 	%f7176, %f1099;
	bra.uni 	$L__BB0_2048;
$L__BB0_1099:
	add.s32 	%r489, %r2, 953;
	cvt.rn.f32.s32 	%f1100, %r489;
	setp.leu.f32 	%p957, %f1, %f1100;
	@%p957 bra 	$L__BB0_1101;
	setp.eq.f32 	%p959, %f1, %f1096;
	selp.f32 	%f1101, 0f446EC000, 0f446E8000, %p959;
	mov.f32 	%f7176, %f1101;
	bra.uni 	$L__BB0_2048;
$L__BB0_1101:
	setp.eq.f32 	%p958, %f1, %f1100;
	selp.f32 	%f1102, 0f446E4000, 0f446E0000, %p958;
	mov.f32 	%f7176, %f1102;
	bra.uni 	$L__BB0_2048;
$L__BB0_1102:
	add.s32 	%r485, %r2, 947;
	cvt.rn.f32.s32 	%f1103, %r485;
	setp.leu.f32 	%p949, %f1, %f1103;
	@%p949 bra 	$L__BB0_1106;
	add.s32 	%r487, %r2, 949;
	cvt.rn.f32.s32 	%f1104, %r487;
	setp.leu.f32 	%p953, %f1, %f1104;
	@%p953 bra 	$L__BB0_1105;
	setp.eq.f32 	%p955, %f1, %f1095;
	selp.f32 	%f1105, 0f446DC000, 0f446D8000, %p955;
	mov.f32 	%f7176, %f1105;
	bra.uni 	$L__BB0_2048;
$L__BB0_1105:
	setp.eq.f32 	%p954, %f1, %f1104;
	selp.f32 	%f1106, 0f446D4000, 0f446D0000, %p954;
	mov.f32 	%f7176, %f1106;
	bra.uni 	$L__BB0_2048;
$L__BB0_1106:
	add.s32 	%r486, %r2, 945;
	cvt.rn.f32.s32 	%f1107, %r486;
	setp.leu.f32 	%p950, %f1, %f1107;
	@%p950 bra 	$L__BB0_1108;
	setp.eq.f32 	%p952, %f1, %f1103;
	selp.f32 	%f1108, 0f446CC000, 0f446C8000, %p952;
	mov.f32 	%f7176, %f1108;
	bra.uni 	$L__BB0_2048;
$L__BB0_1108:
	setp.eq.f32 	%p951, %f1, %f1107;
	selp.f32 	%f1109, 0f446C4000, 0f446C0000, %p951;
	mov.f32 	%f7176, %f1109;
	bra.uni 	$L__BB0_2048;
$L__BB0_1109:
	add.s32 	%r477, %r2, 935;
	cvt.rn.f32.s32 	%f1110, %r477;
	setp.leu.f32 	%p933, %f1, %f1110;
	@%p933 bra 	$L__BB0_1117;
	add.s32 	%r481, %r2, 939;
	cvt.rn.f32.s32 	%f1111, %r481;
	setp.leu.f32 	%p941, %f1, %f1111;
	@%p941 bra 	$L__BB0_1114;
	add.s32 	%r483, %r2, 941;
	cvt.rn.f32.s32 	%f1112, %r483;
	setp.leu.f32 	%p945, %f1, %f1112;
	@%p945 bra 	$L__BB0_1113;
	setp.eq.f32 	%p947, %f1, %f1094;
	selp.f32 	%f1113, 0f446BC000, 0f446B8000, %p947;
	mov.f32 	%f7176, %f1113;
	bra.uni 	$L__BB0_2048;
$L__BB0_1113:
	setp.eq.f32 	%p946, %f1, %f1112;
	selp.f32 	%f1114, 0f446B4000, 0f446B0000, %p946;
	mov.f32 	%f7176, %f1114;
	bra.uni 	$L__BB0_2048;
$L__BB0_1114:
	add.s32 	%r482, %r2, 937;
	cvt.rn.f32.s32 	%f1115, %r482;
	setp.leu.f32 	%p942, %f1, %f1115;
	@%p942 bra 	$L__BB0_1116;
	setp.eq.f32 	%p944, %f1, %f1111;
	selp.f32 	%f1116, 0f446AC000, 0f446A8000, %p944;
	mov.f32 	%f7176, %f1116;
	bra.uni 	$L__BB0_2048;
$L__BB0_1116:
	setp.eq.f32 	%p943, %f1, %f1115;
	selp.f32 	%f1117, 0f446A4000, 0f446A0000, %p943;
	mov.f32 	%f7176, %f1117;
	bra.uni 	$L__BB0_2048;
$L__BB0_1117:
	add.s32 	%r478, %r2, 931;
	cvt.rn.f32.s32 	%f1118, %r478;
	setp.leu.f32 	%p934, %f1, %f1118;
	@%p934 bra 	$L__BB0_1121;
	add.s32 	%r480, %r2, 933;
	cvt.rn.f32.s32 	%f1119, %r480;
	setp.leu.f32 	%p938, %f1, %f1119;
	@%p938 bra 	$L__BB0_1120;
	setp.eq.f32 	%p940, %f1, %f1110;
	selp.f32 	%f1120, 0f4469C000, 0f44698000, %p940;
	mov.f32 	%f7176, %f1120;
	bra.uni 	$L__BB0_2048;
$L__BB0_1120:
	setp.eq.f32 	%p939, %f1, %f1119;
	selp.f32 	%f1121, 0f44694000, 0f44690000, %p939;
	mov.f32 	%f7176, %f1121;
	bra.uni 	$L__BB0_2048;
$L__BB0_1121:
	add.s32 	%r479, %r2, 929;
	cvt.rn.f32.s32 	%f1122, %r479;
	setp.leu.f32 	%p935, %f1, %f1122;
	@%p935 bra 	$L__BB0_1123;
	setp.eq.f32 	%p937, %f1, %f1118;
	selp.f32 	%f1123, 0f4468C000, 0f44688000, %p937;
	mov.f32 	%f7176, %f1123;
	bra.uni 	$L__BB0_2048;
$L__BB0_1123:
	setp.eq.f32 	%p936, %f1, %f1122;
	selp.f32 	%f1124, 0f44684000, 0f44680000, %p936;
	mov.f32 	%f7176, %f1124;
	bra.uni 	$L__BB0_2048;
$L__BB0_1124:
	add.s32 	%r461, %r2, 911;
	cvt.rn.f32.s32 	%f1125, %r461;
	setp.leu.f32 	%p901, %f1, %f1125;
	@%p901 bra 	$L__BB0_1140;
	add.s32 	%r469, %r2, 919;
	cvt.rn.f32.s32 	%f1126, %r469;
	setp.leu.f32 	%p917, %f1, %f1126;
	@%p917 bra 	$L__BB0_1133;
	add.s32 	%r473, %r2, 923;
	cvt.rn.f32.s32 	%f1127, %r473;
	setp.leu.f32 	%p925, %f1, %f1127;
	@%p925 bra 	$L__BB0_1130;
	add.s32 	%r475, %r2, 925;
	cvt.rn.f32.s32 	%f1128, %r475;
	setp.leu.f32 	%p929, %f1, %f1128;
	@%p929 bra 	$L__BB0_1129;
	setp.eq.f32 	%p931, %f1, %f1093;
	selp.f32 	%f1129, 0f4467C000, 0f44678000, %p931;
	mov.f32 	%f7176, %f1129;
	bra.uni 	$L__BB0_2048;
$L__BB0_1129:
	setp.eq.f32 	%p930, %f1, %f1128;
	selp.f32 	%f1130, 0f44674000, 0f44670000, %p930;
	mov.f32 	%f7176, %f1130;
	bra.uni 	$L__BB0_2048;
$L__BB0_1130:
	add.s32 	%r474, %r2, 921;
	cvt.rn.f32.s32 	%f1131, %r474;
	setp.leu.f32 	%p926, %f1, %f1131;
	@%p926 bra 	$L__BB0_1132;
	setp.eq.f32 	%p928, %f1, %f1127;
	selp.f32 	%f1132, 0f4466C000, 0f44668000, %p928;
	mov.f32 	%f7176, %f1132;
	bra.uni 	$L__BB0_2048;
$L__BB0_1132:
	setp.eq.f32 	%p927, %f1, %f1131;
	selp.f32 	%f1133, 0f44664000, 0f44660000, %p927;
	mov.f32 	%f7176, %f1133;
	bra.uni 	$L__BB0_2048;
$L__BB0_1133:
	add.s32 	%r470, %r2, 915;
	cvt.rn.f32.s32 	%f1134, %r470;
	setp.leu.f32 	%p918, %f1, %f1134;
	@%p918 bra 	$L__BB0_1137;
	add.s32 	%r472, %r2, 917;
	cvt.rn.f32.s32 	%f1135, %r472;
	setp.leu.f32 	%p922, %f1, %f1135;
	@%p922 bra 	$L__BB0_1136;
	setp.eq.f32 	%p924, %f1, %f1126;
	selp.f32 	%f1136, 0f4465C000, 0f44658000, %p924;
	mov.f32 	%f7176, %f1136;
	bra.uni 	$L__BB0_2048;
$L__BB0_1136:
	setp.eq.f32 	%p923, %f1, %f1135;
	selp.f32 	%f1137, 0f44654000, 0f44650000, %p923;
	mov.f32 	%f7176, %f1137;
	bra.uni 	$L__BB0_2048;
$L__BB0_1137:
	add.s32 	%r471, %r2, 913;
	cvt.rn.f32.s32 	%f1138, %r471;
	setp.leu.f32 	%p919, %f1, %f1138;
	@%p919 bra 	$L__BB0_1139;
	setp.eq.f32 	%p921, %f1, %f1134;
	selp.f32 	%f1139, 0f4464C000, 0f44648000, %p921;
	mov.f32 	%f7176, %f1139;
	bra.uni 	$L__BB0_2048;
$L__BB0_1139:
	setp.eq.f32 	%p920, %f1, %f1138;
	selp.f32 	%f1140, 0f44644000, 0f44640000, %p920;
	mov.f32 	%f7176, %f1140;
	bra.uni 	$L__BB0_2048;
$L__BB0_1140:
	add.s32 	%r462, %r2, 903;
	cvt.rn.f32.s32 	%f1141, %r462;
	setp.leu.f32 	%p902, %f1, %f1141;
	@%p902 bra 	$L__BB0_1148;
	add.s32 	%r466, %r2, 907;
	cvt.rn.f32.s32 	%f1142, %r466;
	setp.leu.f32 	%p910, %f1, %f1142;
	@%p910 bra 	$L__BB0_1145;
	add.s32 	%r468, %r2, 909;
	cvt.rn.f32.s32 	%f1143, %r468;
	setp.leu.f32 	%p914, %f1, %f1143;
	@%p914 bra 	$L__BB0_1144;
	setp.eq.f32 	%p916, %f1, %f1125;
	selp.f32 	%f1144, 0f4463C000, 0f44638000, %p916;
	mov.f32 	%f7176, %f1144;
	bra.uni 	$L__BB0_2048;
$L__BB0_1144:
	setp.eq.f32 	%p915, %f1, %f1143;
	selp.f32 	%f1145, 0f44634000, 0f44630000, %p915;
	mov.f32 	%f7176, %f1145;
	bra.uni 	$L__BB0_2048;
$L__BB0_1145:
	add.s32 	%r467, %r2, 905;
	cvt.rn.f32.s32 	%f1146, %r467;
	setp.leu.f32 	%p911, %f1, %f1146;
	@%p911 bra 	$L__BB0_1147;
	setp.eq.f32 	%p913, %f1, %f1142;
	selp.f32 	%f1147, 0f4462C000, 0f44628000, %p913;
	mov.f32 	%f7176, %f1147;
	bra.uni 	$L__BB0_2048;
$L__BB0_1147:
	setp.eq.f32 	%p912, %f1, %f1146;
	selp.f32 	%f1148, 0f44624000, 0f44620000, %p912;
	mov.f32 	%f7176, %f1148;
	bra.uni 	$L__BB0_2048;
$L__BB0_1148:
	add.s32 	%r463, %r2, 899;
	cvt.rn.f32.s32 	%f1149, %r463;
	setp.leu.f32 	%p903, %f1, %f1149;
	@%p903 bra 	$L__BB0_1152;
	add.s32 	%r465, %r2, 901;
	cvt.rn.f32.s32 	%f1150, %r465;
	setp.leu.f32 	%p907, %f1, %f1150;
	@%p907 bra 	$L__BB0_1151;
	setp.eq.f32 	%p909, %f1, %f1141;
	selp.f32 	%f1151, 0f4461C000, 0f44618000, %p909;
	mov.f32 	%f7176, %f1151;
	bra.uni 	$L__BB0_2048;
$L__BB0_1151:
	setp.eq.f32 	%p908, %f1, %f1150;
	selp.f32 	%f1152, 0f44614000, 0f44610000, %p908;
	mov.f32 	%f7176, %f1152;
	bra.uni 	$L__BB0_2048;
$L__BB0_1152:
	add.s32 	%r464, %r2, 897;
	cvt.rn.f32.s32 	%f1153, %r464;
	setp.leu.f32 	%p904, %f1, %f1153;
	@%p904 bra 	$L__BB0_1154;
	setp.eq.f32 	%p906, %f1, %f1149;
	selp.f32 	%f1154, 0f4460C000, 0f44608000, %p906;
	mov.f32 	%f7176, %f1154;
	bra.uni 	$L__BB0_2048;
$L__BB0_1154:
	setp.eq.f32 	%p905, %f1, %f1153;
	selp.f32 	%f1155, 0f44604000, 0f44600000, %p905;
	mov.f32 	%f7176, %f1155;
	bra.uni 	$L__BB0_2048;
$L__BB0_1155:
	add.s32 	%r396, %r2, 831;
	cvt.rn.f32.s32 	%f1156, %r396;
	setp.leu.f32 	%p772, %f1, %f1156;
	@%p772 bra 	$L__BB0_1219;
	add.s32 	%r428, %r2, 863;
	cvt.rn.f32.s32 	%f1157, %r428;
	setp.leu.f32 	%p836, %f1, %f1157;
	@%p836 bra 	$L__BB0_1188;
	add.s32 	%r444, %r2, 879;
	cvt.rn.f32.s32 	%f1158, %r444;
	setp.leu.f32 	%p868, %f1, %f1158;
	@%p868 bra 	$L__BB0_1173;
	add.s32 	%r452, %r2, 887;
	cvt.rn.f32.s32 	%f1159, %r452;
	setp.leu.f32 	%p884, %f1, %f1159;
	@%p884 bra 	$L__BB0_1166;
	add.s32 	%r456, %r2, 891;
	cvt.rn.f32.s32 	%f1160, %r456;
	setp.leu.f32 	%p892, %f1, %f1160;
	@%p892 bra 	$L__BB0_1163;
	add.s32 	%r458, %r2, 893;
	cvt.rn.f32.s32 	%f1161, %r458;
	setp.leu.f32 	%p896, %f1, %f1161;
	@%p896 bra 	$L__BB0_1162;
	setp.eq.f32 	%p898, %f1, %f1028;
	selp.f32 	%f1162, 0f445FC000, 0f445F8000, %p898;
	mov.f32 	%f7176, %f1162;
	bra.uni 	$L__BB0_2048;
$L__BB0_1162:
	setp.eq.f32 	%p897, %f1, %f1161;
	selp.f32 	%f1163, 0f445F4000, 0f445F0000, %p897;
	mov.f32 	%f7176, %f1163;
	bra.uni 	$L__BB0_2048;
$L__BB0_1163:
	add.s32 	%r457, %r2, 889;
	cvt.rn.f32.s32 	%f1164, %r457;
	setp.leu.f32 	%p893, %f1, %f1164;
	@%p893 bra 	$L__BB0_1165;
	setp.eq.f32 	%p895, %f1, %f1160;
	selp.f32 	%f1165, 0f445EC000, 0f445E8000, %p895;
	mov.f32 	%f7176, %f1165;
	bra.uni 	$L__BB0_2048;
$L__BB0_1165:
	setp.eq.f32 	%p894, %f1, %f1164;
	selp.f32 	%f1166, 0f445E4000, 0f445E0000, %p894;
	mov.f32 	%f7176, %f1166;
	bra.uni 	$L__BB0_2048;
$L__BB0_1166:
	add.s32 	%r453, %r2, 883;
	cvt.rn.f32.s32 	%f1167, %r453;
	setp.leu.f32 	%p885, %f1, %f1167;
	@%p885 bra 	$L__BB0_1170;
	add.s32 	%r455, %r2, 885;
	cvt.rn.f32.s32 	%f1168, %r455;
	setp.leu.f32 	%p889, %f1, %f1168;
	@%p889 bra 	$L__BB0_1169;
	setp.eq.f32 	%p891, %f1, %f1159;
	selp.f32 	%f1169, 0f445DC000, 0f445D8000, %p891;
	mov.f32 	%f7176, %f1169;
	bra.uni 	$L__BB0_2048;
$L__BB0_1169:
	setp.eq.f32 	%p890, %f1, %f1168;
	selp.f32 	%f1170, 0f445D4000, 0f445D0000, %p890;
	mov.f32 	%f7176, %f1170;
	bra.uni 	$L__BB0_2048;
$L__BB0_1170:
	add.s32 	%r454, %r2, 881;
	cvt.rn.f32.s32 	%f1171, %r454;
	setp.leu.f32 	%p886, %f1, %f1171;
	@%p886 bra 	$L__BB0_1172;
	setp.eq.f32 	%p888, %f1, %f1167;
	selp.f32 	%f1172, 0f445CC000, 0f445C8000, %p888;
	mov.f32 	%f7176, %f1172;
	bra.uni 	$L__BB0_2048;
$L__BB0_1172:
	setp.eq.f32 	%p887, %f1, %f1171;
	selp.f32 	%f1173, 0f445C4000, 0f445C0000, %p887;
	mov.f32 	%f7176, %f1173;
	bra.uni 	$L__BB0_2048;
$L__BB0_1173:
	add.s32 	%r445, %r2, 871;
	cvt.rn.f32.s32 	%f1174, %r445;
	setp.leu.f32 	%p869, %f1, %f1174;
	@%p869 bra 	$L__BB0_1181;
	add.s32 	%r449, %r2, 875;
	cvt.rn.f32.s32 	%f1175, %r449;
	setp.leu.f32 	%p877, %f1, %f1175;
	@%p877 bra 	$L__BB0_1178;
	add.s32 	%r451, %r2, 877;
	cvt.rn.f32.s32 	%f1176, %r451;
	setp.leu.f32 	%p881, %f1, %f1176;
	@%p881 bra 	$L__BB0_1177;
	setp.eq.f32 	%p883, %f1, %f1158;
	selp.f32 	%f1177, 0f445BC000, 0f445B8000, %p883;
	mov.f32 	%f7176, %f1177;
	bra.uni 	$L__BB0_2048;
$L__BB0_1177:
	setp.eq.f32 	%p882, %f1, %f1176;
	selp.f32 	%f1178, 0f445B4000, 0f445B0000, %p882;
	mov.f32 	%f7176, %f1178;
	bra.uni 	$L__BB0_2048;
$L__BB0_1178:
	add.s32 	%r450, %r2, 873;
	cvt.rn.f32.s32 	%f1179, %r450;
	setp.leu.f32 	%p878, %f1, %f1179;
	@%p878 bra 	$L__BB0_1180;
	setp.eq.f32 	%p880, %f1, %f1175;
	selp.f32 	%f1180, 0f445AC000, 0f445A8000, %p880;
	mov.f32 	%f7176, %f1180;
	bra.uni 	$L__BB0_2048;
$L__BB0_1180:
	setp.eq.f32 	%p879, %f1, %f1179;
	selp.f32 	%f1181, 0f445A4000, 0f445A0000, %p879;
	mov.f32 	%f7176, %f1181;
	bra.uni 	$L__BB0_2048;
$L__BB0_1181:
	add.s32 	%r446, %r2, 867;
	cvt.rn.f32.s32 	%f1182, %r446;
	setp.leu.f32 	%p870, %f1, %f1182;
	@%p870 bra 	$L__BB0_1185;
	add.s32 	%r448, %r2, 869;
	cvt.rn.f32.s32 	%f1183, %r448;
	setp.leu.f32 	%p874, %f1, %f1183;
	@%p874 bra 	$L__BB0_1184;
	setp.eq.f32 	%p876, %f1, %f1174;
	selp.f32 	%f1184, 0f4459C000, 0f44598000, %p876;
	mov.f32 	%f7176, %f1184;
	bra.uni 	$L__BB0_2048;
$L__BB0_1184:
	setp.eq.f32 	%p875, %f1, %f1183;
	selp.f32 	%f1185, 0f44594000, 0f44590000, %p875;
	mov.f32 	%f7176, %f1185;
	bra.uni 	$L__BB0_2048;
$L__BB0_1185:
	add.s32 	%r447, %r2, 865;
	cvt.rn.f32.s32 	%f1186, %r447;
	setp.leu.f32 	%p871, %f1, %f1186;
	@%p871 bra 	$L__BB0_1187;
	setp.eq.f32 	%p873, %f1, %f1182;
	selp.f32 	%f1187, 0f4458C000, 0f44588000, %p873;
	mov.f32 	%f7176, %f1187;
	bra.uni 	$L__BB0_2048;
$L__BB0_1187:
	setp.eq.f32 	%p872, %f1, %f1186;
	selp.f32 	%f1188, 0f44584000, 0f44580000, %p872;
	mov.f32 	%f7176, %f1188;
	bra.uni 	$L__BB0_2048;
$L__BB0_1188:
	add.s32 	%r429, %r2, 847;
	cvt.rn.f32.s32 	%f1189, %r429;
	setp.leu.f32 	%p837, %f1, %f1189;
	@%p837 bra 	$L__BB0_1204;
	add.s32 	%r437, %r2, 855;
	cvt.rn.f32.s32 	%f1190, %r437;
	setp.leu.f32 	%p853, %f1, %f1190;
	@%p853 bra 	$L__BB0_1197;
	add.s32 	%r441, %r2, 859;
	cvt.rn.f32.s32 	%f1191, %r441;
	setp.leu.f32 	%p861, %f1, %f1191;
	@%p861 bra 	$L__BB0_1194;
	add.s32 	%r443, %r2, 861;
	cvt.rn.f32.s32 	%f1192, %r443;
	setp.leu.f32 	%p865, %f1, %f1192;
	@%p865 bra 	$L__BB0_1193;
	setp.eq.f32 	%p867, %f1, %f1157;
	selp.f32 	%f1193, 0f4457C000, 0f44578000, %p867;
	mov.f32 	%f7176, %f1193;
	bra.uni 	$L__BB0_2048;
$L__BB0_1193:
	setp.eq.f32 	%p866, %f1, %f1192;
	selp.f32 	%f1194, 0f44574000, 0f44570000, %p866;
	mov.f32 	%f7176, %f1194;
	bra.uni 	$L__BB0_2048;
$L__BB0_1194:
	add.s32 	%r442, %r2, 857;
	cvt.rn.f32.s32 	%f1195, %r442;
	setp.leu.f32 	%p862, %f1, %f1195;
	@%p862 bra 	$L__BB0_1196;
	setp.eq.f32 	%p864, %f1, %f1191;
	selp.f32 	%f1196, 0f4456C000, 0f44568000, %p864;
	mov.f32 	%f7176, %f1196;
	bra.uni 	$L__BB0_2048;
$L__BB0_1196:
	setp.eq.f32 	%p863, %f1, %f1195;
	selp.f32 	%f1197, 0f44564000, 0f44560000, %p863;
	mov.f32 	%f7176, %f1197;
	bra.uni 	$L__BB0_2048;
$L__BB0_1197:
	add.s32 	%r438, %r2, 851;
	cvt.rn.f32.s32 	%f1198, %r438;
	setp.leu.f32 	%p854, %f1, %f1198;
	@%p854 bra 	$L__BB0_1201;
	add.s32 	%r440, %r2, 853;
	cvt.rn.f32.s32 	%f1199, %r440;
	setp.leu.f32 	%p858, %f1, %f1199;
	@%p858 bra 	$L__BB0_1200;
	setp.eq.f32 	%p860, %f1, %f1190;
	selp.f32 	%f1200, 0f4455C000, 0f44558000, %p860;
	mov.f32 	%f7176, %f1200;
	bra.uni 	$L__BB0_2048;
$L__BB0_1200:
	setp.eq.f32 	%p859, %f1, %f1199;
	selp.f32 	%f1201, 0f44554000, 0f44550000, %p859;
	mov.f32 	%f7176, %f1201;
	bra.uni 	$L__BB0_2048;
$L__BB0_1201:
	add.s32 	%r439, %r2, 849;
	cvt.rn.f32.s32 	%f1202, %r439;
	setp.leu.f32 	%p855, %f1, %f1202;
	@%p855 bra 	$L__BB0_1203;
	setp.eq.f32 	%p857, %f1, %f1198;
	selp.f32 	%f1203, 0f4454C000, 0f44548000, %p857;
	mov.f32 	%f7176, %f1203;
	bra.uni 	$L__BB0_2048;
$L__BB0_1203:
	setp.eq.f32 	%p856, %f1, %f1202;
	selp.f32 	%f1204, 0f44544000, 0f44540000, %p856;
	mov.f32 	%f7176, %f1204;
	bra.uni 	$L__BB0_2048;
$L__BB0_1204:
	add.s32 	%r430, %r2, 839;
	cvt.rn.f32.s32 	%f1205, %r430;
	setp.leu.f32 	%p838, %f1, %f1205;
	@%p838 bra 	$L__BB0_1212;
	add.s32 	%r434, %r2, 843;
	cvt.rn.f32.s32 	%f1206, %r434;
	setp.leu.f32 	%p846, %f1, %f1206;
	@%p846 bra 	$L__BB0_1209;
	add.s32 	%r436, %r2, 845;
	cvt.rn.f32.s32 	%f1207, %r436;
	setp.leu.f32 	%p850, %f1, %f1207;
	@%p850 bra 	$L__BB0_1208;
	setp.eq.f32 	%p852, %f1, %f1189;
	selp.f32 	%f1208, 0f4453C000, 0f44538000, %p852;
	mov.f32 	%f7176, %f1208;
	bra.uni 	$L__BB0_2048;
$L__BB0_1208:
	setp.eq.f32 	%p851, %f1, %f1207;
	selp.f32 	%f1209, 0f44534000, 0f44530000, %p851;
	mov.f32 	%f7176, %f1209;
	bra.uni 	$L__BB0_2048;
$L__BB0_1209:
	add.s32 	%r435, %r2, 841;
	cvt.rn.f32.s32 	%f1210, %r435;
	setp.leu.f32 	%p847, %f1, %f1210;
	@%p847 bra 	$L__BB0_1211;
	setp.eq.f32 	%p849, %f1, %f1206;
	selp.f32 	%f1211, 0f4452C000, 0f44528000, %p849;
	mov.f32 	%f7176, %f1211;
	bra.uni 	$L__BB0_2048;
$L__BB0_1211:
	setp.eq.f32 	%p848, %f1, %f1210;
	selp.f32 	%f1212, 0f44524000, 0f44520000, %p848;
	mov.f32 	%f7176, %f1212;
	bra.uni 	$L__BB0_2048;
$L__BB0_1212:
	add.s32 	%r431, %r2, 835;
	cvt.rn.f32.s32 	%f1213, %r431;
	setp.leu.f32 	%p839, %f1, %f1213;
	@%p839 bra 	$L__BB0_1216;
	add.s32 	%r433, %r2, 837;
	cvt.rn.f32.s32 	%f1214, %r433;
	setp.leu.f32 	%p843, %f1, %f1214;
	@%p843 bra 	$L__BB0_1215;
	setp.eq.f32 	%p845, %f1, %f1205;
	selp.f32 	%f1215, 0f4451C000, 0f44518000, %p845;
	mov.f32 	%f7176, %f1215;
	bra.uni 	$L__BB0_2048;
$L__BB0_1215:
	setp.eq.f32 	%p844, %f1, %f1214;
	selp.f32 	%f1216, 0f44514000, 0f44510000, %p844;
	mov.f32 	%f7176, %f1216;
	bra.uni 	$L__BB0_2048;
$L__BB0_1216:
	add.s32 	%r432, %r2, 833;
	cvt.rn.f32.s32 	%f1217, %r432;
	setp.leu.f32 	%p840, %f1, %f1217;
	@%p840 bra 	$L__BB0_1218;
	setp.eq.f32 	%p842, %f1, %f1213;
	selp.f32 	%f1218, 0f4450C000, 0f44508000, %p842;
	mov.f32 	%f7176, %f1218;
	bra.uni 	$L__BB0_2048;
$L__BB0_1218:
	setp.eq.f32 	%p841, %f1, %f1217;
	selp.f32 	%f1219, 0f44504000, 0f44500000, %p841;
	mov.f32 	%f7176, %f1219;
	bra.uni 	$L__BB0_2048;
$L__BB0_1219:
	add.s32 	%r397, %r2, 799;
	cvt.rn.f32.s32 	%f1220, %r397;
	setp.leu.f32 	%p773, %f1, %f1220;
	@%p773 bra 	$L__BB0_1251;
	add.s32 	%r413, %r2, 815;
	cvt.rn.f32.s32 	%f1221, %r413;
	setp.leu.f32 	%p805, %f1, %f1221;
	@%p805 bra 	$L__BB0_1236;
	add.s32 	%r421, %r2, 823;
	cvt.rn.f32.s32 	%f1222, %r421;
	setp.leu.f32 	%p821, %f1, %f1222;
	@%p821 bra 	$L__BB0_1229;
	add.s32 	%r425, %r2, 827;
	cvt.rn.f32.s32 	%f1223, %r425;
	setp.leu.f32 	%p829, %f1, %f1223;
	@%p829 bra 	$L__BB0_1226;
	add.s32 	%r427, %r2, 829;
	cvt.rn.f32.s32 	%f1224, %r427;
	setp.leu.f32 	%p833, %f1, %f1224;
	@%p833 bra 	$L__BB0_1225;
	setp.eq.f32 	%p835, %f1, %f1156;
	selp.f32 	%f1225, 0f444FC000, 0f444F8000, %p835;
	mov.f32 	%f7176, %f1225;
	bra.uni 	$L__BB0_2048;
$L__BB0_1225:
	setp.eq.f32 	%p834, %f1, %f1224;
	selp.f32 	%f1226, 0f444F4000, 0f444F0000, %p834;
	mov.f32 	%f7176, %f1226;
	bra.uni 	$L__BB0_2048;
$L__BB0_1226:
	add.s32 	%r426, %r2, 825;
	cvt.rn.f32.s32 	%f1227, %r426;
	setp.leu.f32 	%p830, %f1, %f1227;
	@%p830 bra 	$L__BB0_1228;
	setp.eq.f32 	%p832, %f1, %f1223;
	selp.f32 	%f1228, 0f444EC000, 0f444E8000, %p832;
	mov.f32 	%f7176, %f1228;
	bra.uni 	$L__BB0_2048;
$L__BB0_1228:
	setp.eq.f32 	%p831, %f1, %f1227;
	selp.f32 	%f1229, 0f444E4000, 0f444E0000, %p831;
	mov.f32 	%f7176, %f1229;
	bra.uni 	$L__BB0_2048;
$L__BB0_1229:
	add.s32 	%r422, %r2, 819;
	cvt.rn.f32.s32 	%f1230, %r422;
	setp.leu.f32 	%p822, %f1, %f1230;
	@%p822 bra 	$L__BB0_1233;
	add.s32 	%r424, %r2, 821;
	cvt.rn.f32.s32 	%f1231, %r424;
	setp.leu.f32 	%p826, %f1, %f1231;
	@%p826 bra 	$L__BB0_1232;
	setp.eq.f32 	%p828, %f1, %f1222;
	selp.f32 	%f1232, 0f444DC000, 0f444D8000, %p828;
	mov.f32 	%f7176, %f1232;
	bra.uni 	$L__BB0_2048;
$L__BB0_1232:
	setp.eq.f32 	%p827, %f1, %f1231;
	selp.f32 	%f1233, 0f444D4000, 0f444D0000, %p827;
	mov.f32 	%f7176, %f1233;
	bra.uni 	$L__BB0_2048;
$L__BB0_1233:
	add.s32 	%r423, %r2, 817;
	cvt.rn.f32.s32 	%f1234, %r423;
	setp.leu.f32 	%p823, %f1, %f1234;
	@%p823 bra 	$L__BB0_1235;
	setp.eq.f32 	%p825, %f1, %f1230;
	selp.f32 	%f1235, 0f444CC000, 0f444C8000, %p825;
	mov.f32 	%f7176, %f1235;
	bra.uni 	$L__BB0_2048;
$L__BB0_1235:
	setp.eq.f32 	%p824, %f1, %f1234;
	selp.f32 	%f1236, 0f444C4000, 0f444C0000, %p824;
	mov.f32 	%f7176, %f1236;
	bra.uni 	$L__BB0_2048;
$L__BB0_1236:
	add.s32 	%r414, %r2, 807;
	cvt.rn.f32.s32 	%f1237, %r414;
	setp.leu.f32 	%p806, %f1, %f1237;
	@%p806 bra 	$L__BB0_1244;
	add.s32 	%r418, %r2, 811;
	cvt.rn.f32.s32 	%f1238, %r418;
	setp.leu.f32 	%p814, %f1, %f1238;
	@%p814 bra 	$L__BB0_1241;
	add.s32 	%r420, %r2, 813;
	cvt.rn.f32.s32 	%f1239, %r420;
	setp.leu.f32 	%p818, %f1, %f1239;
	@%p818 bra 	$L__BB0_1240;
	setp.eq.f32 	%p820, %f1, %f1221;
	selp.f32 	%f1240, 0f444BC000, 0f444B8000, %p820;
	mov.f32 	%f7176, %f1240;
	bra.uni 	$L__BB0_2048;
$L__BB0_1240:
	setp.eq.f32 	%p819, %f1, %f1239;
	selp.f32 	%f1241, 0f444B4000, 0f444B0000, %p819;
	mov.f32 	%f7176, %f1241;
	bra.uni 	$L__BB0_2048;
$L__BB0_1241:
	add.s32 	%r419, %r2, 809;
	cvt.rn.f32.s32 	%f1242, %r419;
	setp.leu.f32 	%p815, %f1, %f1242;
	@%p815 bra 	$L__BB0_1243;
	setp.eq.f32 	%p817, %f1, %f1238;
	selp.f32 	%f1243, 0f444AC000, 0f444A8000, %p817;
	mov.f32 	%f7176, %f1243;
	bra.uni 	$L__BB0_2048;
$L__BB0_1243:
	setp.eq.f32 	%p816, %f1, %f1242;
	selp.f32 	%f1244, 0f444A4000, 0f444A0000, %p816;
	mov.f32 	%f7176, %f1244;
	bra.uni 	$L__BB0_2048;
$L__BB0_1244:
	add.s32 	%r415, %r2, 803;
	cvt.rn.f32.s32 	%f1245, %r415;
	setp.leu.f32 	%p807, %f1, %f1245;
	@%p807 bra 	$L__BB0_1248;
	add.s32 	%r417, %r2, 805;
	cvt.rn.f32.s32 	%f1246, %r417;
	setp.leu.f32 	%p811, %f1, %f1246;
	@%p811 bra 	$L__BB0_1247;
	setp.eq.f32 	%p813, %f1, %f1237;
	selp.f32 	%f1247, 0f4449C000, 0f44498000, %p813;
	mov.f32 	%f7176, %f1247;
	bra.uni 	$L__BB0_2048;
$L__BB0_1247:
	setp.eq.f32 	%p812, %f1, %f1246;
	selp.f32 	%f1248, 0f44494000, 0f44490000, %p812;
	mov.f32 	%f7176, %f1248;
	bra.uni 	$L__BB0_2048;
$L__BB0_1248:
	add.s32 	%r416, %r2, 801;
	cvt.rn.f32.s32 	%f1249, %r416;
	setp.leu.f32 	%p808, %f1, %f1249;
	@%p808 bra 	$L__BB0_1250;
	setp.eq.f32 	%p810, %f1, %f1245;
	selp.f32 	%f1250, 0f4448C000, 0f44488000, %p810;
	mov.f32 	%f7176, %f1250;
	bra.uni 	$L__BB0_2048;
$L__BB0_1250:
	setp.eq.f32 	%p809, %f1, %f1249;
	selp.f32 	%f1251, 0f44484000, 0f44480000, %p809;
	mov.f32 	%f7176, %f1251;
	bra.uni 	$L__BB0_2048;
$L__BB0_1251:
	add.s32 	%r398, %r2, 783;
	cvt.rn.f32.s32 	%f1252, %r398;
	setp.leu.f32 	%p774, %f1, %f1252;
	@%p774 bra 	$L__BB0_1267;
	add.s32 	%r406, %r2, 791;
	cvt.rn.f32.s32 	%f1253, %r406;
	setp.leu.f32 	%p790, %f1, %f1253;
	@%p790 bra 	$L__BB0_1260;
	add.s32 	%r410, %r2, 795;
	cvt.rn.f32.s32 	%f1254, %r410;
	setp.leu.f32 	%p798, %f1, %f1254;
	@%p798 bra 	$L__BB0_1257;
	add.s32 	%r412, %r2, 797;
	cvt.rn.f32.s32 	%f1255, %r412;
	setp.leu.f32 	%p802, %f1, %f1255;
	@%p802 bra 	$L__BB0_1256;
	setp.eq.f32 	%p804, %f1, %f1220;
	selp.f32 	%f1256, 0f4447C000, 0f44478000, %p804;
	mov.f32 	%f7176, %f1256;
	bra.uni 	$L__BB0_2048;
$L__BB0_1256:
	setp.eq.f32 	%p803, %f1, %f1255;
	selp.f32 	%f1257, 0f44474000, 0f44470000, %p803;
	mov.f32 	%f7176, %f1257;
	bra.uni 	$L__BB0_2048;
$L__BB0_1257:
	add.s32 	%r411, %r2, 793;
	cvt.rn.f32.s32 	%f1258, %r411;
	setp.leu.f32 	%p799, %f1, %f1258;
	@%p799 bra 	$L__BB0_1259;
	setp.eq.f32 	%p801, %f1, %f1254;
	selp.f32 	%f1259, 0f4446C000, 0f44468000, %p801;
	mov.f32 	%f7176, %f1259;
	bra.uni 	$L__BB0_2048;
$L__BB0_1259:
	setp.eq.f32 	%p800, %f1, %f1258;
	selp.f32 	%f1260, 0f44464000, 0f44460000, %p800;
	mov.f32 	%f7176, %f1260;
	bra.uni 	$L__BB0_2048;
$L__BB0_1260:
	add.s32 	%r407, %r2, 787;
	cvt.rn.f32.s32 	%f1261, %r407;
	setp.leu.f32 	%p791, %f1, %f1261;
	@%p791 bra 	$L__BB0_1264;
	add.s32 	%r409, %r2, 789;
	cvt.rn.f32.s32 	%f1262, %r409;
	setp.leu.f32 	%p795, %f1, %f1262;
	@%p795 bra 	$L__BB0_1263;
	setp.eq.f32 	%p797, %f1, %f1253;
	selp.f32 	%f1263, 0f4445C000, 0f44458000, %p797;
	mov.f32 	%f7176, %f1263;
	bra.uni 	$L__BB0_2048;
$L__BB0_1263:
	setp.eq.f32 	%p796, %f1, %f1262;
	selp.f32 	%f1264, 0f44454000, 0f44450000, %p796;
	mov.f32 	%f7176, %f1264;
	bra.uni 	$L__BB0_2048;
$L__BB0_1264:
	add.s32 	%r408, %r2, 785;
	cvt.rn.f32.s32 	%f1265, %r408;
	setp.leu.f32 	%p792, %f1, %f1265;
	@%p792 bra 	$L__BB0_1266;
	setp.eq.f32 	%p794, %f1, %f1261;
	selp.f32 	%f1266, 0f4444C000, 0f44448000, %p794;
	mov.f32 	%f7176, %f1266;
	bra.uni 	$L__BB0_2048;
$L__BB0_1266:
	setp.eq.f32 	%p793, %f1, %f1265;
	selp.f32 	%f1267, 0f44444000, 0f44440000, %p793;
	mov.f32 	%f7176, %f1267;
	bra.uni 	$L__BB0_2048;
$L__BB0_1267:
	add.s32 	%r399, %r2, 775;
	cvt.rn.f32.s32 	%f1268, %r399;
	setp.leu.f32 	%p775, %f1, %f1268;
	@%p775 bra 	$L__BB0_1275;
	add.s32 	%r403, %r2, 779;
	cvt.rn.f32.s32 	%f1269, %r403;
	setp.leu.f32 	%p783, %f1, %f1269;
	@%p783 bra 	$L__BB0_1272;
	add.s32 	%r405, %r2, 781;
	cvt.rn.f32.s32 	%f1270, %r405;
	setp.leu.f32 	%p787, %f1, %f1270;
	@%p787 bra 	$L__BB0_1271;
	setp.eq.f32 	%p789, %f1, %f1252;
	selp.f32 	%f1271, 0f4443C000, 0f44438000, %p789;
	mov.f32 	%f7176, %f1271;
	bra.uni 	$L__BB0_2048;
$L__BB0_1271:
	setp.eq.f32 	%p788, %f1, %f1270;
	selp.f32 	%f1272, 0f44434000, 0f44430000, %p788;
	mov.f32 	%f7176, %f1272;
	bra.uni 	$L__BB0_2048;
$L__BB0_1272:
	add.s32 	%r404, %r2, 777;
	cvt.rn.f32.s32 	%f1273, %r404;
	setp.leu.f32 	%p784, %f1, %f1273;
	@%p784 bra 	$L__BB0_1274;
	setp.eq.f32 	%p786, %f1, %f1269;
	selp.f32 	%f1274, 0f4442C000, 0f44428000, %p786;
	mov.f32 	%f7176, %f1274;
	bra.uni 	$L__BB0_2048;
$L__BB0_1274:
	setp.eq.f32 	%p785, %f1, %f1273;
	selp.f32 	%f1275, 0f44424000, 0f44420000, %p785;
	mov.f32 	%f7176, %f1275;
	bra.uni 	$L__BB0_2048;
$L__BB0_1275:
	add.s32 	%r400, %r2, 771;
	cvt.rn.f32.s32 	%f1276, %r400;
	setp.leu.f32 	%p776, %f1, %f1276;
	@%p776 bra 	$L__BB0_1279;
	add.s32 	%r402, %r2, 773;
	cvt.rn.f32.s32 	%f1277, %r402;
	setp.leu.f32 	%p780, %f1, %f1277;
	@%p780 bra 	$L__BB0_1278;
	setp.eq.f32 	%p782, %f1, %f1268;
	selp.f32 	%f1278, 0f4441C000, 0f44418000, %p782;
	mov.f32 	%f7176, %f1278;
	bra.uni 	$L__BB0_2048;
$L__BB0_1278:
	setp.eq.f32 	%p781, %f1, %f1277;
	selp.f32 	%f1279, 0f44414000, 0f44410000, %p781;
	mov.f32 	%f7176, %f1279;
	bra.uni 	$L__BB0_2048;
$L__BB0_1279:
	add.s32 	%r401, %r2, 769;
	cvt.rn.f32.s32 	%f1280, %r401;
	setp.leu.f32 	%p777, %f1, %f1280;
	@%p777 bra 	$L__BB0_1281;
	setp.eq.f32 	%p779, %f1, %f1276;
	selp.f32 	%f1281, 0f4440C000, 0f44408000, %p779;
	mov.f32 	%f7176, %f1281;
	bra.uni 	$L__BB0_2048;
$L__BB0_1281:
	setp.eq.f32 	%p778, %f1, %f1280;
	selp.f32 	%f1282, 0f44404000, 0f44400000, %p778;
	mov.f32 	%f7176, %f1282;
	bra.uni 	$L__BB0_2048;
$L__BB0_1282:
	add.s32 	%r268, %r2, 639;
	cvt.rn.f32.s32 	%f1283, %r268;
	setp.leu.f32 	%p516, %f1, %f1283;
	@%p516 bra 	$L__BB0_1410;
	add.s32 	%r332, %r2, 703;
	cvt.rn.f32.s32 	%f1284, %r332;
	setp.leu.f32 	%p644, %f1, %f1284;
	@%p644 bra 	$L__BB0_1347;
	add.s32 	%r364, %r2, 735;
	cvt.rn.f32.s32 	%f1285, %r364;
	setp.leu.f32 	%p708, %f1, %f1285;
	@%p708 bra 	$L__BB0_1316;
	add.s32 	%r380, %r2, 751;
	cvt.rn.f32.s32 	%f1286, %r380;
	setp.leu.f32 	%p740, %f1, %f1286;
	@%p740 bra 	$L__BB0_1301;
	add.s32 	%r388, %r2, 759;
	cvt.rn.f32.s32 	%f1287, %r388;
	setp.leu.f32 	%p756, %f1, %f1287;
	@%p756 bra 	$L__BB0_1294;
	add.s32 	%r392, %r2, 763;
	cvt.rn.f32.s32 	%f1288, %r392;
	setp.leu.f32 	%p764, %f1, %f1288;
	@%p764 bra 	$L__BB0_1291;
	add.s32 	%r394, %r2, 765;
	cvt.rn.f32.s32 	%f1289, %r394;
	setp.leu.f32 	%p768, %f1, %f1289;
	@%p768 bra 	$L__BB0_1290;
	setp.eq.f32 	%p770, %f1, %f1027;
	selp.f32 	%f1290, 0f443FC000, 0f443F8000, %p770;
	mov.f32 	%f7176, %f1290;
	bra.uni 	$L__BB0_2048;
$L__BB0_1290:
	setp.eq.f32 	%p769, %f1, %f1289;
	selp.f32 	%f1291, 0f443F4000, 0f443F0000, %p769;
	mov.f32 	%f7176, %f1291;
	bra.uni 	$L__BB0_2048;
$L__BB0_1291:
	add.s32 	%r393, %r2, 761;
	cvt.rn.f32.s32 	%f1292, %r393;
	setp.leu.f32 	%p765, %f1, %f1292;
	@%p765 bra 	$L__BB0_1293;
	setp.eq.f32 	%p767, %f1, %f1288;
	selp.f32 	%f1293, 0f443EC000, 0f443E8000, %p767;
	mov.f32 	%f7176, %f1293;
	bra.uni 	$L__BB0_2048;
$L__BB0_1293:
	setp.eq.f32 	%p766, %f1, %f1292;
	selp.f32 	%f1294, 0f443E4000, 0f443E0000, %p766;
	mov.f32 	%f7176, %f1294;
	bra.uni 	$L__BB0_2048;
$L__BB0_1294:
	add.s32 	%r389, %r2, 755;
	cvt.rn.f32.s32 	%f1295, %r389;
	setp.leu.f32 	%p757, %f1, %f1295;
	@%p757 bra 	$L__BB0_1298;
	add.s32 	%r391, %r2, 757;
	cvt.rn.f32.s32 	%f1296, %r391;
	setp.leu.f32 	%p761, %f1, %f1296;
	@%p761 bra 	$L__BB0_1297;
	setp.eq.f32 	%p763, %f1, %f1287;
	selp.f32 	%f1297, 0f443DC000, 0f443D8000, %p763;
	mov.f32 	%f7176, %f1297;
	bra.uni 	$L__BB0_2048;
$L__BB0_1297:
	setp.eq.f32 	%p762, %f1, %f1296;
	selp.f32 	%f1298, 0f443D4000, 0f443D0000, %p762;
	mov.f32 	%f7176, %f1298;
	bra.uni 	$L__BB0_2048;
$L__BB0_1298:
	add.s32 	%r390, %r2, 753;
	cvt.rn.f32.s32 	%f1299, %r390;
	setp.leu.f32 	%p758, %f1, %f1299;
	@%p758 bra 	$L__BB0_1300;
	setp.eq.f32 	%p760, %f1, %f1295;
	selp.f32 	%f1300, 0f443CC000, 0f443C8000, %p760;
	mov.f32 	%f7176, %f1300;
	bra.uni 	$L__BB0_2048;
$L__BB0_1300:
	setp.eq.f32 	%p759, %f1, %f1299;
	selp.f32 	%f1301, 0f443C4000, 0f443C0000, %p759;
	mov.f32 	%f7176, %f1301;
	bra.uni 	$L__BB0_2048;
$L__BB0_1301:
	add.s32 	%r381, %r2, 743;
	cvt.rn.f32.s32 	%f1302, %r381;
	setp.leu.f32 	%p741, %f1, %f1302;
	@%p741 bra 	$L__BB0_1309;
	add.s32 	%r385, %r2, 747;
	cvt.rn.f32.s32 	%f1303, %r385;
	setp.leu.f32 	%p749, %f1, %f1303;
	@%p749 bra 	$L__BB0_1306;
	add.s32 	%r387, %r2, 749;
	cvt.rn.f32.s32 	%f1304, %r387;
	setp.leu.f32 	%p753, %f1, %f1304;
	@%p753 bra 	$L__BB0_1305;
	setp.eq.f32 	%p755, %f1, %f1286;
	selp.f32 	%f1305, 0f443BC000, 0f443B8000, %p755;
	mov.f32 	%f7176, %f1305;
	bra.uni 	$L__BB0_2048;
$L__BB0_1305:
	setp.eq.f32 	%p754, %f1, %f1304;
	selp.f32 	%f1306, 0f443B4000, 0f443B0000, %p754;
	mov.f32 	%f7176, %f1306;
	bra.uni 	$L__BB0_2048;
$L__BB0_1306:
	add.s32 	%r386, %r2, 745;
	cvt.rn.f32.s32 	%f1307, %r386;
	setp.leu.f32 	%p750, %f1, %f1307;
	@%p750 bra 	$L__BB0_1308;
	setp.eq.f32 	%p752, %f1, %f1303;
	selp.f32 	%f1308, 0f443AC000, 0f443A8000, %p752;
	mov.f32 	%f7176, %f1308;
	bra.uni 	$L__BB0_2048;
$L__BB0_1308:
	setp.eq.f32 	%p751, %f1, %f1307;
	selp.f32 	%f1309, 0f443A4000, 0f443A0000, %p751;
	mov.f32 	%f7176, %f1309;
	bra.uni 	$L__BB0_2048;
$L__BB0_1309:
	add.s32 	%r382, %r2, 739;
	cvt.rn.f32.s32 	%f1310, %r382;
	setp.leu.f32 	%p742, %f1, %f1310;
	@%p742 bra 	$L__BB0_1313;
	add.s32 	%r384, %r2, 741;
	cvt.rn.f32.s32 	%f1311, %r384;
	setp.leu.f32 	%p746, %f1, %f1311;
	@%p746 bra 	$L__BB0_1312;
	setp.eq.f32 	%p748, %f1, %f1302;
	selp.f32 	%f1312, 0f4439C000, 0f44398000, %p748;
	mov.f32 	%f7176, %f1312;
	bra.uni 	$L__BB0_2048;
$L__BB0_1312:
	setp.eq.f32 	%p747, %f1, %f1311;
	selp.f32 	%f1313, 0f44394000, 0f44390000, %p747;
	mov.f32 	%f7176, %f1313;
	bra.uni 	$L__BB0_2048;
$L__BB0_1313:
	add.s32 	%r383, %r2, 737;
	cvt.rn.f32.s32 	%f1314, %r383;
	setp.leu.f32 	%p743, %f1, %f1314;
	@%p743 bra 	$L__BB0_1315;
	setp.eq.f32 	%p745, %f1, %f1310;
	selp.f32 	%f1315, 0f4438C000, 0f44388000, %p745;
	mov.f32 	%f7176, %f1315;
	bra.uni 	$L__BB0_2048;
$L__BB0_1315:
	setp.eq.f32 	%p744, %f1, %f1314;
	selp.f32 	%f1316, 0f44384000, 0f44380000, %p744;
	mov.f32 	%f7176, %f1316;
	bra.uni 	$L__BB0_2048;
$L__BB0_1316:
	add.s32 	%r365, %r2, 719;
	cvt.rn.f32.s32 	%f1317, %r365;
	setp.leu.f32 	%p709, %f1, %f1317;
	@%p709 bra 	$L__BB0_1332;
	add.s32 	%r373, %r2, 727;
	cvt.rn.f32.s32 	%f1318, %r373;
	setp.leu.f32 	%p725, %f1, %f1318;
	@%p725 bra 	$L__BB0_1325;
	add.s32 	%r377, %r2, 731;
	cvt.rn.f32.s32 	%f1319, %r377;
	setp.leu.f32 	%p733, %f1, %f1319;
	@%p733 bra 	$L__BB0_1322;
	add.s32 	%r379, %r2, 733;
	cvt.rn.f32.s32 	%f1320, %r379;
	setp.leu.f32 	%p737, %f1, %f1320;
	@%p737 bra 	$L__BB0_1321;
	setp.eq.f32 	%p739, %f1, %f1285;
	selp.f32 	%f1321, 0f4437C000, 0f44378000, %p739;
	mov.f32 	%f7176, %f1321;
	bra.uni 	$L__BB0_2048;
$L__BB0_1321:
	setp.eq.f32 	%p738, %f1, %f1320;
	selp.f32 	%f1322, 0f44374000, 0f44370000, %p738;
	mov.f32 	%f7176, %f1322;
	bra.uni 	$L__BB0_2048;
$L__BB0_1322:
	add.s32 	%r378, %r2, 729;
	cvt.rn.f32.s32 	%f1323, %r378;
	setp.leu.f32 	%p734, %f1, %f1323;
	@%p734 bra 	$L__BB0_1324;
	setp.eq.f32 	%p736, %f1, %f1319;
	selp.f32 	%f1324, 0f4436C000, 0f44368000, %p736;
	mov.f32 	%f7176, %f1324;
	bra.uni 	$L__BB0_2048;
$L__BB0_1324:
	setp.eq.f32 	%p735, %f1, %f1323;
	selp.f32 	%f1325, 0f44364000, 0f44360000, %p735;
	mov.f32 	%f7176, %f1325;
	bra.uni 	$L__BB0_2048;
$L__BB0_1325:
	add.s32 	%r374, %r2, 723;
	cvt.rn.f32.s32 	%f1326, %r374;
	setp.leu.f32 	%p726, %f1, %f1326;
	@%p726 bra 	$L__BB0_1329;
	add.s32 	%r376, %r2, 725;
	cvt.rn.f32.s32 	%f1327, %r376;
	setp.leu.f32 	%p730, %f1, %f1327;
	@%p730 bra 	$L__BB0_1328;
	setp.eq.f32 	%p732, %f1, %f1318;
	selp.f32 	%f1328, 0f4435C000, 0f44358000, %p732;
	mov.f32 	%f7176, %f1328;
	bra.uni 	$L__BB0_2048;
$L__BB0_1328:
	setp.eq.f32 	%p731, %f1, %f1327;
	selp.f32 	%f1329, 0f44354000, 0f44350000, %p731;
	mov.f32 	%f7176, %f1329;
	bra.uni 	$L__BB0_2048;
$L__BB0_1329:
	add.s32 	%r375, %r2, 721;
	cvt.rn.f32.s32 	%f1330, %r375;
	setp.leu.f32 	%p727, %f1, %f1330;
	@%p727 bra 	$L__BB0_1331;
	setp.eq.f32 	%p729, %f1, %f1326;
	selp.f32 	%f1331, 0f4434C000, 0f44348000, %p729;
	mov.f32 	%f7176, %f1331;
	bra.uni 	$L__BB0_2048;
$L__BB0_1331:
	setp.eq.f32 	%p728, %f1, %f1330;
	selp.f32 	%f1332, 0f44344000, 0f44340000, %p728;
	mov.f32 	%f7176, %f1332;
	bra.uni 	$L__BB0_2048;
$L__BB0_1332:
	add.s32 	%r366, %r2, 711;
	cvt.rn.f32.s32 	%f1333, %r366;
	setp.leu.f32 	%p710, %f1, %f1333;
	@%p710 bra 	$L__BB0_1340;
	add.s32 	%r370, %r2, 715;
	cvt.rn.f32.s32 	%f1334, %r370;
	setp.leu.f32 	%p718, %f1, %f1334;
	@%p718 bra 	$L__BB0_1337;
	add.s32 	%r372, %r2, 717;
	cvt.rn.f32.s32 	%f1335, %r372;
	setp.leu.f32 	%p722, %f1, %f1335;
	@%p722 bra 	$L__BB0_1336;
	setp.eq.f32 	%p724, %f1, %f1317;
	selp.f32 	%f1336, 0f4433C000, 0f44338000, %p724;
	mov.f32 	%f7176, %f1336;
	bra.uni 	$L__BB0_2048;
$L__BB0_1336:
	setp.eq.f32 	%p723, %f1, %f1335;
	selp.f32 	%f1337, 0f44334000, 0f44330000, %p723;
	mov.f32 	%f7176, %f1337;
	bra.uni 	$L__BB0_2048;
$L__BB0_1337:
	add.s32 	%r371, %r2, 713;
	cvt.rn.f32.s32 	%f1338, %r371;
	setp.leu.f32 	%p719, %f1, %f1338;
	@%p719 bra 	$L__BB0_1339;
	setp.eq.f32 	%p721, %f1, %f1334;
	selp.f32 	%f1339, 0f4432C000, 0f44328000, %p721;
	mov.f32 	%f7176, %f1339;
	bra.uni 	$L__BB0_2048;
$L__BB0_1339:
	setp.eq.f32 	%p720, %f1, %f1338;
	selp.f32 	%f1340, 0f44324000, 0f44320000, %p720;
	mov.f32 	%f7176, %f1340;
	bra.uni 	$L__BB0_2048;
$L__BB0_1340:
	add.s32 	%r367, %r2, 707;
	cvt.rn.f32.s32 	%f1341, %r367;
	setp.leu.f32 	%p711, %f1, %f1341;
	@%p711 bra 	$L__BB0_1344;
	add.s32 	%r369, %r2, 709;
	cvt.rn.f32.s32 	%f1342, %r369;
	setp.leu.f32 	%p715, %f1, %f1342;
	@%p715 bra 	$L__BB0_1343;
	setp.eq.f32 	%p717, %f1, %f1333;
	selp.f32 	%f1343, 0f4431C000, 0f44318000, %p717;
	mov.f32 	%f7176, %f1343;
	bra.uni 	$L__BB0_2048;
$L__BB0_1343:
	setp.eq.f32 	%p716, %f1, %f1342;
	selp.f32 	%f1344, 0f44314000, 0f44310000, %p716;
	mov.f32 	%f7176, %f1344;
	bra.uni 	$L__BB0_2048;
$L__BB0_1344:
	add.s32 	%r368, %r2, 705;
	cvt.rn.f32.s32 	%f1345, %r368;
	setp.leu.f32 	%p712, %f1, %f1345;
	@%p712 bra 	$L__BB0_1346;
	setp.eq.f32 	%p714, %f1, %f1341;
	selp.f32 	%f1346, 0f4430C000, 0f44308000, %p714;
	mov.f32 	%f7176, %f1346;
	bra.uni 	$L__BB0_2048;
$L__BB0_1346:
	setp.eq.f32 	%p713, %f1, %f1345;
	selp.f32 	%f1347, 0f44304000, 0f44300000, %p713;
	mov.f32 	%f7176, %f1347;
	bra.uni 	$L__BB0_2048;
$L__BB0_1347:
	add.s32 	%r333, %r2, 671;
	cvt.rn.f32.s32 	%f1348, %r333;
	setp.leu.f32 	%p645, %f1, %f1348;
	@%p645 bra 	$L__BB0_1379;
	add.s32 	%r349, %r2, 687;
	cvt.rn.f32.s32 	%f1349, %r349;
	setp.leu.f32 	%p677, %f1, %f1349;
	@%p677 bra 	$L__BB0_1364;
	add.s32 	%r357, %r2, 695;
	cvt.rn.f32.s32 	%f1350, %r357;
	setp.leu.f32 	%p693, %f1, %f1350;
	@%p693 bra 	$L__BB0_1357;
	add.s32 	%r361, %r2, 699;
	cvt.rn.f32.s32 	%f1351, %r361;
	setp.leu.f32 	%p701, %f1, %f1351;
	@%p701 bra 	$L__BB0_1354;
	add.s32 	%r363, %r2, 701;
	cvt.rn.f32.s32 	%f1352, %r363;
	setp.leu.f32 	%p705, %f1, %f1352;
	@%p705 bra 	$L__BB0_1353;
	setp.eq.f32 	%p707, %f1, %f1284;
	selp.f32 	%f1353, 0f442FC000, 0f442F8000, %p707;
	mov.f32 	%f7176, %f1353;
	bra.uni 	$L__BB0_2048;
$L__BB0_1353:
	setp.eq.f32 	%p706, %f1, %f1352;
	selp.f32 	%f1354, 0f442F4000, 0f442F0000, %p706;
	mov.f32 	%f7176, %f1354;
	bra.uni 	$L__BB0_2048;
$L__BB0_1354:
	add.s32 	%r362, %r2, 697;
	cvt.rn.f32.s32 	%f1355, %r362;
	setp.leu.f32 	%p702, %f1, %f1355;
	@%p702 bra 	$L__BB0_1356;
	setp.eq.f32 	%p704, %f1, %f1351;
	selp.f32 	%f1356, 0f442EC000, 0f442E8000, %p704;
	mov.f32 	%f7176, %f1356;
	bra.uni 	$L__BB0_2048;
$L__BB0_1356:
	setp.eq.f32 	%p703, %f1, %f1355;
	selp.f32 	%f1357, 0f442E4000, 0f442E0000, %p703;
	mov.f32 	%f7176, %f1357;
	bra.uni 	$L__BB0_2048;
$L__BB0_1357:
	add.s32 	%r358, %r2, 691;
	cvt.rn.f32.s32 	%f1358, %r358;
	setp.leu.f32 	%p694, %f1, %f1358;
	@%p694 bra 	$L__BB0_1361;
	add.s32 	%r360, %r2, 693;
	cvt.rn.f32.s32 	%f1359, %r360;
	setp.leu.f32 	%p698, %f1, %f1359;
	@%p698 bra 	$L__BB0_1360;
	setp.eq.f32 	%p700, %f1, %f1350;
	selp.f32 	%f1360, 0f442DC000, 0f442D8000, %p700;
	mov.f32 	%f7176, %f1360;
	bra.uni 	$L__BB0_2048;
$L__BB0_1360:
	setp.eq.f32 	%p699, %f1, %f1359;
	selp.f32 	%f1361, 0f442D4000, 0f442D0000, %p699;
	mov.f32 	%f7176, %f1361;
	bra.uni 	$L__BB0_2048;
$L__BB0_1361:
	add.s32 	%r359, %r2, 689;
	cvt.rn.f32.s32 	%f1362, %r359;
	setp.leu.f32 	%p695, %f1, %f1362;
	@%p695 bra 	$L__BB0_1363;
	setp.eq.f32 	%p697, %f1, %f1358;
	selp.f32 	%f1363, 0f442CC000, 0f442C8000, %p697;
	mov.f32 	%f7176, %f1363;
	bra.uni 	$L__BB0_2048;
$L__BB0_1363:
	setp.eq.f32 	%p696, %f1, %f1362;
	selp.f32 	%f1364, 0f442C4000, 0f442C0000, %p696;
	mov.f32 	%f7176, %f1364;
	bra.uni 	$L__BB0_2048;
$L__BB0_1364:
	add.s32 	%r350, %r2, 679;
	cvt.rn.f32.s32 	%f1365, %r350;
	setp.leu.f32 	%p678, %f1, %f1365;
	@%p678 bra 	$L__BB0_1372;
	add.s32 	%r354, %r2, 683;
	cvt.rn.f32.s32 	%f1366, %r354;
	setp.leu.f32 	%p686, %f1, %f1366;
	@%p686 bra 	$L__BB0_1369;
	add.s32 	%r356, %r2, 685;
	cvt.rn.f32.s32 	%f1367, %r356;
	setp.leu.f32 	%p690, %f1, %f1367;
	@%p690 bra 	$L__BB0_1368;
	setp.eq.f32 	%p692, %f1, %f1349;
	selp.f32 	%f1368, 0f442BC000, 0f442B8000, %p692;
	mov.f32 	%f7176, %f1368;
	bra.uni 	$L__BB0_2048;
$L__BB0_1368:
	setp.eq.f32 	%p691, %f1, %f1367;
	selp.f32 	%f1369, 0f442B4000, 0f442B0000, %p691;
	mov.f32 	%f7176, %f1369;
	bra.uni 	$L__BB0_2048;
$L__BB0_1369:
	add.s32 	%r355, %r2, 681;
	cvt.rn.f32.s32 	%f1370, %r355;
	setp.leu.f32 	%p687, %f1, %f1370;
	@%p687 bra 	$L__BB0_1371;
	setp.eq.f32 	%p689, %f1, %f1366;
	selp.f32 	%f1371, 0f442AC000, 0f442A8000, %p689;
	mov.f32 	%f7176, %f1371;
	bra.uni 	$L__BB0_2048;
$L__BB0_1371:
	setp.eq.f32 	%p688, %f1, %f1370;
	selp.f32 	%f1372, 0f442A4000, 0f442A0000, %p688;
	mov.f32 	%f7176, %f1372;
	bra.uni 	$L__BB0_2048;
$L__BB0_1372:
	add.s32 	%r351, %r2, 675;
	cvt.rn.f32.s32 	%f1373, %r351;
	setp.leu.f32 	%p679, %f1, %f1373;
	@%p679 bra 	$L__BB0_1376;
	add.s32 	%r353, %r2, 677;
	cvt.rn.f32.s32 	%f1374, %r353;
	setp.leu.f32 	%p683, %f1, %f1374;
	@%p683 bra 	$L__BB0_1375;
	setp.eq.f32 	%p685, %f1, %f1365;
	selp.f32 	%f1375, 0f4429C000, 0f44298000, %p685;
	mov.f32 	%f7176, %f1375;
	bra.uni 	$L__BB0_2048;
$L__BB0_1375:
	setp.eq.f32 	%p684, %f1, %f1374;
	selp.f32 	%f1376, 0f44294000, 0f44290000, %p684;
	mov.f32 	%f7176, %f1376;
	bra.uni 	$L__BB0_2048;
$L__BB0_1376:
	add.s32 	%r352, %r2, 673;
	cvt.rn.f32.s32 	%f1377, %r352;
	setp.leu.f32 	%p680, %f1, %f1377;
	@%p680 bra 	$L__BB0_1378;
	setp.eq.f32 	%p682, %f1, %f1373;
	selp.f32 	%f1378, 0f4428C000, 0f44288000, %p682;
	mov.f32 	%f7176, %f1378;
	bra.uni 	$L__BB0_2048;
$L__BB0_1378:
	setp.eq.f32 	%p681, %f1, %f1377;
	selp.f32 	%f1379, 0f44284000, 0f44280000, %p681;
	mov.f32 	%f7176, %f1379;
	bra.uni 	$L__BB0_2048;
$L__BB0_1379:
	add.s32 	%r334, %r2, 655;
	cvt.rn.f32.s32 	%f1380, %r334;
	setp.leu.f32 	%p646, %f1, %f1380;
	@%p646 bra 	$L__BB0_1395;
	add.s32 	%r342, %r2, 663;
	cvt.rn.f32.s32 	%f1381, %r342;
	setp.leu.f32 	%p662, %f1, %f1381;
	@%p662 bra 	$L__BB0_1388;
	add.s32 	%r346, %r2, 667;
	cvt.rn.f32.s32 	%f1382, %r346;
	setp.leu.f32 	%p670, %f1, %f1382;
	@%p670 bra 	$L__BB0_1385;
	add.s32 	%r348, %r2, 669;
	cvt.rn.f32.s32 	%f1383, %r348;
	setp.leu.f32 	%p674, %f1, %f1383;
	@%p674 bra 	$L__BB0_1384;
	setp.eq.f32 	%p676, %f1, %f1348;
	selp.f32 	%f1384, 0f4427C000, 0f44278000, %p676;
	mov.f32 	%f7176, %f1384;
	bra.uni 	$L__BB0_2048;
$L__BB0_1384:
	setp.eq.f32 	%p675, %f1, %f1383;
	selp.f32 	%f1385, 0f44274000, 0f44270000, %p675;
	mov.f32 	%f7176, %f1385;
	bra.uni 	$L__BB0_2048;
$L__BB0_1385:
	add.s32 	%r347, %r2, 665;
	cvt.rn.f32.s32 	%f1386, %r347;
	setp.leu.f32 	%p671, %f1, %f1386;
	@%p671 bra 	$L__BB0_1387;
	setp.eq.f32 	%p673, %f1, %f1382;
	selp.f32 	%f1387, 0f4426C000, 0f44268000, %p673;
	mov.f32 	%f7176, %f1387;
	bra.uni 	$L__BB0_2048;
$L__BB0_1387:
	setp.eq.f32 	%p672, %f1, %f1386;
	selp.f32 	%f1388, 0f44264000, 0f44260000, %p672;
	mov.f32 	%f7176, %f1388;
	bra.uni 	$L__BB0_2048;
$L__BB0_1388:
	add.s32 	%r343, %r2, 659;
	cvt.rn.f32.s32 	%f1389, %r343;
	setp.leu.f32 	%p663, %f1, %f1389;
	@%p663 bra 	$L__BB0_1392;
	add.s32 	%r345, %r2, 661;
	cvt.rn.f32.s32 	%f1390, %r345;
	setp.leu.f32 	%p667, %f1, %f1390;
	@%p667 bra 	$L__BB0_1391;
	setp.eq.f32 	%p669, %f1, %f1381;
	selp.f32 	%f1391, 0f4425C000, 0f44258000, %p669;
	mov.f32 	%f7176, %f1391;
	bra.uni 	$L__BB0_2048;
$L__BB0_1391:
	setp.eq.f32 	%p668, %f1, %f1390;
	selp.f32 	%f1392, 0f44254000, 0f44250000, %p668;
	mov.f32 	%f7176, %f1392;
	bra.uni 	$L__BB0_2048;
$L__BB0_1392:
	add.s32 	%r344, %r2, 657;
	cvt.rn.f32.s32 	%f1393, %r344;
	setp.leu.f32 	%p664, %f1, %f1393;
	@%p664 bra 	$L__BB0_1394;
	setp.eq.f32 	%p666, %f1, %f1389;
	selp.f32 	%f1394, 0f4424C000, 0f44248000, %p666;
	mov.f32 	%f7176, %f1394;
	bra.uni 	$L__BB0_2048;
$L__BB0_1394:
	setp.eq.f32 	%p665, %f1, %f1393;
	selp.f32 	%f1395, 0f44244000, 0f44240000, %p665;
	mov.f32 	%f7176, %f1395;
	bra.uni 	$L__BB0_2048;
$L__BB0_1395:
	add.s32 	%r335, %r2, 647;
	cvt.rn.f32.s32 	%f1396, %r335;
	setp.leu.f32 	%p647, %f1, %f1396;
	@%p647 bra 	$L__BB0_1403;
	add.s32 	%r339, %r2, 651;
	cvt.rn.f32.s32 	%f1397, %r339;
	setp.leu.f32 	%p655, %f1, %f1397;
	@%p655 bra 	$L__BB0_1400;
	add.s32 	%r341, %r2, 653;
	cvt.rn.f32.s32 	%f1398, %r341;
	setp.leu.f32 	%p659, %f1, %f1398;
	@%p659 bra 	$L__BB0_1399;
	setp.eq.f32 	%p661, %f1, %f1380;
	selp.f32 	%f1399, 0f4423C000, 0f44238000, %p661;
	mov.f32 	%f7176, %f1399;
	bra.uni 	$L__BB0_2048;
$L__BB0_1399:
	setp.eq.f32 	%p660, %f1, %f1398;
	selp.f32 	%f1400, 0f44234000, 0f44230000, %p660;
	mov.f32 	%f7176, %f1400;
	bra.uni 	$L__BB0_2048;
$L__BB0_1400:
	add.s32 	%r340, %r2, 649;
	cvt.rn.f32.s32 	%f1401, %r340;
	setp.leu.f32 	%p656, %f1, %f1401;
	@%p656 bra 	$L__BB0_1402;
	setp.eq.f32 	%p658, %f1, %f1397;
	selp.f32 	%f1402, 0f4422C000, 0f44228000, %p658;
	mov.f32 	%f7176, %f1402;
	bra.uni 	$L__BB0_2048;
$L__BB0_1402:
	setp.eq.f32 	%p657, %f1, %f1401;
	selp.f32 	%f1403, 0f44224000, 0f44220000, %p657;
	mov.f32 	%f7176, %f1403;
	bra.uni 	$L__BB0_2048;
$L__BB0_1403:
	add.s32 	%r336, %r2, 643;
	cvt.rn.f32.s32 	%f1404, %r336;
	setp.leu.f32 	%p648, %f1, %f1404;
	@%p648 bra 	$L__BB0_1407;
	add.s32 	%r338, %r2, 645;
	cvt.rn.f32.s32 	%f1405, %r338;
	setp.leu.f32 	%p652, %f1, %f1405;
	@%p652 bra 	$L__BB0_1406;
	setp.eq.f32 	%p654, %f1, %f1396;
	selp.f32 	%f1406, 0f4421C000, 0f44218000, %p654;
	mov.f32 	%f7176, %f1406;
	bra.uni 	$L__BB0_2048;
$L__BB0_1406:
	setp.eq.f32 	%p653, %f1, %f1405;
	selp.f32 	%f1407, 0f44214000, 0f44210000, %p653;
	mov.f32 	%f7176, %f1407;
	bra.uni 	$L__BB0_2048;
$L__BB0_1407:
	add.s32 	%r337, %r2, 641;
	cvt.rn.f32.s32 	%f1408, %r337;
	setp.leu.f32 	%p649, %f1, %f1408;
	@%p649 bra 	$L__BB0_1409;
	setp.eq.f32 	%p651, %f1, %f1404;
	selp.f32 	%f1409, 0f4420C000, 0f44208000, %p651;
	mov.f32 	%f7176, %f1409;
	bra.uni 	$L__BB0_2048;
$L__BB0_1409:
	setp.eq.f32 	%p650, %f1, %f1408;
	selp.f32 	%f1410, 0f44204000, 0f44200000, %p650;
	mov.f32 	%f7176, %f1410;
	bra.uni 	$L__BB0_2048;
$L__BB0_1410:
	add.s32 	%r269, %r2, 575;
	cvt.rn.f32.s32 	%f1411, %r269;
	setp.leu.f32 	%p517, %f1, %f1411;
	@%p517 bra 	$L__BB0_1474;
	add.s32 	%r301, %r2, 607;
	cvt.rn.f32.s32 	%f1412, %r301;
	setp.leu.f32 	%p581, %f1, %f1412;
	@%p581 bra 	$L__BB0_1443;
	add.s32 	%r317, %r2, 623;
	cvt.rn.f32.s32 	%f1413, %r317;
	setp.leu.f32 	%p613, %f1, %f1413;
	@%p613 bra 	$L__BB0_1428;
	add.s32 	%r325, %r2, 631;
	cvt.rn.f32.s32 	%f1414, %r325;
	setp.leu.f32 	%p629, %f1, %f1414;
	@%p629 bra 	$L__BB0_1421;
	add.s32 	%r329, %r2, 635;
	cvt.rn.f32.s32 	%f1415, %r329;
	setp.leu.f32 	%p637, %f1, %f1415;
	@%p637 bra 	$L__BB0_1418;
	add.s32 	%r331, %r2, 637;
	cvt.rn.f32.s32 	%f1416, %r331;
	setp.leu.f32 	%p641, %f1, %f1416;
	@%p641 bra 	$L__BB0_1417;
	setp.eq.f32 	%p643, %f1, %f1283;
	selp.f32 	%f1417, 0f441FC000, 0f441F8000, %p643;
	mov.f32 	%f7176, %f1417;
	bra.uni 	$L__BB0_2048;
$L__BB0_1417:
	setp.eq.f32 	%p642, %f1, %f1416;
	selp.f32 	%f1418, 0f441F4000, 0f441F0000, %p642;
	mov.f32 	%f7176, %f1418;
	bra.uni 	$L__BB0_2048;
$L__BB0_1418:
	add.s32 	%r330, %r2, 633;
	cvt.rn.f32.s32 	%f1419, %r330;
	setp.leu.f32 	%p638, %f1, %f1419;
	@%p638 bra 	$L__BB0_1420;
	setp.eq.f32 	%p640, %f1, %f1415;
	selp.f32 	%f1420, 0f441EC000, 0f441E8000, %p640;
	mov.f32 	%f7176, %f1420;
	bra.uni 	$L__BB0_2048;
$L__BB0_1420:
	setp.eq.f32 	%p639, %f1, %f1419;
	selp.f32 	%f1421, 0f441E4000, 0f441E0000, %p639;
	mov.f32 	%f7176, %f1421;
	bra.uni 	$L__BB0_2048;
$L__BB0_1421:
	add.s32 	%r326, %r2, 627;
	cvt.rn.f32.s32 	%f1422, %r326;
	setp.leu.f32 	%p630, %f1, %f1422;
	@%p630 bra 	$L__BB0_1425;
	add.s32 	%r328, %r2, 629;
	cvt.rn.f32.s32 	%f1423, %r328;
	setp.leu.f32 	%p634, %f1, %f1423;
	@%p634 bra 	$L__BB0_1424;
	setp.eq.f32 	%p636, %f1, %f1414;
	selp.f32 	%f1424, 0f441DC000, 0f441D8000, %p636;
	mov.f32 	%f7176, %f1424;
	bra.uni 	$L__BB0_2048;
$L__BB0_1424:
	setp.eq.f32 	%p635, %f1, %f1423;
	selp.f32 	%f1425, 0f441D4000, 0f441D0000, %p635;
	mov.f32 	%f7176, %f1425;
	bra.uni 	$L__BB0_2048;
$L__BB0_1425:
	add.s32 	%r327, %r2, 625;
	cvt.rn.f32.s32 	%f1426, %r327;
	setp.leu.f32 	%p631, %f1, %f1426;
	@%p631 bra 	$L__BB0_1427;
	setp.eq.f32 	%p633, %f1, %f1422;
	selp.f32 	%f1427, 0f441CC000, 0f441C8000, %p633;
	mov.f32 	%f7176, %f1427;
	bra.uni 	$L__BB0_2048;
$L__BB0_1427:
	setp.eq.f32 	%p632, %f1, %f1426;
	selp.f32 	%f1428, 0f441C4000, 0f441C0000, %p632;
	mov.f32 	%f7176, %f1428;
	bra.uni 	$L__BB0_2048;
$L__BB0_1428:
	add.s32 	%r318, %r2, 615;
	cvt.rn.f32.s32 	%f1429, %r318;
	setp.leu.f32 	%p614, %f1, %f1429;
	@%p614 bra 	$L__BB0_1436;
	add.s32 	%r322, %r2, 619;
	cvt.rn.f32.s32 	%f1430, %r322;
	setp.leu.f32 	%p622, %f1, %f1430;
	@%p622 bra 	$L__BB0_1433;
	add.s32 	%r324, %r2, 621;
	cvt.rn.f32.s32 	%f1431, %r324;
	setp.leu.f32 	%p626, %f1, %f1431;
	@%p626 bra 	$L__BB0_1432;
	setp.eq.f32 	%p628, %f1, %f1413;
	selp.f32 	%f1432, 0f441BC000, 0f441B8000, %p628;
	mov.f32 	%f7176, %f1432;
	bra.uni 	$L__BB0_2048;
$L__BB0_1432:
	setp.eq.f32 	%p627, %f1, %f1431;
	selp.f32 	%f1433, 0f441B4000, 0f441B0000, %p627;
	mov.f32 	%f7176, %f1433;
	bra.uni 	$L__BB0_2048;
$L__BB0_1433:
	add.s32 	%r323, %r2, 617;
	cvt.rn.f32.s32 	%f1434, %r323;
	setp.leu.f32 	%p623, %f1, %f1434;
	@%p623 bra 	$L__BB0_1435;
	setp.eq.f32 	%p625, %f1, %f1430;
	selp.f32 	%f1435, 0f441AC000, 0f441A8000, %p625;
	mov.f32 	%f7176, %f1435;
	bra.uni 	$L__BB0_2048;
$L__BB0_1435:
	setp.eq.f32 	%p624, %f1, %f1434;
	selp.f32 	%f1436, 0f441A4000, 0f441A0000, %p624;
	mov.f32 	%f7176, %f1436;
	bra.uni 	$L__BB0_2048;
$L__BB0_1436:
	add.s32 	%r319, %r2, 611;
	cvt.rn.f32.s32 	%f1437, %r319;
	setp.leu.f32 	%p615, %f1, %f1437;
	@%p615 bra 	$L__BB0_1440;
	add.s32 	%r321, %r2, 613;
	cvt.rn.f32.s32 	%f1438, %r321;
	setp.leu.f32 	%p619, %f1, %f1438;
	@%p619 bra 	$L__BB0_1439;
	setp.eq.f32 	%p621, %f1, %f1429;
	selp.f32 	%f1439, 0f4419C000, 0f44198000, %p621;
	mov.f32 	%f7176, %f1439;
	bra.uni 	$L__BB0_2048;
$L__BB0_1439:
	setp.eq.f32 	%p620, %f1, %f1438;
	selp.f32 	%f1440, 0f44194000, 0f44190000, %p620;
	mov.f32 	%f7176, %f1440;
	bra.uni 	$L__BB0_2048;
$L__BB0_1440:
	add.s32 	%r320, %r2, 609;
	cvt.rn.f32.s32 	%f1441, %r320;
	setp.leu.f32 	%p616, %f1, %f1441;
	@%p616 bra 	$L__BB0_1442;
	setp.eq.f32 	%p618, %f1, %f1437;
	selp.f32 	%f1442, 0f4418C000, 0f44188000, %p618;
	mov.f32 	%f7176, %f1442;
	bra.uni 	$L__BB0_2048;
$L__BB0_1442:
	setp.eq.f32 	%p617, %f1, %f1441;
	selp.f32 	%f1443, 0f44184000, 0f44180000, %p617;
	mov.f32 	%f7176, %f1443;
	bra.uni 	$L__BB0_2048;
$L__BB0_1443:
	add.s32 	%r302, %r2, 591;
	cvt.rn.f32.s32 	%f1444, %r302;
	setp.leu.f32 	%p582, %f1, %f1444;
	@%p582 bra 	$L__BB0_1459;
	add.s32 	%r310, %r2, 599;
	cvt.rn.f32.s32 	%f1445, %r310;
	setp.leu.f32 	%p598, %f1, %f1445;
	@%p598 bra 	$L__BB0_1452;
	add.s32 	%r314, %r2, 603;
	cvt.rn.f32.s32 	%f1446, %r314;
	setp.leu.f32 	%p606, %f1, %f1446;
	@%p606 bra 	$L__BB0_1449;
	add.s32 	%r316, %r2, 605;
	cvt.rn.f32.s32 	%f1447, %r316;
	setp.leu.f32 	%p610, %f1, %f1447;
	@%p610 bra 	$L__BB0_1448;
	setp.eq.f32 	%p612, %f1, %f1412;
	selp.f32 	%f1448, 0f4417C000, 0f44178000, %p612;
	mov.f32 	%f7176, %f1448;
	bra.uni 	$L__BB0_2048;
$L__BB0_1448:
	setp.eq.f32 	%p611, %f1, %f1447;
	selp.f32 	%f1449, 0f44174000, 0f44170000, %p611;
	mov.f32 	%f7176, %f1449;
	bra.uni 	$L__BB0_2048;
$L__BB0_1449:
	add.s32 	%r315, %r2, 601;
	cvt.rn.f32.s32 	%f1450, %r315;
	setp.leu.f32 	%p607, %f1, %f1450;
	@%p607 bra 	$L__BB0_1451;
	setp.eq.f32 	%p609, %f1, %f1446;
	selp.f32 	%f1451, 0f4416C000, 0f44168000, %p609;
	mov.f32 	%f7176, %f1451;
	bra.uni 	$L__BB0_2048;
$L__BB0_1451:
	setp.eq.f32 	%p608, %f1, %f1450;
	selp.f32 	%f1452, 0f44164000, 0f44160000, %p608;
	mov.f32 	%f7176, %f1452;
	bra.uni 	$L__BB0_2048;
$L__BB0_1452:
	add.s32 	%r311, %r2, 595;
	cvt.rn.f32.s32 	%f1453, %r311;
	setp.leu.f32 	%p599, %f1, %f1453;
	@%p599 bra 	$L__BB0_1456;
	add.s32 	%r313, %r2, 597;
	cvt.rn.f32.s32 	%f1454, %r313;
	setp.leu.f32 	%p603, %f1, %f1454;
	@%p603 bra 	$L__BB0_1455;
	setp.eq.f32 	%p605, %f1, %f1445;
	selp.f32 	%f1455, 0f4415C000, 0f44158000, %p605;
	mov.f32 	%f7176, %f1455;
	bra.uni 	$L__BB0_2048;
$L__BB0_1455:
	setp.eq.f32 	%p604, %f1, %f1454;
	selp.f32 	%f1456, 0f44154000, 0f44150000, %p604;
	mov.f32 	%f7176, %f1456;
	bra.uni 	$L__BB0_2048;
$L__BB0_1456:
	add.s32 	%r312, %r2, 593;
	cvt.rn.f32.s32 	%f1457, %r312;
	setp.leu.f32 	%p600, %f1, %f1457;
	@%p600 bra 	$L__BB0_1458;
	setp.eq.f32 	%p602, %f1, %f1453;
	selp.f32 	%f1458, 0f4414C000, 0f44148000, %p602;
	mov.f32 	%f7176, %f1458;
	bra.uni 	$L__BB0_2048;
$L__BB0_1458:
	setp.eq.f32 	%p601, %f1, %f1457;
	selp.f32 	%f1459, 0f44144000, 0f44140000, %p601;
	mov.f32 	%f7176, %f1459;
	bra.uni 	$L__BB0_2048;
$L__BB0_1459:
	add.s32 	%r303, %r2, 583;
	cvt.rn.f32.s32 	%f1460, %r303;
	setp.leu.f32 	%p583, %f1, %f1460;
	@%p583 bra 	$L__BB0_1467;
	add.s32 	%r307, %r2, 587;
	cvt.rn.f32.s32 	%f1461, %r307;
	setp.leu.f32 	%p591, %f1, %f1461;
	@%p591 bra 	$L__BB0_1464;
	add.s32 	%r309, %r2, 589;
	cvt.rn.f32.s32 	%f1462, %r309;
	setp.leu.f32 	%p595, %f1, %f1462;
	@%p595 bra 	$L__BB0_1463;
	setp.eq.f32 	%p597, %f1, %f1444;
	selp.f32 	%f1463, 0f4413C000, 0f44138000, %p597;
	mov.f32 	%f7176, %f1463;
	bra.uni 	$L__BB0_2048;
$L__BB0_1463:
	setp.eq.f32 	%p596, %f1, %f1462;
	selp.f32 	%f1464, 0f44134000, 0f44130000, %p596;
	mov.f32 	%f7176, %f1464;
	bra.uni 	$L__BB0_2048;
$L__BB0_1464:
	add.s32 	%r308, %r2, 585;
	cvt.rn.f32.s32 	%f1465, %r308;
	setp.leu.f32 	%p592, %f1, %f1465;
	@%p592 bra 	$L__BB0_1466;
	setp.eq.f32 	%p594, %f1, %f1461;
	selp.f32 	%f1466, 0f4412C000, 0f44128000, %p594;
	mov.f32 	%f7176, %f1466;
	bra.uni 	$L__BB0_2048;
$L__BB0_1466:
	setp.eq.f32 	%p593, %f1, %f1465;
	selp.f32 	%f1467, 0f44124000, 0f44120000, %p593;
	mov.f32 	%f7176, %f1467;
	bra.uni 	$L__BB0_2048;
$L__BB0_1467:
	add.s32 	%r304, %r2, 579;
	cvt.rn.f32.s32 	%f1468, %r304;
	setp.leu.f32 	%p584, %f1, %f1468;
	@%p584 bra 	$L__BB0_1471;
	add.s32 	%r306, %r2, 581;
	cvt.rn.f32.s32 	%f1469, %r306;
	setp.leu.f32 	%p588, %f1, %f1469;
	@%p588 bra 	$L__BB0_1470;
	setp.eq.f32 	%p590, %f1, %f1460;
	selp.f32 	%f1470, 0f4411C000, 0f44118000, %p590;
	mov.f32 	%f7176, %f1470;
	bra.uni 	$L__BB0_2048;
$L__BB0_1470:
	setp.eq.f32 	%p589, %f1, %f1469;
	selp.f32 	%f1471, 0f44114000, 0f44110000, %p589;
	mov.f32 	%f7176, %f1471;
	bra.uni 	$L__BB0_2048;
$L__BB0_1471:
	add.s32 	%r305, %r2, 577;
	cvt.rn.f32.s32 	%f1472, %r305;
	setp.leu.f32 	%p585, %f1, %f1472;
	@%p585 bra 	$L__BB0_1473;
	setp.eq.f32 	%p587, %f1, %f1468;
	selp.f32 	%f1473, 0f4410C000, 0f44108000, %p587;
	mov.f32 	%f7176, %f1473;
	bra.uni 	$L__BB0_2048;
$L__BB0_1473:
	setp.eq.f32 	%p586, %f1, %f1472;
	selp.f32 	%f1474, 0f44104000, 0f44100000, %p586;
	mov.f32 	%f7176, %f1474;
	bra.uni 	$L__BB0_2048;
$L__BB0_1474:
	add.s32 	%r270, %r2, 543;
	cvt.rn.f32.s32 	%f1475, %r270;
	setp.leu.f32 	%p518, %f1, %f1475;
	@%p518 bra 	$L__BB0_1506;
	add.s32 	%r286, %r2, 559;
	cvt.rn.f32.s32 	%f1476, %r286;
	setp.leu.f32 	%p550, %f1, %f1476;
	@%p550 bra 	$L__BB0_1491;
	add.s32 	%r294, %r2, 567;
	cvt.rn.f32.s32 	%f1477, %r294;
	setp.leu.f32 	%p566, %f1, %f1477;
	@%p566 bra 	$L__BB0_1484;
	add.s32 	%r298, %r2, 571;
	cvt.rn.f32.s32 	%f1478, %r298;
	setp.leu.f32 	%p574, %f1, %f1478;
	@%p574 bra 	$L__BB0_1481;
	add.s32 	%r300, %r2, 573;
	cvt.rn.f32.s32 	%f1479, %r300;
	setp.leu.f32 	%p578, %f1, %f1479;
	@%p578 bra 	$L__BB0_1480;
	setp.eq.f32 	%p580, %f1, %f1411;
	selp.f32 	%f1480, 0f440FC000, 0f440F8000, %p580;
	mov.f32 	%f7176, %f1480;
	bra.uni 	$L__BB0_2048;
$L__BB0_1480:
	setp.eq.f32 	%p579, %f1, %f1479;
	selp.f32 	%f1481, 0f440F4000, 0f440F0000, %p579;
	mov.f32 	%f7176, %f1481;
	bra.uni 	$L__BB0_2048;
$L__BB0_1481:
	add.s32 	%r299, %r2, 569;
	cvt.rn.f32.s32 	%f1482, %r299;
	setp.leu.f32 	%p575, %f1, %f1482;
	@%p575 bra 	$L__BB0_1483;
	setp.eq.f32 	%p577, %f1, %f1478;
	selp.f32 	%f1483, 0f440EC000, 0f440E8000, %p577;
	mov.f32 	%f7176, %f1483;
	bra.uni 	$L__BB0_2048;
$L__BB0_1483:
	setp.eq.f32 	%p576, %f1, %f1482;
	selp.f32 	%f1484, 0f440E4000, 0f440E0000, %p576;
	mov.f32 	%f7176, %f1484;
	bra.uni 	$L__BB0_2048;
$L__BB0_1484:
	add.s32 	%r295, %r2, 563;
	cvt.rn.f32.s32 	%f1485, %r295;
	setp.leu.f32 	%p567, %f1, %f1485;
	@%p567 bra 	$L__BB0_1488;
	add.s32 	%r297, %r2, 565;
	cvt.rn.f32.s32 	%f1486, %r297;
	setp.leu.f32 	%p571, %f1, %f1486;
	@%p571 bra 	$L__BB0_1487;
	setp.eq.f32 	%p573, %f1, %f1477;
	selp.f32 	%f1487, 0f440DC000, 0f440D8000, %p573;
	mov.f32 	%f7176, %f1487;
	bra.uni 	$L__BB0_2048;
$L__BB0_1487:
	setp.eq.f32 	%p572, %f1, %f1486;
	selp.f32 	%f1488, 0f440D4000, 0f440D0000, %p572;
	mov.f32 	%f7176, %f1488;
	bra.uni 	$L__BB0_2048;
$L__BB0_1488:
	add.s32 	%r296, %r2, 561;
	cvt.rn.f32.s32 	%f1489, %r296;
	setp.leu.f32 	%p568, %f1, %f1489;
	@%p568 bra 	$L__BB0_1490;
	setp.eq.f32 	%p570, %f1, %f1485;
	selp.f32 	%f1490, 0f440CC000, 0f440C8000, %p570;
	mov.f32 	%f7176, %f1490;
	bra.uni 	$L__BB0_2048;
$L__BB0_1490:
	setp.eq.f32 	%p569, %f1, %f1489;
	selp.f32 	%f1491, 0f440C4000, 0f440C0000, %p569;
	mov.f32 	%f7176, %f1491;
	bra.uni 	$L__BB0_2048;
$L__BB0_1491:
	add.s32 	%r287, %r2, 551;
	cvt.rn.f32.s32 	%f1492, %r287;
	setp.leu.f32 	%p551, %f1, %f1492;
	@%p551 bra 	$L__BB0_1499;
	add.s32 	%r291, %r2, 555;
	cvt.rn.f32.s32 	%f1493, %r291;
	setp.leu.f32 	%p559, %f1, %f1493;
	@%p559 bra 	$L__BB0_1496;
	add.s32 	%r293, %r2, 557;
	cvt.rn.f32.s32 	%f1494, %r293;
	setp.leu.f32 	%p563, %f1, %f1494;
	@%p563 bra 	$L__BB0_1495;
	setp.eq.f32 	%p565, %f1, %f1476;
	selp.f32 	%f1495, 0f440BC000, 0f440B8000, %p565;
	mov.f32 	%f7176, %f1495;
	bra.uni 	$L__BB0_2048;
$L__BB0_1495:
	setp.eq.f32 	%p564, %f1, %f1494;
	selp.f32 	%f1496, 0f440B4000, 0f440B0000, %p564;
	mov.f32 	%f7176, %f1496;
	bra.uni 	$L__BB0_2048;
$L__BB0_1496:
	add.s32 	%r292, %r2, 553;
	cvt.rn.f32.s32 	%f1497, %r292;
	setp.leu.f32 	%p560, %f1, %f1497;
	@%p560 bra 	$L__BB0_1498;
	setp.eq.f32 	%p562, %f1, %f1493;
	selp.f32 	%f1498, 0f440AC000, 0f440A8000, %p562;
	mov.f32 	%f7176, %f1498;
	bra.uni 	$L__BB0_2048;
$L__BB0_1498:
	setp.eq.f32 	%p561, %f1, %f1497;
	selp.f32 	%f1499, 0f440A4000, 0f440A0000, %p561;
	mov.f32 	%f7176, %f1499;
	bra.uni 	$L__BB0_2048;
$L__BB0_1499:
	add.s32 	%r288, %r2, 547;
	cvt.rn.f32.s32 	%f1500, %r288;
	setp.leu.f32 	%p552, %f1, %f1500;
	@%p552 bra 	$L__BB0_1503;
	add.s32 	%r290, %r2, 549;
	cvt.rn.f32.s32 	%f1501, %r290;
	setp.leu.f32 	%p556, %f1, %f1501;
	@%p556 bra 	$L__BB0_1502;
	setp.eq.f32 	%p558, %f1, %f1492;
	selp.f32 	%f1502, 0f4409C000, 0f44098000, %p558;
	mov.f32 	%f7176, %f1502;
	bra.uni 	$L__BB0_2048;
$L__BB0_1502:
	setp.eq.f32 	%p557, %f1, %f1501;
	selp.f32 	%f1503, 0f44094000, 0f44090000, %p557;
	mov.f32 	%f7176, %f1503;
	bra.uni 	$L__BB0_2048;
$L__BB0_1503:
	add.s32 	%r289, %r2, 545;
	cvt.rn.f32.s32 	%f1504, %r289;
	setp.leu.f32 	%p553, %f1, %f1504;
	@%p553 bra 	$L__BB0_1505;
	setp.eq.f32 	%p555, %f1, %f1500;
	selp.f32 	%f1505, 0f4408C000, 0f44088000, %p555;
	mov.f32 	%f7176, %f1505;
	bra.uni 	$L__BB0_2048;
$L__BB0_1505:
	setp.eq.f32 	%p554, %f1, %f1504;
	selp.f32 	%f1506, 0f44084000, 0f44080000, %p554;
	mov.f32 	%f7176, %f1506;
	bra.uni 	$L__BB0_2048;
$L__BB0_1506:
	add.s32 	%r271, %r2, 527;
	cvt.rn.f32.s32 	%f1507, %r271;
	setp.leu.f32 	%p519, %f1, %f1507;
	@%p519 bra 	$L__BB0_1522;
	add.s32 	%r279, %r2, 535;
	cvt.rn.f32.s32 	%f1508, %r279;
	setp.leu.f32 	%p535, %f1, %f1508;
	@%p535 bra 	$L__BB0_1515;
	add.s32 	%r283, %r2, 539;
	cvt.rn.f32.s32 	%f1509, %r283;
	setp.leu.f32 	%p543, %f1, %f1509;
	@%p543 bra 	$L__BB0_1512;
	add.s32 	%r285, %r2, 541;
	cvt.rn.f32.s32 	%f1510, %r285;
	setp.leu.f32 	%p547, %f1, %f1510;
	@%p547 bra 	$L__BB0_1511;
	setp.eq.f32 	%p549, %f1, %f1475;
	selp.f32 	%f1511, 0f4407C000, 0f44078000, %p549;
	mov.f32 	%f7176, %f1511;
	bra.uni 	$L__BB0_2048;
$L__BB0_1511:
	setp.eq.f32 	%p548, %f1, %f1510;
	selp.f32 	%f1512, 0f44074000, 0f44070000, %p548;
	mov.f32 	%f7176, %f1512;
	bra.uni 	$L__BB0_2048;
$L__BB0_1512:
	add.s32 	%r284, %r2, 537;
	cvt.rn.f32.s32 	%f1513, %r284;
	setp.leu.f32 	%p544, %f1, %f1513;
	@%p544 bra 	$L__BB0_1514;
	setp.eq.f32 	%p546, %f1, %f1509;
	selp.f32 	%f1514, 0f4406C000, 0f44068000, %p546;
	mov.f32 	%f7176, %f1514;
	bra.uni 	$L__BB0_2048;
$L__BB0_1514:
	setp.eq.f32 	%p545, %f1, %f1513;
	selp.f32 	%f1515, 0f44064000, 0f44060000, %p545;
	mov.f32 	%f7176, %f1515;
	bra.uni 	$L__BB0_2048;
$L__BB0_1515:
	add.s32 	%r280, %r2, 531;
	cvt.rn.f32.s32 	%f1516, %r280;
	setp.leu.f32 	%p536, %f1, %f1516;
	@%p536 bra 	$L__BB0_1519;
	add.s32 	%r282, %r2, 533;
	cvt.rn.f32.s32 	%f1517, %r282;
	setp.leu.f32 	%p540, %f1, %f1517;
	@%p540 bra 	$L__BB0_1518;
	setp.eq.f32 	%p542, %f1, %f1508;
	selp.f32 	%f1518, 0f4405C000, 0f44058000, %p542;
	mov.f32 	%f7176, %f1518;
	bra.uni 	$L__BB0_2048;
$L__BB0_1518:
	setp.eq.f32 	%p541, %f1, %f1517;
	selp.f32 	%f1519, 0f44054000, 0f44050000, %p541;
	mov.f32 	%f7176, %f1519;
	bra.uni 	$L__BB0_2048;
$L__BB0_1519:
	add.s32 	%r281, %r2, 529;
	cvt.rn.f32.s32 	%f1520, %r281;
	setp.leu.f32 	%p537, %f1, %f1520;
	@%p537 bra 	$L__BB0_1521;
	setp.eq.f32 	%p539, %f1, %f1516;
	selp.f32 	%f1521, 0f4404C000, 0f44048000, %p539;
	mov.f32 	%f7176, %f1521;
	bra.uni 	$L__BB0_2048;
$L__BB0_1521:
	setp.eq.f32 	%p538, %f1, %f1520;
	selp.f32 	%f1522, 0f44044000, 0f44040000, %p538;
	mov.f32 	%f7176, %f1522;
	bra.uni 	$L__BB0_2048;
$L__BB0_1522:
	add.s32 	%r272, %r2, 519;
	cvt.rn.f32.s32 	%f1523, %r272;
	setp.leu.f32 	%p520, %f1, %f1523;
	@%p520 bra 	$L__BB0_1530;
	add.s32 	%r276, %r2, 523;
	cvt.rn.f32.s32 	%f1524, %r276;
	setp.leu.f32 	%p528, %f1, %f1524;
	@%p528 bra 	$L__BB0_1527;
	add.s32 	%r278, %r2, 525;
	cvt.rn.f32.s32 	%f1525, %r278;
	setp.leu.f32 	%p532, %f1, %f1525;
	@%p532 bra 	$L__BB0_1526;
	setp.eq.f32 	%p534, %f1, %f1507;
	selp.f32 	%f1526, 0f4403C000, 0f44038000, %p534;
	mov.f32 	%f7176, %f1526;
	bra.uni 	$L__BB0_2048;
$L__BB0_1526:
	setp.eq.f32 	%p533, %f1, %f1525;
	selp.f32 	%f1527, 0f44034000, 0f44030000, %p533;
	mov.f32 	%f7176, %f1527;
	bra.uni 	$L__BB0_2048;
$L__BB0_1527:
	add.s32 	%r277, %r2, 521;
	cvt.rn.f32.s32 	%f1528, %r277;
	setp.leu.f32 	%p529, %f1, %f1528;
	@%p529 bra 	$L__BB0_1529;
	setp.eq.f32 	%p531, %f1, %f1524;
	selp.f32 	%f1529, 0f4402C000, 0f44028000, %p531;
	mov.f32 	%f7176, %f1529;
	bra.uni 	$L__BB0_2048;
$L__BB0_1529:
	setp.eq.f32 	%p530, %f1, %f1528;
	selp.f32 	%f1530, 0f44024000, 0f44020000, %p530;
	mov.f32 	%f7176, %f1530;
	bra.uni 	$L__BB0_2048;
$L__BB0_1530:
	add.s32 	%r273, %r2, 515;
	cvt.rn.f32.s32 	%f1531, %r273;
	setp.leu.f32 	%p521, %f1, %f1531;
	@%p521 bra 	$L__BB0_1534;
	add.s32 	%r275, %r2, 517;
	cvt.rn.f32.s32 	%f1532, %r275;
	setp.leu.f32 	%p525, %f1, %f1532;
	@%p525 bra 	$L__BB0_1533;
	setp.eq.f32 	%p527, %f1, %f1523;
	selp.f32 	%f1533, 0f4401C000, 0f44018000, %p527;
	mov.f32 	%f7176, %f1533;
	bra.uni 	$L__BB0_2048;
$L__BB0_1533:
	setp.eq.f32 	%p526, %f1, %f1532;
	selp.f32 	%f1534, 0f44014000, 0f44010000, %p526;
	mov.f32 	%f7176, %f1534;
	bra.uni 	$L__BB0_2048;
$L__BB0_1534:
	add.s32 	%r274, %r2, 513;
	cvt.rn.f32.s32 	%f1535, %r274;
	setp.leu.f32 	%p522, %f1, %f1535;
	@%p522 bra 	$L__BB0_1536;
	setp.eq.f32 	%p524, %f1, %f1531;
	selp.f32 	%f1536, 0f4400C000, 0f44008000, %p524;
	mov.f32 	%f7176, %f1536;
	bra.uni 	$L__BB0_2048;
$L__BB0_1536:
	setp.eq.f32 	%p523, %f1, %f1535;
	selp.f32 	%f1537, 0f44004000, 0f44000000, %p523;
	mov.f32 	%f7176, %f1537;
	bra.uni 	$L__BB0_2048;
$L__BB0_1537:
	add.s32 	%r12, %r2, 255;
	cvt.rn.f32.s32 	%f1538, %r12;
	setp.leu.f32 	%p4, %f1, %f1538;
	@%p4 bra 	$L__BB0_1793;
	add.s32 	%r140, %r2, 383;
	cvt.rn.f32.s32 	%f1539, %r140;
	setp.leu.f32 	%p260, %f1, %f1539;
	@%p260 bra 	$L__BB0_1666;
	add.s32 	%r204, %r2, 447;
	cvt.rn.f32.s32 	%f1540, %r204;
	setp.leu.f32 	%p388, %f1, %f1540;
	@%p388 bra 	$L__BB0_1603;
	add.s32 	%r236, %r2, 479;
	cvt.rn.f32.s32 	%f1541, %r236;
	setp.leu.f32 	%p452, %f1, %f1541;
	@%p452 bra 	$L__BB0_1572;
	add.s32 	%r252, %r2, 495;
	cvt.rn.f32.s32 	%f1542, %r252;
	setp.leu.f32 	%p484, %f1, %f1542;
	@%p484 bra 	$L__BB0_1557;
	add.s32 	%r260, %r2, 503;
	cvt.rn.f32.s32 	%f1543, %r260;
	setp.leu.f32 	%p500, %f1, %f1543;
	@%p500 bra 	$L__BB0_1550;
	add.s32 	%r264, %r2, 507;
	cvt.rn.f32.s32 	%f1544, %r264;
	setp.leu.f32 	%p508, %f1, %f1544;
	@%p508 bra 	$L__BB0_1547;
	add.s32 	%r266, %r2, 509;
	cvt.rn.f32.s32 	%f1545, %r266;
	setp.leu.f32 	%p512, %f1, %f1545;
	@%p512 bra 	$L__BB0_1546;
	setp.eq.f32 	%p514, %f1, %f1026;
	selp.f32 	%f1546, 0f43FF8000, 0f43FF0000, %p514;
	mov.f32 	%f7176, %f1546;
	bra.uni 	$L__BB0_2048;
$L__BB0_1546:
	setp.eq.f32 	%p513, %f1, %f1545;
	selp.f32 	%f1547, 0f43FE8000, 0f43FE0000, %p513;
	mov.f32 	%f7176, %f1547;
	bra.uni 	$L__BB0_2048;
$L__BB0_1547:
	add.s32 	%r265, %r2, 505;
	cvt.rn.f32.s32 	%f1548, %r265;
	setp.leu.f32 	%p509, %f1, %f1548;
	@%p509 bra 	$L__BB0_1549;
	setp.eq.f32 	%p511, %f1, %f1544;
	selp.f32 	%f1549, 0f43FD8000, 0f43FD0000, %p511;
	mov.f32 	%f7176, %f1549;
	bra.uni 	$L__BB0_2048;
$L__BB0_1549:
	setp.eq.f32 	%p510, %f1, %f1548;
	selp.f32 	%f1550, 0f43FC8000, 0f43FC0000, %p510;
	mov.f32 	%f7176, %f1550;
	bra.uni 	$L__BB0_2048;
$L__BB0_1550:
	add.s32 	%r261, %r2, 499;
	cvt.rn.f32.s32 	%f1551, %r261;
	setp.leu.f32 	%p501, %f1, %f1551;
	@%p501 bra 	$L__BB0_1554;
	add.s32 	%r263, %r2, 501;
	cvt.rn.f32.s32 	%f1552, %r263;
	setp.leu.f32 	%p505, %f1, %f1552;
	@%p505 bra 	$L__BB0_1553;
	setp.eq.f32 	%p507, %f1, %f1543;
	selp.f32 	%f1553, 0f43FB8000, 0f43FB0000, %p507;
	mov.f32 	%f7176, %f1553;
	bra.uni 	$L__BB0_2048;
$L__BB0_1553:
	setp.eq.f32 	%p506, %f1, %f1552;
	selp.f32 	%f1554, 0f43FA8000, 0f43FA0000, %p506;
	mov.f32 	%f7176, %f1554;
	bra.uni 	$L__BB0_2048;
$L__BB0_1554:
	add.s32 	%r262, %r2, 497;
	cvt.rn.f32.s32 	%f1555, %r262;
	setp.leu.f32 	%p502, %f1, %f1555;
	@%p502 bra 	$L__BB0_1556;
	setp.eq.f32 	%p504, %f1, %f1551;
	selp.f32 	%f1556, 0f43F98000, 0f43F90000, %p504;
	mov.f32 	%f7176, %f1556;
	bra.uni 	$L__BB0_2048;
$L__BB0_1556:
	setp.eq.f32 	%p503, %f1, %f1555;
	selp.f32 	%f1557, 0f43F88000, 0f43F80000, %p503;
	mov.f32 	%f7176, %f1557;
	bra.uni 	$L__BB0_2048;
$L__BB0_1557:
	add.s32 	%r253, %r2, 487;
	cvt.rn.f32.s32 	%f1558, %r253;
	setp.leu.f32 	%p485, %f1, %f1558;
	@%p485 bra 	$L__BB0_1565;
	add.s32 	%r257, %r2, 491;
	cvt.rn.f32.s32 	%f1559, %r257;
	setp.leu.f32 	%p493, %f1, %f1559;
	@%p493 bra 	$L__BB0_1562;
	add.s32 	%r259, %r2, 493;
	cvt.rn.f32.s32 	%f1560, %r259;
	setp.leu.f32 	%p497, %f1, %f1560;
	@%p497 bra 	$L__BB0_1561;
	setp.eq.f32 	%p499, %f1, %f1542;
	selp.f32 	%f1561, 0f43F78000, 0f43F70000, %p499;
	mov.f32 	%f7176, %f1561;
	bra.uni 	$L__BB0_2048;
$L__BB0_1561:
	setp.eq.f32 	%p498, %f1, %f1560;
	selp.f32 	%f1562, 0f43F68000, 0f43F60000, %p498;
	mov.f32 	%f7176, %f1562;
	bra.uni 	$L__BB0_2048;
$L__BB0_1562:
	add.s32 	%r258, %r2, 489;
	cvt.rn.f32.s32 	%f1563, %r258;
	setp.leu.f32 	%p494, %f1, %f1563;
	@%p494 bra 	$L__BB0_1564;
	setp.eq.f32 	%p496, %f1, %f1559;
	selp.f32 	%f1564, 0f43F58000, 0f43F50000, %p496;
	mov.f32 	%f7176, %f1564;
	bra.uni 	$L__BB0_2048;
$L__BB0_1564:
	setp.eq.f32 	%p495, %f1, %f1563;
	selp.f32 	%f1565, 0f43F48000, 0f43F40000, %p495;
	mov.f32 	%f7176, %f1565;
	bra.uni 	$L__BB0_2048;
$L__BB0_1565:
	add.s32 	%r254, %r2, 483;
	cvt.rn.f32.s32 	%f1566, %r254;
	setp.leu.f32 	%p486, %f1, %f1566;
	@%p486 bra 	$L__BB0_1569;
	add.s32 	%r256, %r2, 485;
	cvt.rn.f32.s32 	%f1567, %r256;
	setp.leu.f32 	%p490, %f1, %f1567;
	@%p490 bra 	$L__BB0_1568;
	setp.eq.f32 	%p492, %f1, %f1558;
	selp.f32 	%f1568, 0f43F38000, 0f43F30000, %p492;
	mov.f32 	%f7176, %f1568;
	bra.uni 	$L__BB0_2048;
$L__BB0_1568:
	setp.eq.f32 	%p491, %f1, %f1567;
	selp.f32 	%f1569, 0f43F28000, 0f43F20000, %p491;
	mov.f32 	%f7176, %f1569;
	bra.uni 	$L__BB0_2048;
$L__BB0_1569:
	add.s32 	%r255, %r2, 481;
	cvt.rn.f32.s32 	%f1570, %r255;
	setp.leu.f32 	%p487, %f1, %f1570;
	@%p487 bra 	$L__BB0_1571;
	setp.eq.f32 	%p489, %f1, %f1566;
	selp.f32 	%f1571, 0f43F18000, 0f43F10000, %p489;
	mov.f32 	%f7176, %f1571;
	bra.uni 	$L__BB0_2048;
$L__BB0_1571:
	setp.eq.f32 	%p488, %f1, %f1570;
	selp.f32 	%f1572, 0f43F08000, 0f43F00000, %p488;
	mov.f32 	%f7176, %f1572;
	bra.uni 	$L__BB0_2048;
$L__BB0_1572:
	add.s32 	%r237, %r2, 463;
	cvt.rn.f32.s32 	%f1573, %r237;
	setp.leu.f32 	%p453, %f1, %f1573;
	@%p453 bra 	$L__BB0_1588;
	add.s32 	%r245, %r2, 471;
	cvt.rn.f32.s32 	%f1574, %r245;
	setp.leu.f32 	%p469, %f1, %f1574;
	@%p469 bra 	$L__BB0_1581;
	add.s32 	%r249, %r2, 475;
	cvt.rn.f32.s32 	%f1575, %r249;
	setp.leu.f32 	%p477, %f1, %f1575;
	@%p477 bra 	$L__BB0_1578;
	add.s32 	%r251, %r2, 477;
	cvt.rn.f32.s32 	%f1576, %r251;
	setp.leu.f32 	%p481, %f1, %f1576;
	@%p481 bra 	$L__BB0_1577;
	setp.eq.f32 	%p483, %f1, %f1541;
	selp.f32 	%f1577, 0f43EF8000, 0f43EF0000, %p483;
	mov.f32 	%f7176, %f1577;
	bra.uni 	$L__BB0_2048;
$L__BB0_1577:
	setp.eq.f32 	%p482, %f1, %f1576;
	selp.f32 	%f1578, 0f43EE8000, 0f43EE0000, %p482;
	mov.f32 	%f7176, %f1578;
	bra.uni 	$L__BB0_2048;
$L__BB0_1578:
	add.s32 	%r250, %r2, 473;
	cvt.rn.f32.s32 	%f1579, %r250;
	setp.leu.f32 	%p478, %f1, %f1579;
	@%p478 bra 	$L__BB0_1580;
	setp.eq.f32 	%p480, %f1, %f1575;
	selp.f32 	%f1580, 0f43ED8000, 0f43ED0000, %p480;
	mov.f32 	%f7176, %f1580;
	bra.uni 	$L__BB0_2048;
$L__BB0_1580:
	setp.eq.f32 	%p479, %f1, %f1579;
	selp.f32 	%f1581, 0f43EC8000, 0f43EC0000, %p479;
	mov.f32 	%f7176, %f1581;
	bra.uni 	$L__BB0_2048;
$L__BB0_1581:
	add.s32 	%r246, %r2, 467;
	cvt.rn.f32.s32 	%f1582, %r246;
	setp.leu.f32 	%p470, %f1, %f1582;
	@%p470 bra 	$L__BB0_1585;
	add.s32 	%r248, %r2, 469;
	cvt.rn.f32.s32 	%f1583, %r248;
	setp.leu.f32 	%p474, %f1, %f1583;
	@%p474 bra 	$L__BB0_1584;
	setp.eq.f32 	%p476, %f1, %f1574;
	selp.f32 	%f1584, 0f43EB8000, 0f43EB0000, %p476;
	mov.f32 	%f7176, %f1584;
	bra.uni 	$L__BB0_2048;
$L__BB0_1584:
	setp.eq.f32 	%p475, %f1, %f1583;
	selp.f32 	%f1585, 0f43EA8000, 0f43EA0000, %p475;
	mov.f32 	%f7176, %f1585;
	bra.uni 	$L__BB0_2048;
$L__BB0_1585:
	add.s32 	%r247, %r2, 465;
	cvt.rn.f32.s32 	%f1586, %r247;
	setp.leu.f32 	%p471, %f1, %f1586;
	@%p471 bra 	$L__BB0_1587;
	setp.eq.f32 	%p473, %f1, %f1582;
	selp.f32 	%f1587, 0f43E98000, 0f43E90000, %p473;
	mov.f32 	%f7176, %f1587;
	bra.uni 	$L__BB0_2048;
$L__BB0_1587:
	setp.eq.f32 	%p472, %f1, %f1586;
	selp.f32 	%f1588, 0f43E88000, 0f43E80000, %p472;
	mov.f32 	%f7176, %f1588;
	bra.uni 	$L__BB0_2048;
$L__BB0_1588:
	add.s32 	%r238, %r2, 455;
	cvt.rn.f32.s32 	%f1589, %r238;
	setp.leu.f32 	%p454, %f1, %f1589;
	@%p454 bra 	$L__BB0_1596;
	add.s32 	%r242, %r2, 459;
	cvt.rn.f32.s32 	%f1590, %r242;
	setp.leu.f32 	%p462, %f1, %f1590;
	@%p462 bra 	$L__BB0_1593;
	add.s32 	%r244, %r2, 461;
	cvt.rn.f32.s32 	%f1591, %r244;
	setp.leu.f32 	%p466, %f1, %f1591;
	@%p466 bra 	$L__BB0_1592;
	setp.eq.f32 	%p468, %f1, %f1573;
	selp.f32 	%f1592, 0f43E78000, 0f43E70000, %p468;
	mov.f32 	%f7176, %f1592;
	bra.uni 	$L__BB0_2048;
$L__BB0_1592:
	setp.eq.f32 	%p467, %f1, %f1591;
	selp.f32 	%f1593, 0f43E68000, 0f43E60000, %p467;
	mov.f32 	%f7176, %f1593;
	bra.uni 	$L__BB0_2048;
$L__BB0_1593:
	add.s32 	%r243, %r2, 457;
	cvt.rn.f32.s32 	%f1594, %r243;
	setp.leu.f32 	%p463, %f1, %f1594;
	@%p463 bra 	$L__BB0_1595;
	setp.eq.f32 	%p465, %f1, %f1590;
	selp.f32 	%f1595, 0f43E58000, 0f43E50000, %p465;
	mov.f32 	%f7176, %f1595;
	bra.uni 	$L__BB0_2048;
$L__BB0_1595:
	setp.eq.f32 	%p464, %f1, %f1594;
	selp.f32 	%f1596, 0f43E48000, 0f43E40000, %p464;
	mov.f32 	%f7176, %f1596;
	bra.uni 	$L__BB0_2048;
$L__BB0_1596:
	add.s32 	%r239, %r2, 451;
	cvt.rn.f32.s32 	%f1597, %r239;
	setp.leu.f32 	%p455, %f1, %f1597;
	@%p455 bra 	$L__BB0_1600;
	add.s32 	%r241, %r2, 453;
	cvt.rn.f32.s32 	%f1598, %r241;
	setp.leu.f32 	%p459, %f1, %f1598;
	@%p459 bra 	$L__BB0_1599;
	setp.eq.f32 	%p461, %f1, %f1589;
	selp.f32 	%f1599, 0f43E38000, 0f43E30000, %p461;
	mov.f32 	%f7176, %f1599;
	bra.uni 	$L__BB0_2048;
$L__BB0_1599:
	setp.eq.f32 	%p460, %f1, %f1598;
	selp.f32 	%f1600, 0f43E28000, 0f43E20000, %p460;
	mov.f32 	%f7176, %f1600;
	bra.uni 	$L__BB0_2048;
$L__BB0_1600:
	add.s32 	%r240, %r2, 449;
	cvt.rn.f32.s32 	%f1601, %r240;
	setp.leu.f32 	%p456, %f1, %f1601;
	@%p456 bra 	$L__BB0_1602;
	setp.eq.f32 	%p458, %f1, %f1597;
	selp.f32 	%f1602, 0f43E18000, 0f43E10000, %p458;
	mov.f32 	%f7176, %f1602;
	bra.uni 	$L__BB0_2048;
$L__BB0_1602:
	setp.eq.f32 	%p457, %f1, %f1601;
	selp.f32 	%f1603, 0f43E08000, 0f43E00000, %p457;
	mov.f32 	%f7176, %f1603;
	bra.uni 	$L__BB0_2048;
$L__BB0_1603:
	add.s32 	%r205, %r2, 415;
	cvt.rn.f32.s32 	%f1604, %r205;
	setp.leu.f32 	%p389, %f1, %f1604;
	@%p389 bra 	$L__BB0_1635;
	add.s32 	%r221, %r2, 431;
	cvt.rn.f32.s32 	%f1605, %r221;
	setp.leu.f32 	%p421, %f1, %f1605;
	@%p421 bra 	$L__BB0_1620;
	add.s32 	%r229, %r2, 439;
	cvt.rn.f32.s32 	%f1606, %r229;
	setp.leu.f32 	%p437, %f1, %f1606;
	@%p437 bra 	$L__BB0_1613;
	add.s32 	%r233, %r2, 443;
	cvt.rn.f32.s32 	%f1607, %r233;
	setp.leu.f32 	%p445, %f1, %f1607;
	@%p445 bra 	$L__BB0_1610;
	add.s32 	%r235, %r2, 445;
	cvt.rn.f32.s32 	%f1608, %r235;
	setp.leu.f32 	%p449, %f1, %f1608;
	@%p449 bra 	$L__BB0_1609;
	setp.eq.f32 	%p451, %f1, %f1540;
	selp.f32 	%f1609, 0f43DF8000, 0f43DF0000, %p451;
	mov.f32 	%f7176, %f1609;
	bra.uni 	$L__BB0_2048;
$L__BB0_1609:
	setp.eq.f32 	%p450, %f1, %f1608;
	selp.f32 	%f1610, 0f43DE8000, 0f43DE0000, %p450;
	mov.f32 	%f7176, %f1610;
	bra.uni 	$L__BB0_2048;
$L__BB0_1610:
	add.s32 	%r234, %r2, 441;
	cvt.rn.f32.s32 	%f1611, %r234;
	setp.leu.f32 	%p446, %f1, %f1611;
	@%p446 bra 	$L__BB0_1612;
	setp.eq.f32 	%p448, %f1, %f1607;
	selp.f32 	%f1612, 0f43DD8000, 0f43DD0000, %p448;
	mov.f32 	%f7176, %f1612;
	bra.uni 	$L__BB0_2048;
$L__BB0_1612:
	setp.eq.f32 	%p447, %f1, %f1611;
	selp.f32 	%f1613, 0f43DC8000, 0f43DC0000, %p447;
	mov.f32 	%f7176, %f1613;
	bra.uni 	$L__BB0_2048;
$L__BB0_1613:
	add.s32 	%r230, %r2, 435;
	cvt.rn.f32.s32 	%f1614, %r230;
	setp.leu.f32 	%p438, %f1, %f1614;
	@%p438 bra 	$L__BB0_1617;
	add.s32 	%r232, %r2, 437;
	cvt.rn.f32.s32 	%f1615, %r232;
	setp.leu.f32 	%p442, %f1, %f1615;
	@%p442 bra 	$L__BB0_1616;
	setp.eq.f32 	%p444, %f1, %f1606;
	selp.f32 	%f1616, 0f43DB8000, 0f43DB0000, %p444;
	mov.f32 	%f7176, %f1616;
	bra.uni 	$L__BB0_2048;
$L__BB0_1616:
	setp.eq.f32 	%p443, %f1, %f1615;
	selp.f32 	%f1617, 0f43DA8000, 0f43DA0000, %p443;
	mov.f32 	%f7176, %f1617;
	bra.uni 	$L__BB0_2048;
$L__BB0_1617:
	add.s32 	%r231, %r2, 433;
	cvt.rn.f32.s32 	%f1618, %r231;
	setp.leu.f32 	%p439, %f1, %f1618;
	@%p439 bra 	$L__BB0_1619;
	setp.eq.f32 	%p441, %f1, %f1614;
	selp.f32 	%f1619, 0f43D98000, 0f43D90000, %p441;
	mov.f32 	%f7176, %f1619;
	bra.uni 	$L__BB0_2048;
$L__BB0_1619:
	setp.eq.f32 	%p440, %f1, %f1618;
	selp.f32 	%f1620, 0f43D88000, 0f43D80000, %p440;
	mov.f32 	%f7176, %f1620;
	bra.uni 	$L__BB0_2048;
$L__BB0_1620:
	add.s32 	%r222, %r2, 423;
	cvt.rn.f32.s32 	%f1621, %r222;
	setp.leu.f32 	%p422, %f1, %f1621;
	@%p422 bra 	$L__BB0_1628;
	add.s32 	%r226, %r2, 427;
	cvt.rn.f32.s32 	%f1622, %r226;
	setp.leu.f32 	%p430, %f1, %f1622;
	@%p430 bra 	$L__BB0_1625;
	add.s32 	%r228, %r2, 429;
	cvt.rn.f32.s32 	%f1623, %r228;
	setp.leu.f32 	%p434, %f1, %f1623;
	@%p434 bra 	$L__BB0_1624;
	setp.eq.f32 	%p436, %f1, %f1605;
	selp.f32 	%f1624, 0f43D78000, 0f43D70000, %p436;
	mov.f32 	%f7176, %f1624;
	bra.uni 	$L__BB0_2048;
$L__BB0_1624:
	setp.eq.f32 	%p435, %f1, %f1623;
	selp.f32 	%f1625, 0f43D68000, 0f43D60000, %p435;
	mov.f32 	%f7176, %f1625;
	bra.uni 	$L__BB0_2048;
$L__BB0_1625:
	add.s32 	%r227, %r2, 425;
	cvt.rn.f32.s32 	%f1626, %r227;
	setp.leu.f32 	%p431, %f1, %f1626;
	@%p431 bra 	$L__BB0_1627;
	setp.eq.f32 	%p433, %f1, %f1622;
	selp.f32 	%f1627, 0f43D58000, 0f43D50000, %p433;
	mov.f32 	%f7176, %f1627;
	bra.uni 	$L__BB0_2048;
$L__BB0_1627:
	setp.eq.f32 	%p432, %f1, %f1626;
	selp.f32 	%f1628, 0f43D48000, 0f43D40000, %p432;
	mov.f32 	%f7176, %f1628;
	bra.uni 	$L__BB0_2048;
$L__BB0_1628:
	add.s32 	%r223, %r2, 419;
	cvt.rn.f32.s32 	%f1629, %r223;
	setp.leu.f32 	%p423, %f1, %f1629;
	@%p423 bra 	$L__BB0_1632;
	add.s32 	%r225, %r2, 421;
	cvt.rn.f32.s32 	%f1630, %r225;
	setp.leu.f32 	%p427, %f1, %f1630;
	@%p427 bra 	$L__BB0_1631;
	setp.eq.f32 	%p429, %f1, %f1621;
	selp.f32 	%f1631, 0f43D38000, 0f43D30000, %p429;
	mov.f32 	%f7176, %f1631;
	bra.uni 	$L__BB0_2048;
$L__BB0_1631:
	setp.eq.f32 	%p428, %f1, %f1630;
	selp.f32 	%f1632, 0f43D28000, 0f43D20000, %p428;
	mov.f32 	%f7176, %f1632;
	bra.uni 	$L__BB0_2048;
$L__BB0_1632:
	add.s32 	%r224, %r2, 417;
	cvt.rn.f32.s32 	%f1633, %r224;
	setp.leu.f32 	%p424, %f1, %f1633;
	@%p424 bra 	$L__BB0_1634;
	setp.eq.f32 	%p426, %f1, %f1629;
	selp.f32 	%f1634, 0f43D18000, 0f43D10000, %p426;
	mov.f32 	%f7176, %f1634;
	bra.uni 	$L__BB0_2048;
$L__BB0_1634:
	setp.eq.f32 	%p425, %f1, %f1633;
	selp.f32 	%f1635, 0f43D08000, 0f43D00000, %p425;
	mov.f32 	%f7176, %f1635;
	bra.uni 	$L__BB0_2048;
$L__BB0_1635:
	add.s32 	%r206, %r2, 399;
	cvt.rn.f32.s32 	%f1636, %r206;
	setp.leu.f32 	%p390, %f1, %f1636;
	@%p390 bra 	$L__BB0_1651;
	add.s32 	%r214, %r2, 407;
	cvt.rn.f32.s32 	%f1637, %r214;
	setp.leu.f32 	%p406, %f1, %f1637;
	@%p406 bra 	$L__BB0_1644;
	add.s32 	%r218, %r2, 411;
	cvt.rn.f32.s32 	%f1638, %r218;
	setp.leu.f32 	%p414, %f1, %f1638;
	@%p414 bra 	$L__BB0_1641;
	add.s32 	%r220, %r2, 413;
	cvt.rn.f32.s32 	%f1639, %r220;
	setp.leu.f32 	%p418, %f1, %f1639;
	@%p418 bra 	$L__BB0_1640;
	setp.eq.f32 	%p420, %f1, %f1604;
	selp.f32 	%f1640, 0f43CF8000, 0f43CF0000, %p420;
	mov.f32 	%f7176, %f1640;
	bra.uni 	$L__BB0_2048;
$L__BB0_1640:
	setp.eq.f32 	%p419, %f1, %f1639;
	selp.f32 	%f1641, 0f43CE8000, 0f43CE0000, %p419;
	mov.f32 	%f7176, %f1641;
	bra.uni 	$L__BB0_2048;
$L__BB0_1641:
	add.s32 	%r219, %r2, 409;
	cvt.rn.f32.s32 	%f1642, %r219;
	setp.leu.f32 	%p415, %f1, %f1642;
	@%p415 bra 	$L__BB0_1643;
	setp.eq.f32 	%p417, %f1, %f1638;
	selp.f32 	%f1643, 0f43CD8000, 0f43CD0000, %p417;
	mov.f32 	%f7176, %f1643;
	bra.uni 	$L__BB0_2048;
$L__BB0_1643:
	setp.eq.f32 	%p416, %f1, %f1642;
	selp.f32 	%f1644, 0f43CC8000, 0f43CC0000, %p416;
	mov.f32 	%f7176, %f1644;
	bra.uni 	$L__BB0_2048;
$L__BB0_1644:
	add.s32 	%r215, %r2, 403;
	cvt.rn.f32.s32 	%f1645, %r215;
	setp.leu.f32 	%p407, %f1, %f1645;
	@%p407 bra 	$L__BB0_1648;
	add.s32 	%r217, %r2, 405;
	cvt.rn.f32.s32 	%f1646, %r217;
	setp.leu.f32 	%p411, %f1, %f1646;
	@%p411 bra 	$L__BB0_1647;
	setp.eq.f32 	%p413, %f1, %f1637;
	selp.f32 	%f1647, 0f43CB8000, 0f43CB0000, %p413;
	mov.f32 	%f7176, %f1647;
	bra.uni 	$L__BB0_2048;
$L__BB0_1647:
	setp.eq.f32 	%p412, %f1, %f1646;
	selp.f32 	%f1648, 0f43CA8000, 0f43CA0000, %p412;
	mov.f32 	%f7176, %f1648;
	bra.uni 	$L__BB0_2048;
$L__BB0_1648:
	add.s32 	%r216, %r2, 401;
	cvt.rn.f32.s32 	%f1649, %r216;
	setp.leu.f32 	%p408, %f1, %f1649;
	@%p408 bra 	$L__BB0_1650;
	setp.eq.f32 	%p410, %f1, %f1645;
	selp.f32 	%f1650, 0f43C98000, 0f43C90000, %p410;
	mov.f32 	%f7176, %f1650;
	bra.uni 	$L__BB0_2048;
$L__BB0_1650:
	setp.eq.f32 	%p409, %f1, %f1649;
	selp.f32 	%f1651, 0f43C88000, 0f43C80000, %p409;
	mov.f32 	%f7176, %f1651;
	bra.uni 	$L__BB0_2048;
$L__BB0_1651:
	add.s32 	%r207, %r2, 391;
	cvt.rn.f32.s32 	%f1652, %r207;
	setp.leu.f32 	%p391, %f1, %f1652;
	@%p391 bra 	$L__BB0_1659;
	add.s32 	%r211, %r2, 395;
	cvt.rn.f32.s32 	%f1653, %r211;
	setp.leu.f32 	%p399, %f1, %f1653;
	@%p399 bra 	$L__BB0_1656;
	add.s32 	%r213, %r2, 397;
	cvt.rn.f32.s32 	%f1654, %r213;
	setp.leu.f32 	%p403, %f1, %f1654;
	@%p403 bra 	$L__BB0_1655;
	setp.eq.f32 	%p405, %f1, %f1636;
	selp.f32 	%f1655, 0f43C78000, 0f43C70000, %p405;
	mov.f32 	%f7176, %f1655;
	bra.uni 	$L__BB0_2048;
$L__BB0_1655:
	setp.eq.f32 	%p404, %f1, %f1654;
	selp.f32 	%f1656, 0f43C68000, 0f43C60000, %p404;
	mov.f32 	%f7176, %f1656;
	bra.uni 	$L__BB0_2048;
$L__BB0_1656:
	add.s32 	%r212, %r2, 393;
	cvt.rn.f32.s32 	%f1657, %r212;
	setp.leu.f32 	%p400, %f1, %f1657;
	@%p400 bra 	$L__BB0_1658;
	setp.eq.f32 	%p402, %f1, %f1653;
	selp.f32 	%f1658, 0f43C58000, 0f43C50000, %p402;
	mov.f32 	%f7176, %f1658;
	bra.uni 	$L__BB0_2048;
$L__BB0_1658:
	setp.eq.f32 	%p401, %f1, %f1657;
	selp.f32 	%f1659, 0f43C48000, 0f43C40000, %p401;
	mov.f32 	%f7176, %f1659;
	bra.uni 	$L__BB0_2048;
$L__BB0_1659:
	add.s32 	%r208, %r2, 387;
	cvt.rn.f32.s32 	%f1660, %r208;
	setp.leu.f32 	%p392, %f1, %f1660;
	@%p392 bra 	$L__BB0_1663;
	add.s32 	%r210, %r2, 389;
	cvt.rn.f32.s32 	%f1661, %r210;
	setp.leu.f32 	%p396, %f1, %f1661;
	@%p396 bra 	$L__BB0_1662;
	setp.eq.f32 	%p398, %f1, %f1652;
	selp.f32 	%f1662, 0f43C38000, 0f43C30000, %p398;
	mov.f32 	%f7176, %f1662;
	bra.uni 	$L__BB0_2048;
$L__BB0_1662:
	setp.eq.f32 	%p397, %f1, %f1661;
	selp.f32 	%f1663, 0f43C28000, 0f43C20000, %p397;
	mov.f32 	%f7176, %f1663;
	bra.uni 	$L__BB0_2048;
$L__BB0_1663:
	add.s32 	%r209, %r2, 385;
	cvt.rn.f32.s32 	%f1664, %r209;
	setp.leu.f32 	%p393, %f1, %f1664;
	@%p393 bra 	$L__BB0_1665;
	setp.eq.f32 	%p395, %f1, %f1660;
	selp.f32 	%f1665, 0f43C18000, 0f43C10000, %p395;
	mov.f32 	%f7176, %f1665;
	bra.uni 	$L__BB0_2048;
$L__BB0_1665:
	setp.eq.f32 	%p394, %f1, %f1664;
	selp.f32 	%f1666, 0f43C08000, 0f43C00000, %p394;
	mov.f32 	%f7176, %f1666;
	bra.uni 	$L__BB0_2048;
$L__BB0_1666:
	add.s32 	%r141, %r2, 319;
	cvt.rn.f32.s32 	%f1667, %r141;
	setp.leu.f32 	%p261, %f1, %f1667;
	@%p261 bra 	$L__BB0_1730;
	add.s32 	%r173, %r2, 351;
	cvt.rn.f32.s32 	%f1668, %r173;
	setp.leu.f32 	%p325, %f1, %f1668;
	@%p325 bra 	$L__BB0_1699;
	add.s32 	%r189, %r2, 367;
	cvt.rn.f32.s32 	%f1669, %r189;
	setp.leu.f32 	%p357, %f1, %f1669;
	@%p357 bra 	$L__BB0_1684;
	add.s32 	%r197, %r2, 375;
	cvt.rn.f32.s32 	%f1670, %r197;
	setp.leu.f32 	%p373, %f1, %f1670;
	@%p373 bra 	$L__BB0_1677;
	add.s32 	%r201, %r2, 379;
	cvt.rn.f32.s32 	%f1671, %r201;
	setp.leu.f32 	%p381, %f1, %f1671;
	@%p381 bra 	$L__BB0_1674;
	add.s32 	%r203, %r2, 381;
	cvt.rn.f32.s32 	%f1672, %r203;
	setp.leu.f32 	%p385, %f1, %f1672;
	@%p385 bra 	$L__BB0_1673;
	setp.eq.f32 	%p387, %f1, %f1539;
	selp.f32 	%f1673, 0f43BF8000, 0f43BF0000, %p387;
	mov.f32 	%f7176, %f1673;
	bra.uni 	$L__BB0_2048;
$L__BB0_1673:
	setp.eq.f32 	%p386, %f1, %f1672;
	selp.f32 	%f1674, 0f43BE8000, 0f43BE0000, %p386;
	mov.f32 	%f7176, %f1674;
	bra.uni 	$L__BB0_2048;
$L__BB0_1674:
	add.s32 	%r202, %r2, 377;
	cvt.rn.f32.s32 	%f1675, %r202;
	setp.leu.f32 	%p382, %f1, %f1675;
	@%p382 bra 	$L__BB0_1676;
	setp.eq.f32 	%p384, %f1, %f1671;
	selp.f32 	%f1676, 0f43BD8000, 0f43BD0000, %p384;
	mov.f32 	%f7176, %f1676;
	bra.uni 	$L__BB0_2048;
$L__BB0_1676:
	setp.eq.f32 	%p383, %f1, %f1675;
	selp.f32 	%f1677, 0f43BC8000, 0f43BC0000, %p383;
	mov.f32 	%f7176, %f1677;
	bra.uni 	$L__BB0_2048;
$L__BB0_1677:
	add.s32 	%r198, %r2, 371;
	cvt.rn.f32.s32 	%f1678, %r198;
	setp.leu.f32 	%p374, %f1, %f1678;
	@%p374 bra 	$L__BB0_1681;
	add.s32 	%r200, %r2, 373;
	cvt.rn.f32.s32 	%f1679, %r200;
	setp.leu.f32 	%p378, %f1, %f1679;
	@%p378 bra 	$L__BB0_1680;
	setp.eq.f32 	%p380, %f1, %f1670;
	selp.f32 	%f1680, 0f43BB8000, 0f43BB0000, %p380;
	mov.f32 	%f7176, %f1680;
	bra.uni 	$L__BB0_2048;
$L__BB0_1680:
	setp.eq.f32 	%p379, %f1, %f1679;
	selp.f32 	%f1681, 0f43BA8000, 0f43BA0000, %p379;
	mov.f32 	%f7176, %f1681;
	bra.uni 	$L__BB0_2048;
$L__BB0_1681:
	add.s32 	%r199, %r2, 369;
	cvt.rn.f32.s32 	%f1682, %r199;
	setp.leu.f32 	%p375, %f1, %f1682;
	@%p375 bra 	$L__BB0_1683;
	setp.eq.f32 	%p377, %f1, %f1678;
	selp.f32 	%f1683, 0f43B98000, 0f43B90000, %p377;
	mov.f32 	%f7176, %f1683;
	bra.uni 	$L__BB0_2048;
$L__BB0_1683:
	setp.eq.f32 	%p376, %f1, %f1682;
	selp.f32 	%f1684, 0f43B88000, 0f43B80000, %p376;
	mov.f32 	%f7176, %f1684;
	bra.uni 	$L__BB0_2048;
$L__BB0_1684:
	add.s32 	%r190, %r2, 359;
	cvt.rn.f32.s32 	%f1685, %r190;
	setp.leu.f32 	%p358, %f1, %f1685;
	@%p358 bra 	$L__BB0_1692;
	add.s32 	%r194, %r2, 363;
	cvt.rn.f32.s32 	%f1686, %r194;
	setp.leu.f32 	%p366, %f1, %f1686;
	@%p366 bra 	$L__BB0_1689;
	add.s32 	%r196, %r2, 365;
	cvt.rn.f32.s32 	%f1687, %r196;
	setp.leu.f32 	%p370, %f1, %f1687;
	@%p370 bra 	$L__BB0_1688;
	setp.eq.f32 	%p372, %f1, %f1669;
	selp.f32 	%f1688, 0f43B78000, 0f43B70000, %p372;
	mov.f32 	%f7176, %f1688;
	bra.uni 	$L__BB0_2048;
$L__BB0_1688:
	setp.eq.f32 	%p371, %f1, %f1687;
	selp.f32 	%f1689, 0f43B68000, 0f43B60000, %p371;
	mov.f32 	%f7176, %f1689;
	bra.uni 	$L__BB0_2048;
$L__BB0_1689:
	add.s32 	%r195, %r2, 361;
	cvt.rn.f32.s32 	%f1690, %r195;
	setp.leu.f32 	%p367, %f1, %f1690;
	@%p367 bra 	$L__BB0_1691;
	setp.eq.f32 	%p369, %f1, %f1686;
	selp.f32 	%f1691, 0f43B58000, 0f43B50000, %p369;
	mov.f32 	%f7176, %f1691;
	bra.uni 	$L__BB0_2048;
$L__BB0_1691:
	setp.eq.f32 	%p368, %f1, %f1690;
	selp.f32 	%f1692, 0f43B48000, 0f43B40000, %p368;
	mov.f32 	%f7176, %f1692;
	bra.uni 	$L__BB0_2048;
$L__BB0_1692:
	add.s32 	%r191, %r2, 355;
	cvt.rn.f32.s32 	%f1693, %r191;
	setp.leu.f32 	%p359, %f1, %f1693;
	@%p359 bra 	$L__BB0_1696;
	add.s32 	%r193, %r2, 357;
	cvt.rn.f32.s32 	%f1694, %r193;
	setp.leu.f32 	%p363, %f1, %f1694;
	@%p363 bra 	$L__BB0_1695;
	setp.eq.f32 	%p365, %f1, %f1685;
	selp.f32 	%f1695, 0f43B38000, 0f43B30000, %p365;
	mov.f32 	%f7176, %f1695;
	bra.uni 	$L__BB0_2048;
$L__BB0_1695:
	setp.eq.f32 	%p364, %f1, %f1694;
	selp.f32 	%f1696, 0f43B28000, 0f43B20000, %p364;
	mov.f32 	%f7176, %f1696;
	bra.uni 	$L__BB0_2048;
$L__BB0_1696:
	add.s32 	%r192, %r2, 353;
	cvt.rn.f32.s32 	%f1697, %r192;
	setp.leu.f32 	%p360, %f1, %f1697;
	@%p360 bra 	$L__BB0_1698;
	setp.eq.f32 	%p362, %f1, %f1693;
	selp.f32 	%f1698, 0f43B18000, 0f43B10000, %p362;
	mov.f32 	%f7176, %f1698;
	bra.uni 	$L__BB0_2048;
$L__BB0_1698:
	setp.eq.f32 	%p361, %f1, %f1697;
	selp.f32 	%f1699, 0f43B08000, 0f43B00000, %p361;
	mov.f32 	%f7176, %f1699;
	bra.uni 	$L__BB0_2048;
$L__BB0_1699:
	add.s32 	%r174, %r2, 335;
	cvt.rn.f32.s32 	%f1700, %r174;
	setp.leu.f32 	%p326, %f1, %f1700;
	@%p326 bra 	$L__BB0_1715;
	add.s32 	%r182, %r2, 343;
	cvt.rn.f32.s32 	%f1701, %r182;
	setp.leu.f32 	%p342, %f1, %f1701;
	@%p342 bra 	$L__BB0_1708;
	add.s32 	%r186, %r2, 347;
	cvt.rn.f32.s32 	%f1702, %r186;
	setp.leu.f32 	%p350, %f1, %f1702;
	@%p350 bra 	$L__BB0_1705;
	add.s32 	%r188, %r2, 349;
	cvt.rn.f32.s32 	%f1703, %r188;
	setp.leu.f32 	%p354, %f1, %f1703;
	@%p354 bra 	$L__BB0_1704;
	setp.eq.f32 	%p356, %f1, %f1668;
	selp.f32 	%f1704, 0f43AF8000, 0f43AF0000, %p356;
	mov.f32 	%f7176, %f1704;
	bra.uni 	$L__BB0_2048;
$L__BB0_1704:
	setp.eq.f32 	%p355, %f1, %f1703;
	selp.f32 	%f1705, 0f43AE8000, 0f43AE0000, %p355;
	mov.f32 	%f7176, %f1705;
	bra.uni 	$L__BB0_2048;
$L__BB0_1705:
	add.s32 	%r187, %r2, 345;
	cvt.rn.f32.s32 	%f1706, %r187;
	setp.leu.f32 	%p351, %f1, %f1706;
	@%p351 bra 	$L__BB0_1707;
	setp.eq.f32 	%p353, %f1, %f1702;
	selp.f32 	%f1707, 0f43AD8000, 0f43AD0000, %p353;
	mov.f32 	%f7176, %f1707;
	bra.uni 	$L__BB0_2048;
$L__BB0_1707:
	setp.eq.f32 	%p352, %f1, %f1706;
	selp.f32 	%f1708, 0f43AC8000, 0f43AC0000, %p352;
	mov.f32 	%f7176, %f1708;
	bra.uni 	$L__BB0_2048;
$L__BB0_1708:
	add.s32 	%r183, %r2, 339;
	cvt.rn.f32.s32 	%f1709, %r183;
	setp.leu.f32 	%p343, %f1, %f1709;
	@%p343 bra 	$L__BB0_1712;
	add.s32 	%r185, %r2, 341;
	cvt.rn.f32.s32 	%f1710, %r185;
	setp.leu.f32 	%p347, %f1, %f1710;
	@%p347 bra 	$L__BB0_1711;
	setp.eq.f32 	%p349, %f1, %f1701;
	selp.f32 	%f1711, 0f43AB8000, 0f43AB0000, %p349;
	mov.f32 	%f7176, %f1711;
	bra.uni 	$L__BB0_2048;
$L__BB0_1711:
	setp.eq.f32 	%p348, %f1, %f1710;
	selp.f32 	%f1712, 0f43AA8000, 0f43AA0000, %p348;
	mov.f32 	%f7176, %f1712;
	bra.uni 	$L__BB0_2048;
$L__BB0_1712:
	add.s32 	%r184, %r2, 337;
	cvt.rn.f32.s32 	%f1713, %r184;
	setp.leu.f32 	%p344, %f1, %f1713;
	@%p344 bra 	$L__BB0_1714;
	setp.eq.f32 	%p346, %f1, %f1709;
	selp.f32 	%f1714, 0f43A98000, 0f43A90000, %p346;
	mov.f32 	%f7176, %f1714;
	bra.uni 	$L__BB0_2048;
$L__BB0_1714:
	setp.eq.f32 	%p345, %f1, %f1713;
	selp.f32 	%f1715, 0f43A88000, 0f43A80000, %p345;
	mov.f32 	%f7176, %f1715;
	bra.uni 	$L__BB0_2048;
$L__BB0_1715:
	add.s32 	%r175, %r2, 327;
	cvt.rn.f32.s32 	%f1716, %r175;
	setp.leu.f32 	%p327, %f1, %f1716;
	@%p327 bra 	$L__BB0_1723;
	add.s32 	%r179, %r2, 331;
	cvt.rn.f32.s32 	%f1717, %r179;
	setp.leu.f32 	%p335, %f1, %f1717;
	@%p335 bra 	$L__BB0_1720;
	add.s32 	%r181, %r2, 333;
	cvt.rn.f32.s32 	%f1718, %r181;
	setp.leu.f32 	%p339, %f1, %f1718;
	@%p339 bra 	$L__BB0_1719;
	setp.eq.f32 	%p341, %f1, %f1700;
	selp.f32 	%f1719, 0f43A78000, 0f43A70000, %p341;
	mov.f32 	%f7176, %f1719;
	bra.uni 	$L__BB0_2048;
$L__BB0_1719:
	setp.eq.f32 	%p340, %f1, %f1718;
	selp.f32 	%f1720, 0f43A68000, 0f43A60000, %p340;
	mov.f32 	%f7176, %f1720;
	bra.uni 	$L__BB0_2048;
$L__BB0_1720:
	add.s32 	%r180, %r2, 329;
	cvt.rn.f32.s32 	%f1721, %r180;
	setp.leu.f32 	%p336, %f1, %f1721;
	@%p336 bra 	$L__BB0_1722;
	setp.eq.f32 	%p338, %f1, %f1717;
	selp.f32 	%f1722, 0f43A58000, 0f43A50000, %p338;
	mov.f32 	%f7176, %f1722;
	bra.uni 	$L__BB0_2048;
$L__BB0_1722:
	setp.eq.f32 	%p337, %f1, %f1721;
	selp.f32 	%f1723, 0f43A48000, 0f43A40000, %p337;
	mov.f32 	%f7176, %f1723;
	bra.uni 	$L__BB0_2048;
$L__BB0_1723:
	add.s32 	%r176, %r2, 323;
	cvt.rn.f32.s32 	%f1724, %r176;
	setp.leu.f32 	%p328, %f1, %f1724;
	@%p328 bra 	$L__BB0_1727;
	add.s32 	%r178, %r2, 325;
	cvt.rn.f32.s32 	%f1725, %r178;
	setp.leu.f32 	%p332, %f1, %f1725;
	@%p332 bra 	$L__BB0_1726;
	setp.eq.f32 	%p334, %f1, %f1716;
	selp.f32 	%f1726, 0f43A38000, 0f43A30000, %p334;
	mov.f32 	%f7176, %f1726;
	bra.uni 	$L__BB0_2048;
$L__BB0_1726:
	setp.eq.f32 	%p333, %f1, %f1725;
	selp.f32 	%f1727, 0f43A28000, 0f43A20000, %p333;
	mov.f32 	%f7176, %f1727;
	bra.uni 	$L__BB0_2048;
$L__BB0_1727:
	add.s32 	%r177, %r2, 321;
	cvt.rn.f32.s32 	%f1728, %r177;
	setp.leu.f32 	%p329, %f1, %f1728;
	@%p329 bra 	$L__BB0_1729;
	setp.eq.f32 	%p331, %f1, %f1724;
	selp.f32 	%f1729, 0f43A18000, 0f43A10000, %p331;
	mov.f32 	%f7176, %f1729;
	bra.uni 	$L__BB0_2048;
$L__BB0_1729:
	setp.eq.f32 	%p330, %f1, %f1728;
	selp.f32 	%f1730, 0f43A08000, 0f43A00000, %p330;
	mov.f32 	%f7176, %f1730;
	bra.uni 	$L__BB0_2048;
$L__BB0_1730:
	add.s32 	%r142, %r2, 287;
	cvt.rn.f32.s32 	%f1731, %r142;
	setp.leu.f32 	%p262, %f1, %f1731;
	@%p262 bra 	$L__BB0_1762;
	add.s32 	%r158, %r2, 303;
	cvt.rn.f32.s32 	%f1732, %r158;
	setp.leu.f32 	%p294, %f1, %f1732;
	@%p294 bra 	$L__BB0_1747;
	add.s32 	%r166, %r2, 311;
	cvt.rn.f32.s32 	%f1733, %r166;
	setp.leu.f32 	%p310, %f1, %f1733;
	@%p310 bra 	$L__BB0_1740;
	add.s32 	%r170, %r2, 315;
	cvt.rn.f32.s32 	%f1734, %r170;
	setp.leu.f32 	%p318, %f1, %f1734;
	@%p318 bra 	$L__BB0_1737;
	add.s32 	%r172, %r2, 317;
	cvt.rn.f32.s32 	%f1735, %r172;
	setp.leu.f32 	%p322, %f1, %f1735;
	@%p322 bra 	$L__BB0_1736;
	setp.eq.f32 	%p324, %f1, %f1667;
	selp.f32 	%f1736, 0f439F8000, 0f439F0000, %p324;
	mov.f32 	%f7176, %f1736;
	bra.uni 	$L__BB0_2048;
$L__BB0_1736:
	setp.eq.f32 	%p323, %f1, %f1735;
	selp.f32 	%f1737, 0f439E8000, 0f439E0000, %p323;
	mov.f32 	%f7176, %f1737;
	bra.uni 	$L__BB0_2048;
$L__BB0_1737:
	add.s32 	%r171, %r2, 313;
	cvt.rn.f32.s32 	%f1738, %r171;
	setp.leu.f32 	%p319, %f1, %f1738;
	@%p319 bra 	$L__BB0_1739;
	setp.eq.f32 	%p321, %f1, %f1734;
	selp.f32 	%f1739, 0f439D8000, 0f439D0000, %p321;
	mov.f32 	%f7176, %f1739;
	bra.uni 	$L__BB0_2048;
$L__BB0_1739:
	setp.eq.f32 	%p320, %f1, %f1738;
	selp.f32 	%f1740, 0f439C8000, 0f439C0000, %p320;
	mov.f32 	%f7176, %f1740;
	bra.uni 	$L__BB0_2048;
$L__BB0_1740:
	add.s32 	%r167, %r2, 307;
	cvt.rn.f32.s32 	%f1741, %r167;
	setp.leu.f32 	%p311, %f1, %f1741;
	@%p311 bra 	$L__BB0_1744;
	add.s32 	%r169, %r2, 309;
	cvt.rn.f32.s32 	%f1742, %r169;
	setp.leu.f32 	%p315, %f1, %f1742;
	@%p315 bra 	$L__BB0_1743;
	setp.eq.f32 	%p317, %f1, %f1733;
	selp.f32 	%f1743, 0f439B8000, 0f439B0000, %p317;
	mov.f32 	%f7176, %f1743;
	bra.uni 	$L__BB0_2048;
$L__BB0_1743:
	setp.eq.f32 	%p316, %f1, %f1742;
	selp.f32 	%f1744, 0f439A8000, 0f439A0000, %p316;
	mov.f32 	%f7176, %f1744;
	bra.uni 	$L__BB0_2048;
$L__BB0_1744:
	add.s32 	%r168, %r2, 305;
	cvt.rn.f32.s32 	%f1745, %r168;
	setp.leu.f32 	%p312, %f1, %f1745;
	@%p312 bra 	$L__BB0_1746;
	setp.eq.f32 	%p314, %f1, %f1741;
	selp.f32 	%f1746, 0f43998000, 0f43990000, %p314;
	mov.f32 	%f7176, %f1746;
	bra.uni 	$L__BB0_2048;
$L__BB0_1746:
	setp.eq.f32 	%p313, %f1, %f1745;
	selp.f32 	%f1747, 0f43988000, 0f43980000, %p313;
	mov.f32 	%f7176, %f1747;
	bra.uni 	$L__BB0_2048;
$L__BB0_1747:
	add.s32 	%r159, %r2, 295;
	cvt.rn.f32.s32 	%f1748, %r159;
	setp.leu.f32 	%p295, %f1, %f1748;
	@%p295 bra 	$L__BB0_1755;
	add.s32 	%r163, %r2, 299;
	cvt.rn.f32.s32 	%f1749, %r163;
	setp.leu.f32 	%p303, %f1, %f1749;
	@%p303 bra 	$L__BB0_1752;
	add.s32 	%r165, %r2, 301;
	cvt.rn.f32.s32 	%f1750, %r165;
	setp.leu.f32 	%p307, %f1, %f1750;
	@%p307 bra 	$L__BB0_1751;
	setp.eq.f32 	%p309, %f1, %f1732;
	selp.f32 	%f1751, 0f43978000, 0f43970000, %p309;
	mov.f32 	%f7176, %f1751;
	bra.uni 	$L__BB0_2048;
$L__BB0_1751:
	setp.eq.f32 	%p308, %f1, %f1750;
	selp.f32 	%f1752, 0f43968000, 0f43960000, %p308;
	mov.f32 	%f7176, %f1752;
	bra.uni 	$L__BB0_2048;
$L__BB0_1752:
	add.s32 	%r164, %r2, 297;
	cvt.rn.f32.s32 	%f1753, %r164;
	setp.leu.f32 	%p304, %f1, %f1753;
	@%p304 bra 	$L__BB0_1754;
	setp.eq.f32 	%p306, %f1, %f1749;
	selp.f32 	%f1754, 0f43958000, 0f43950000, %p306;
	mov.f32 	%f7176, %f1754;
	bra.uni 	$L__BB0_2048;
$L__BB0_1754:
	setp.eq.f32 	%p305, %f1, %f1753;
	selp.f32 	%f1755, 0f43948000, 0f43940000, %p305;
	mov.f32 	%f7176, %f1755;
	bra.uni 	$L__BB0_2048;
$L__BB0_1755:
	add.s32 	%r160, %r2, 291;
	cvt.rn.f32.s32 	%f1756, %r160;
	setp.leu.f32 	%p296, %f1, %f1756;
	@%p296 bra 	$L__BB0_1759;
	add.s32 	%r162, %r2, 293;
	cvt.rn.f32.s32 	%f1757, %r162;
	setp.leu.f32 	%p300, %f1, %f1757;
	@%p300 bra 	$L__BB0_1758;
	setp.eq.f32 	%p302, %f1, %f1748;
	selp.f32 	%f1758, 0f43938000, 0f43930000, %p302;
	mov.f32 	%f7176, %f1758;
	bra.uni 	$L__BB0_2048;
$L__BB0_1758:
	setp.eq.f32 	%p301, %f1, %f1757;
	selp.f32 	%f1759, 0f43928000, 0f43920000, %p301;
	mov.f32 	%f7176, %f1759;
	bra.uni 	$L__BB0_2048;
$L__BB0_1759:
	add.s32 	%r161, %r2, 289;
	cvt.rn.f32.s32 	%f1760, %r161;
	setp.leu.f32 	%p297, %f1, %f1760;
	@%p297 bra 	$L__BB0_1761;
	setp.eq.f32 	%p299, %f1, %f1756;
	selp.f32 	%f1761, 0f43918000, 0f43910000, %p299;
	mov.f32 	%f7176, %f1761;
	bra.uni 	$L__BB0_2048;
$L__BB0_1761:
	setp.eq.f32 	%p298, %f1, %f1760;
	selp.f32 	%f1762, 0f43908000, 0f43900000, %p298;
	mov.f32 	%f7176, %f1762;
	bra.uni 	$L__BB0_2048;
$L__BB0_1762:
	add.s32 	%r143, %r2, 271;
	cvt.rn.f32.s32 	%f1763, %r143;
	setp.leu.f32 	%p263, %f1, %f1763;
	@%p263 bra 	$L__BB0_1778;
	add.s32 	%r151, %r2, 279;
	cvt.rn.f32.s32 	%f1764, %r151;
	setp.leu.f32 	%p279, %f1, %f1764;
	@%p279 bra 	$L__BB0_1771;
	add.s32 	%r155, %r2, 283;
	cvt.rn.f32.s32 	%f1765, %r155;
	setp.leu.f32 	%p287, %f1, %f1765;
	@%p287 bra 	$L__BB0_1768;
	add.s32 	%r157, %r2, 285;
	cvt.rn.f32.s32 	%f1766, %r157;
	setp.leu.f32 	%p291, %f1, %f1766;
	@%p291 bra 	$L__BB0_1767;
	setp.eq.f32 	%p293, %f1, %f1731;
	selp.f32 	%f1767, 0f438F8000, 0f438F0000, %p293;
	mov.f32 	%f7176, %f1767;
	bra.uni 	$L__BB0_2048;
$L__BB0_1767:
	setp.eq.f32 	%p292, %f1, %f1766;
	selp.f32 	%f1768, 0f438E8000, 0f438E0000, %p292;
	mov.f32 	%f7176, %f1768;
	bra.uni 	$L__BB0_2048;
$L__BB0_1768:
	add.s32 	%r156, %r2, 281;
	cvt.rn.f32.s32 	%f1769, %r156;
	setp.leu.f32 	%p288, %f1, %f1769;
	@%p288 bra 	$L__BB0_1770;
	setp.eq.f32 	%p290, %f1, %f1765;
	selp.f32 	%f1770, 0f438D8000, 0f438D0000, %p290;
	mov.f32 	%f7176, %f1770;
	bra.uni 	$L__BB0_2048;
$L__BB0_1770:
	setp.eq.f32 	%p289, %f1, %f1769;
	selp.f32 	%f1771, 0f438C8000, 0f438C0000, %p289;
	mov.f32 	%f7176, %f1771;
	bra.uni 	$L__BB0_2048;
$L__BB0_1771:
	add.s32 	%r152, %r2, 275;
	cvt.rn.f32.s32 	%f1772, %r152;
	setp.leu.f32 	%p280, %f1, %f1772;
	@%p280 bra 	$L__BB0_1775;
	add.s32 	%r154, %r2, 277;
	cvt.rn.f32.s32 	%f1773, %r154;
	setp.leu.f32 	%p284, %f1, %f1773;
	@%p284 bra 	$L__BB0_1774;
	setp.eq.f32 	%p286, %f1, %f1764;
	selp.f32 	%f1774, 0f438B8000, 0f438B0000, %p286;
	mov.f32 	%f7176, %f1774;
	bra.uni 	$L__BB0_2048;
$L__BB0_1774:
	setp.eq.f32 	%p285, %f1, %f1773;
	selp.f32 	%f1775, 0f438A8000, 0f438A0000, %p285;
	mov.f32 	%f7176, %f1775;
	bra.uni 	$L__BB0_2048;
$L__BB0_1775:
	add.s32 	%r153, %r2, 273;
	cvt.rn.f32.s32 	%f1776, %r153;
	setp.leu.f32 	%p281, %f1, %f1776;
	@%p281 bra 	$L__BB0_1777;
	setp.eq.f32 	%p283, %f1, %f1772;
	selp.f32 	%f1777, 0f43898000, 0f43890000, %p283;
	mov.f32 	%f7176, %f1777;
	bra.uni 	$L__BB0_2048;
$L__BB0_1777:
	setp.eq.f32 	%p282, %f1, %f1776;
	selp.f32 	%f1778, 0f43888000, 0f43880000, %p282;
	mov.f32 	%f7176, %f1778;
	bra.uni 	$L__BB0_2048;
$L__BB0_1778:
	add.s32 	%r144, %r2, 263;
	cvt.rn.f32.s32 	%f1779, %r144;
	setp.leu.f32 	%p264, %f1, %f1779;
	@%p264 bra 	$L__BB0_1786;
	add.s32 	%r148, %r2, 267;
	cvt.rn.f32.s32 	%f1780, %r148;
	setp.leu.f32 	%p272, %f1, %f1780;
	@%p272 bra 	$L__BB0_1783;
	add.s32 	%r150, %r2, 269;
	cvt.rn.f32.s32 	%f1781, %r150;
	setp.leu.f32 	%p276, %f1, %f1781;
	@%p276 bra 	$L__BB0_1782;
	setp.eq.f32 	%p278, %f1, %f1763;
	selp.f32 	%f1782, 0f43878000, 0f43870000, %p278;
	mov.f32 	%f7176, %f1782;
	bra.uni 	$L__BB0_2048;
$L__BB0_1782:
	setp.eq.f32 	%p277, %f1, %f1781;
	selp.f32 	%f1783, 0f43868000, 0f43860000, %p277;
	mov.f32 	%f7176, %f1783;
	bra.uni 	$L__BB0_2048;
$L__BB0_1783:
	add.s32 	%r149, %r2, 265;
	cvt.rn.f32.s32 	%f1784, %r149;
	setp.leu.f32 	%p273, %f1, %f1784;
	@%p273 bra 	$L__BB0_1785;
	setp.eq.f32 	%p275, %f1, %f1780;
	selp.f32 	%f1785, 0f43858000, 0f43850000, %p275;
	mov.f32 	%f7176, %f1785;
	bra.uni 	$L__BB0_2048;
$L__BB0_1785:
	setp.eq.f32 	%p274, %f1, %f1784;
	selp.f32 	%f1786, 0f43848000, 0f43840000, %p274;
	mov.f32 	%f7176, %f1786;
	bra.uni 	$L__BB0_2048;
$L__BB0_1786:
	add.s32 	%r145, %r2, 259;
	cvt.rn.f32.s32 	%f1787, %r145;
	setp.leu.f32 	%p265, %f1, %f1787;
	@%p265 bra 	$L__BB0_1790;
	add.s32 	%r147, %r2, 261;
	cvt.rn.f32.s32 	%f1788, %r147;
	setp.leu.f32 	%p269, %f1, %f1788;
	@%p269 bra 	$L__BB0_1789;
	setp.eq.f32 	%p271, %f1, %f1779;
	selp.f32 	%f1789, 0f43838000, 0f43830000, %p271;
	mov.f32 	%f7176, %f1789;
	bra.uni 	$L__BB0_2048;
$L__BB0_1789:
	setp.eq.f32 	%p270, %f1, %f1788;
	selp.f32 	%f1790, 0f43828000, 0f43820000, %p270;
	mov.f32 	%f7176, %f1790;
	bra.uni 	$L__BB0_2048;
$L__BB0_1790:
	add.s32 	%r146, %r2, 257;
	cvt.rn.f32.s32 	%f1791, %r146;
	setp.leu.f32 	%p266, %f1, %f1791;
	@%p266 bra 	$L__BB0_1792;
	setp.eq.f32 	%p268, %f1, %f1787;
	selp.f32 	%f1792, 0f43818000, 0f43810000, %p268;
	mov.f32 	%f7176, %f1792;
	bra.uni 	$L__BB0_2048;
$L__BB0_1792:
	setp.eq.f32 	%p267, %f1, %f1791;
	selp.f32 	%f1793, 0f43808000, 0f43800000, %p267;
	mov.f32 	%f7176, %f1793;
	bra.uni 	$L__BB0_2048;
$L__BB0_1793:
	add.s32 	%r13, %r2, 127;
	cvt.rn.f32.s32 	%f1794, %r13;
	setp.leu.f32 	%p5, %f1, %f1794;
	@%p5 bra 	$L__BB0_1921;
	add.s32 	%r77, %r2, 191;
	cvt.rn.f32.s32 	%f1795, %r77;
	setp.leu.f32 	%p133, %f1, %f1795;
	@%p133 bra 	$L__BB0_1858;
	add.s32 	%r109, %r2, 223;
	cvt.rn.f32.s32 	%f1796, %r109;
	setp.leu.f32 	%p197, %f1, %f1796;
	@%p197 bra 	$L__BB0_1827;
	add.s32 	%r125, %r2, 239;
	cvt.rn.f32.s32 	%f1797, %r125;
	setp.leu.f32 	%p229, %f1, %f1797;
	@%p229 bra 	$L__BB0_1812;
	add.s32 	%r133, %r2, 247;
	cvt.rn.f32.s32 	%f1798, %r133;
	setp.leu.f32 	%p245, %f1, %f1798;
	@%p245 bra 	$L__BB0_1805;
	add.s32 	%r137, %r2, 251;
	cvt.rn.f32.s32 	%f1799, %r137;
	setp.leu.f32 	%p253, %f1, %f1799;
	@%p253 bra 	$L__BB0_1802;
	add.s32 	%r139, %r2, 253;
	cvt.rn.f32.s32 	%f1800, %r139;
	setp.leu.f32 	%p257, %f1, %f1800;
	@%p257 bra 	$L__BB0_1801;
	setp.eq.f32 	%p259, %f1, %f1538;
	selp.f32 	%f1801, 0f437F0000, 0f437E0000, %p259;
	mov.f32 	%f7176, %f1801;
	bra.uni 	$L__BB0_2048;
$L__BB0_1801:
	setp.eq.f32 	%p258, %f1, %f1800;
	selp.f32 	%f1802, 0f437D0000, 0f437C0000, %p258;
	mov.f32 	%f7176, %f1802;
	bra.uni 	$L__BB0_2048;
$L__BB0_1802:
	add.s32 	%r138, %r2, 249;
	cvt.rn.f32.s32 	%f1803, %r138;
	setp.leu.f32 	%p254, %f1, %f1803;
	@%p254 bra 	$L__BB0_1804;
	setp.eq.f32 	%p256, %f1, %f1799;
	selp.f32 	%f1804, 0f437B0000, 0f437A0000, %p256;
	mov.f32 	%f7176, %f1804;
	bra.uni 	$L__BB0_2048;
$L__BB0_1804:
	setp.eq.f32 	%p255, %f1, %f1803;
	selp.f32 	%f1805, 0f43790000, 0f43780000, %p255;
	mov.f32 	%f7176, %f1805;
	bra.uni 	$L__BB0_2048;
$L__BB0_1805:
	add.s32 	%r134, %r2, 243;
	cvt.rn.f32.s32 	%f1806, %r134;
	setp.leu.f32 	%p246, %f1, %f1806;
	@%p246 bra 	$L__BB0_1809;
	add.s32 	%r136, %r2, 245;
	cvt.rn.f32.s32 	%f1807, %r136;
	setp.leu.f32 	%p250, %f1, %f1807;
	@%p250 bra 	$L__BB0_1808;
	setp.eq.f32 	%p252, %f1, %f1798;
	selp.f32 	%f1808, 0f43770000, 0f43760000, %p252;
	mov.f32 	%f7176, %f1808;
	bra.uni 	$L__BB0_2048;
$L__BB0_1808:
	setp.eq.f32 	%p251, %f1, %f1807;
	selp.f32 	%f1809, 0f43750000, 0f43740000, %p251;
	mov.f32 	%f7176, %f1809;
	bra.uni 	$L__BB0_2048;
$L__BB0_1809:
	add.s32 	%r135, %r2, 241;
	cvt.rn.f32.s32 	%f1810, %r135;
	setp.leu.f32 	%p247, %f1, %f1810;
	@%p247 bra 	$L__BB0_1811;
	setp.eq.f32 	%p249, %f1, %f1806;
	selp.f32 	%f1811, 0f43730000, 0f43720000, %p249;
	mov.f32 	%f7176, %f1811;
	bra.uni 	$L__BB0_2048;
$L__BB0_1811:
	setp.eq.f32 	%p248, %f1, %f1810;
	selp.f32 	%f1812, 0f43710000, 0f43700000, %p248;
	mov.f32 	%f7176, %f1812;
	bra.uni 	$L__BB0_2048;
$L__BB0_1812:
	add.s32 	%r126, %r2, 231;
	cvt.rn.f32.s32 	%f1813, %r126;
	setp.leu.f32 	%p230, %f1, %f1813;
	@%p230 bra 	$L__BB0_1820;
	add.s32 	%r130, %r2, 235;
	cvt.rn.f32.s32 	%f1814, %r130;
	setp.leu.f32 	%p238, %f1, %f1814;
	@%p238 bra 	$L__BB0_1817;
	add.s32 	%r132, %r2, 237;
	cvt.rn.f32.s32 	%f1815, %r132;
	setp.leu.f32 	%p242, %f1, %f1815;
	@%p242 bra 	$L__BB0_1816;
	setp.eq.f32 	%p244, %f1, %f1797;
	selp.f32 	%f1816, 0f436F0000, 0f436E0000, %p244;
	mov.f32 	%f7176, %f1816;
	bra.uni 	$L__BB0_2048;
$L__BB0_1816:
	setp.eq.f32 	%p243, %f1, %f1815;
	selp.f32 	%f1817, 0f436D0000, 0f436C0000, %p243;
	mov.f32 	%f7176, %f1817;
	bra.uni 	$L__BB0_2048;
$L__BB0_1817:
	add.s32 	%r131, %r2, 233;
	cvt.rn.f32.s32 	%f1818, %r131;
	setp.leu.f32 	%p239, %f1, %f1818;
	@%p239 bra 	$L__BB0_1819;
	setp.eq.f32 	%p241, %f1, %f1814;
	selp.f32 	%f1819, 0f436B0000, 0f436A0000, %p241;
	mov.f32 	%f7176, %f1819;
	bra.uni 	$L__BB0_2048;
$L__BB0_1819:
	setp.eq.f32 	%p240, %f1, %f1818;
	selp.f32 	%f1820, 0f43690000, 0f43680000, %p240;
	mov.f32 	%f7176, %f1820;
	bra.uni 	$L__BB0_2048;
$L__BB0_1820:
	add.s32 	%r127, %r2, 227;
	cvt.rn.f32.s32 	%f1821, %r127;
	setp.leu.f32 	%p231, %f1, %f1821;
	@%p231 bra 	$L__BB0_1824;
	add.s32 	%r129, %r2, 229;
	cvt.rn.f32.s32 	%f1822, %r129;
	setp.leu.f32 	%p235, %f1, %f1822;
	@%p235 bra 	$L__BB0_1823;
	setp.eq.f32 	%p237, %f1, %f1813;
	selp.f32 	%f1823, 0f43670000, 0f43660000, %p237;
	mov.f32 	%f7176, %f1823;
	bra.uni 	$L__BB0_2048;
$L__BB0_1823:
	setp.eq.f32 	%p236, %f1, %f1822;
	selp.f32 	%f1824, 0f43650000, 0f43640000, %p236;
	mov.f32 	%f7176, %f1824;
	bra.uni 	$L__BB0_2048;
$L__BB0_1824:
	add.s32 	%r128, %r2, 225;
	cvt.rn.f32.s32 	%f1825, %r128;
	setp.leu.f32 	%p232, %f1, %f1825;
	@%p232 bra 	$L__BB0_1826;
	setp.eq.f32 	%p234, %f1, %f1821;
	selp.f32 	%f1826, 0f43630000, 0f43620000, %p234;
	mov.f32 	%f7176, %f1826;
	bra.uni 	$L__BB0_2048;
$L__BB0_1826:
	setp.eq.f32 	%p233, %f1, %f1825;
	selp.f32 	%f1827, 0f43610000, 0f43600000, %p233;
	mov.f32 	%f7176, %f1827;
	bra.uni 	$L__BB0_2048;
$L__BB0_1827:
	add.s32 	%r110, %r2, 207;
	cvt.rn.f32.s32 	%f1828, %r110;
	setp.leu.f32 	%p198, %f1, %f1828;
	@%p198 bra 	$L__BB0_1843;
	add.s32 	%r118, %r2, 215;
	cvt.rn.f32.s32 	%f1829, %r118;
	setp.leu.f32 	%p214, %f1, %f1829;
	@%p214 bra 	$L__BB0_1836;
	add.s32 	%r122, %r2, 219;
	cvt.rn.f32.s32 	%f1830, %r122;
	setp.leu.f32 	%p222, %f1, %f1830;
	@%p222 bra 	$L__BB0_1833;
	add.s32 	%r124, %r2, 221;
	cvt.rn.f32.s32 	%f1831, %r124;
	setp.leu.f32 	%p226, %f1, %f1831;
	@%p226 bra 	$L__BB0_1832;
	setp.eq.f32 	%p228, %f1, %f1796;
	selp.f32 	%f1832, 0f435F0000, 0f435E0000, %p228;
	mov.f32 	%f7176, %f1832;
	bra.uni 	$L__BB0_2048;
$L__BB0_1832:
	setp.eq.f32 	%p227, %f1, %f1831;
	selp.f32 	%f1833, 0f435D0000, 0f435C0000, %p227;
	mov.f32 	%f7176, %f1833;
	bra.uni 	$L__BB0_2048;
$L__BB0_1833:
	add.s32 	%r123, %r2, 217;
	cvt.rn.f32.s32 	%f1834, %r123;
	setp.leu.f32 	%p223, %f1, %f1834;
	@%p223 bra 	$L__BB0_1835;
	setp.eq.f32 	%p225, %f1, %f1830;
	selp.f32 	%f1835, 0f435B0000, 0f435A0000, %p225;
	mov.f32 	%f7176, %f1835;
	bra.uni 	$L__BB0_2048;
$L__BB0_1835:
	setp.eq.f32 	%p224, %f1, %f1834;
	selp.f32 	%f1836, 0f43590000, 0f43580000, %p224;
	mov.f32 	%f7176, %f1836;
	bra.uni 	$L__BB0_2048;
$L__BB0_1836:
	add.s32 	%r119, %r2, 211;
	cvt.rn.f32.s32 	%f1837, %r119;
	setp.leu.f32 	%p215, %f1, %f1837;
	@%p215 bra 	$L__BB0_1840;
	add.s32 	%r121, %r2, 213;
	cvt.rn.f32.s32 	%f1838, %r121;
	setp.leu.f32 	%p219, %f1, %f1838;
	@%p219 bra 	$L__BB0_1839;
	setp.eq.f32 	%p221, %f1, %f1829;
	selp.f32 	%f1839, 0f43570000, 0f43560000, %p221;
	mov.f32 	%f7176, %f1839;
	bra.uni 	$L__BB0_2048;
$L__BB0_1839:
	setp.eq.f32 	%p220, %f1, %f1838;
	selp.f32 	%f1840, 0f43550000, 0f43540000, %p220;
	mov.f32 	%f7176, %f1840;
	bra.uni 	$L__BB0_2048;
$L__BB0_1840:
	add.s32 	%r120, %r2, 209;
	cvt.rn.f32.s32 	%f1841, %r120;
	setp.leu.f32 	%p216, %f1, %f1841;
	@%p216 bra 	$L__BB0_1842;
	setp.eq.f32 	%p218, %f1, %f1837;
	selp.f32 	%f1842, 0f43530000, 0f43520000, %p218;
	mov.f32 	%f7176, %f1842;
	bra.uni 	$L__BB0_2048;
$L__BB0_1842:
	setp.eq.f32 	%p217, %f1, %f1841;
	selp.f32 	%f1843, 0f43510000, 0f43500000, %p217;
	mov.f32 	%f7176, %f1843;
	bra.uni 	$L__BB0_2048;
$L__BB0_1843:
	add.s32 	%r111, %r2, 199;
	cvt.rn.f32.s32 	%f1844, %r111;
	setp.leu.f32 	%p199, %f1, %f1844;
	@%p199 bra 	$L__BB0_1851;
	add.s32 	%r115, %r2, 203;
	cvt.rn.f32.s32 	%f1845, %r115;
	setp.leu.f32 	%p207, %f1, %f1845;
	@%p207 bra 	$L__BB0_1848;
	add.s32 	%r117, %r2, 205;
	cvt.rn.f32.s32 	%f1846, %r117;
	setp.leu.f32 	%p211, %f1, %f1846;
	@%p211 bra 	$L__BB0_1847;
	setp.eq.f32 	%p213, %f1, %f1828;
	selp.f32 	%f1847, 0f434F0000, 0f434E0000, %p213;
	mov.f32 	%f7176, %f1847;
	bra.uni 	$L__BB0_2048;
$L__BB0_1847:
	setp.eq.f32 	%p212, %f1, %f1846;
	selp.f32 	%f1848, 0f434D0000, 0f434C0000, %p212;
	mov.f32 	%f7176, %f1848;
	bra.uni 	$L__BB0_2048;
$L__BB0_1848:
	add.s32 	%r116, %r2, 201;
	cvt.rn.f32.s32 	%f1849, %r116;
	setp.leu.f32 	%p208, %f1, %f1849;
	@%p208 bra 	$L__BB0_1850;
	setp.eq.f32 	%p210, %f1, %f1845;
	selp.f32 	%f1850, 0f434B0000, 0f434A0000, %p210;
	mov.f32 	%f7176, %f1850;
	bra.uni 	$L__BB0_2048;
$L__BB0_1850:
	setp.eq.f32 	%p209, %f1, %f1849;
	selp.f32 	%f1851, 0f43490000, 0f43480000, %p209;
	mov.f32 	%f7176, %f1851;
	bra.uni 	$L__BB0_2048;
$L__BB0_1851:
	add.s32 	%r112, %r2, 195;
	cvt.rn.f32.s32 	%f1852, %r112;
	setp.leu.f32 	%p200, %f1, %f1852;
	@%p200 bra 	$L__BB0_1855;
	add.s32 	%r114, %r2, 197;
	cvt.rn.f32.s32 	%f1853, %r114;
	setp.leu.f32 	%p204, %f1, %f1853;
	@%p204 bra 	$L__BB0_1854;
	setp.eq.f32 	%p206, %f1, %f1844;
	selp.f32 	%f1854, 0f43470000, 0f43460000, %p206;
	mov.f32 	%f7176, %f1854;
	bra.uni 	$L__BB0_2048;
$L__BB0_1854:
	setp.eq.f32 	%p205, %f1, %f1853;
	selp.f32 	%f1855, 0f43450000, 0f43440000, %p205;
	mov.f32 	%f7176, %f1855;
	bra.uni 	$L__BB0_2048;
$L__BB0_1855:
	add.s32 	%r113, %r2, 193;
	cvt.rn.f32.s32 	%f1856, %r113;
	setp.leu.f32 	%p201, %f1, %f1856;
	@%p201 bra 	$L__BB0_1857;
	setp.eq.f32 	%p203, %f1, %f1852;
	selp.f32 	%f1857, 0f43430000, 0f43420000, %p203;
	mov.f32 	%f7176, %f1857;
	bra.uni 	$L__BB0_2048;
$L__BB0_1857:
	setp.eq.f32 	%p202, %f1, %f1856;
	selp.f32 	%f1858, 0f43410000, 0f43400000, %p202;
	mov.f32 	%f7176, %f1858;
	bra.uni 	$L__BB0_2048;
$L__BB0_1858:
	add.s32 	%r78, %r2, 159;
	cvt.rn.f32.s32 	%f1859, %r78;
	setp.leu.f32 	%p134, %f1, %f1859;
	@%p134 bra 	$L__BB0_1890;
	add.s32 	%r94, %r2, 175;
	cvt.rn.f32.s32 	%f1860, %r94;
	setp.leu.f32 	%p166, %f1, %f1860;
	@%p166 bra 	$L__BB0_1875;
	add.s32 	%r102, %r2, 183;
	cvt.rn.f32.s32 	%f1861, %r102;
	setp.leu.f32 	%p182, %f1, %f1861;
	@%p182 bra 	$L__BB0_1868;
	add.s32 	%r106, %r2, 187;
	cvt.rn.f32.s32 	%f1862, %r106;
	setp.leu.f32 	%p190, %f1, %f1862;
	@%p190 bra 	$L__BB0_1865;
	add.s32 	%r108, %r2, 189;
	cvt.rn.f32.s32 	%f1863, %r108;
	setp.leu.f32 	%p194, %f1, %f1863;
	@%p194 bra 	$L__BB0_1864;
	setp.eq.f32 	%p196, %f1, %f1795;
	selp.f32 	%f1864, 0f433F0000, 0f433E0000, %p196;
	mov.f32 	%f7176, %f1864;
	bra.uni 	$L__BB0_2048;
$L__BB0_1864:
	setp.eq.f32 	%p195, %f1, %f1863;
	selp.f32 	%f1865, 0f433D0000, 0f433C0000, %p195;
	mov.f32 	%f7176, %f1865;
	bra.uni 	$L__BB0_2048;
$L__BB0_1865:
	add.s32 	%r107, %r2, 185;
	cvt.rn.f32.s32 	%f1866, %r107;
	setp.leu.f32 	%p191, %f1, %f1866;
	@%p191 bra 	$L__BB0_1867;
	setp.eq.f32 	%p193, %f1, %f1862;
	selp.f32 	%f1867, 0f433B0000, 0f433A0000, %p193;
	mov.f32 	%f7176, %f1867;
	bra.uni 	$L__BB0_2048;
$L__BB0_1867:
	setp.eq.f32 	%p192, %f1, %f1866;
	selp.f32 	%f1868, 0f43390000, 0f43380000, %p192;
	mov.f32 	%f7176, %f1868;
	bra.uni 	$L__BB0_2048;
$L__BB0_1868:
	add.s32 	%r103, %r2, 179;
	cvt.rn.f32.s32 	%f1869, %r103;
	setp.leu.f32 	%p183, %f1, %f1869;
	@%p183 bra 	$L__BB0_1872;
	add.s32 	%r105, %r2, 181;
	cvt.rn.f32.s32 	%f1870, %r105;
	setp.leu.f32 	%p187, %f1, %f1870;
	@%p187 bra 	$L__BB0_1871;
	setp.eq.f32 	%p189, %f1, %f1861;
	selp.f32 	%f1871, 0f43370000, 0f43360000, %p189;
	mov.f32 	%f7176, %f1871;
	bra.uni 	$L__BB0_2048;
$L__BB0_1871:
	setp.eq.f32 	%p188, %f1, %f1870;
	selp.f32 	%f1872, 0f43350000, 0f43340000, %p188;
	mov.f32 	%f7176, %f1872;
	bra.uni 	$L__BB0_2048;
$L__BB0_1872:
	add.s32 	%r104, %r2, 177;
	cvt.rn.f32.s32 	%f1873, %r104;
	setp.leu.f32 	%p184, %f1, %f1873;
	@%p184 bra 	$L__BB0_1874;
	setp.eq.f32 	%p186, %f1, %f1869;
	selp.f32 	%f1874, 0f43330000, 0f43320000, %p186;
	mov.f32 	%f7176, %f1874;
	bra.uni 	$L__BB0_2048;
$L__BB0_1874:
	setp.eq.f32 	%p185, %f1, %f1873;
	selp.f32 	%f1875, 0f43310000, 0f43300000, %p185;
	mov.f32 	%f7176, %f1875;
	bra.uni 	$L__BB0_2048;
$L__BB0_1875:
	add.s32 	%r95, %r2, 167;
	cvt.rn.f32.s32 	%f1876, %r95;
	setp.leu.f32 	%p167, %f1, %f1876;
	@%p167 bra 	$L__BB0_1883;
	add.s32 	%r99, %r2, 171;
	cvt.rn.f32.s32 	%f1877, %r99;
	setp.leu.f32 	%p175, %f1, %f1877;
	@%p175 bra 	$L__BB0_1880;
	add.s32 	%r101, %r2, 173;
	cvt.rn.f32.s32 	%f1878, %r101;
	setp.leu.f32 	%p179, %f1, %f1878;
	@%p179 bra 	$L__BB0_1879;
	setp.eq.f32 	%p181, %f1, %f1860;
	selp.f32 	%f1879, 0f432F0000, 0f432E0000, %p181;
	mov.f32 	%f7176, %f1879;
	bra.uni 	$L__BB0_2048;
$L__BB0_1879:
	setp.eq.f32 	%p180, %f1, %f1878;
	selp.f32 	%f1880, 0f432D0000, 0f432C0000, %p180;
	mov.f32 	%f7176, %f1880;
	bra.uni 	$L__BB0_2048;
$L__BB0_1880:
	add.s32 	%r100, %r2, 169;
	cvt.rn.f32.s32 	%f1881, %r100;
	setp.leu.f32 	%p176, %f1, %f1881;
	@%p176 bra 	$L__BB0_1882;
	setp.eq.f32 	%p178, %f1, %f1877;
	selp.f32 	%f1882, 0f432B0000, 0f432A0000, %p178;
	mov.f32 	%f7176, %f1882;
	bra.uni 	$L__BB0_2048;
$L__BB0_1882:
	setp.eq.f32 	%p177, %f1, %f1881;
	selp.f32 	%f1883, 0f43290000, 0f43280000, %p177;
	mov.f32 	%f7176, %f1883;
	bra.uni 	$L__BB0_2048;
$L__BB0_1883:
	add.s32 	%r96, %r2, 163;
	cvt.rn.f32.s32 	%f1884, %r96;
	setp.leu.f32 	%p168, %f1, %f1884;
	@%p168 bra 	$L__BB0_1887;
	add.s32 	%r98, %r2, 165;
	cvt.rn.f32.s32 	%f1885, %r98;
	setp.leu.f32 	%p172, %f1, %f1885;
	@%p172 bra 	$L__BB0_1886;
	setp.eq.f32 	%p174, %f1, %f1876;
	selp.f32 	%f1886, 0f43270000, 0f43260000, %p174;
	mov.f32 	%f7176, %f1886;
	bra.uni 	$L__BB0_2048;
$L__BB0_1886:
	setp.eq.f32 	%p173, %f1, %f1885;
	selp.f32 	%f1887, 0f43250000, 0f43240000, %p173;
	mov.f32 	%f7176, %f1887;
	bra.uni 	$L__BB0_2048;
$L__BB0_1887:
	add.s32 	%r97, %r2, 161;
	cvt.rn.f32.s32 	%f1888, %r97;
	setp.leu.f32 	%p169, %f1, %f1888;
	@%p169 bra 	$L__BB0_1889;
	setp.eq.f32 	%p171, %f1, %f1884;
	selp.f32 	%f1889, 0f43230000, 0f43220000, %p171;
	mov.f32 	%f7176, %f1889;
	bra.uni 	$L__BB0_2048;
$L__BB0_1889:
	setp.eq.f32 	%p170, %f1, %f1888;
	selp.f32 	%f1890, 0f43210000, 0f43200000, %p170;
	mov.f32 	%f7176, %f1890;
	bra.uni 	$L__BB0_2048;
$L__BB0_1890:
	add.s32 	%r79, %r2, 143;
	cvt.rn.f32.s32 	%f1891, %r79;
	setp.leu.f32 	%p135, %f1, %f1891;
	@%p135 bra 	$L__BB0_1906;
	add.s32 	%r87, %r2, 151;
	cvt.rn.f32.s32 	%f1892, %r87;
	setp.leu.f32 	%p151, %f1, %f1892;
	@%p151 bra 	$L__BB0_1899;
	add.s32 	%r91, %r2, 155;
	cvt.rn.f32.s32 	%f1893, %r91;
	setp.leu.f32 	%p159, %f1, %f1893;
	@%p159 bra 	$L__BB0_1896;
	add.s32 	%r93, %r2, 157;
	cvt.rn.f32.s32 	%f1894, %r93;
	setp.leu.f32 	%p163, %f1, %f1894;
	@%p163 bra 	$L__BB0_1895;
	setp.eq.f32 	%p165, %f1, %f1859;
	selp.f32 	%f1895, 0f431F0000, 0f431E0000, %p165;
	mov.f32 	%f7176, %f1895;
	bra.uni 	$L__BB0_2048;
$L__BB0_1895:
	setp.eq.f32 	%p164, %f1, %f1894;
	selp.f32 	%f1896, 0f431D0000, 0f431C0000, %p164;
	mov.f32 	%f7176, %f1896;
	bra.uni 	$L__BB0_2048;
$L__BB0_1896:
	add.s32 	%r92, %r2, 153;
	cvt.rn.f32.s32 	%f1897, %r92;
	setp.leu.f32 	%p160, %f1, %f1897;
	@%p160 bra 	$L__BB0_1898;
	setp.eq.f32 	%p162, %f1, %f1893;
	selp.f32 	%f1898, 0f431B0000, 0f431A0000, %p162;
	mov.f32 	%f7176, %f1898;
	bra.uni 	$L__BB0_2048;
$L__BB0_1898:
	setp.eq.f32 	%p161, %f1, %f1897;
	selp.f32 	%f1899, 0f43190000, 0f43180000, %p161;
	mov.f32 	%f7176, %f1899;
	bra.uni 	$L__BB0_2048;
$L__BB0_1899:
	add.s32 	%r88, %r2, 147;
	cvt.rn.f32.s32 	%f1900, %r88;
	setp.leu.f32 	%p152, %f1, %f1900;
	@%p152 bra 	$L__BB0_1903;
	add.s32 	%r90, %r2, 149;
	cvt.rn.f32.s32 	%f1901, %r90;
	setp.leu.f32 	%p156, %f1, %f1901;
	@%p156 bra 	$L__BB0_1902;
	setp.eq.f32 	%p158, %f1, %f1892;
	selp.f32 	%f1902, 0f43170000, 0f43160000, %p158;
	mov.f32 	%f7176, %f1902;
	bra.uni 	$L__BB0_2048;
$L__BB0_1902:
	setp.eq.f32 	%p157, %f1, %f1901;
	selp.f32 	%f1903, 0f43150000, 0f43140000, %p157;
	mov.f32 	%f7176, %f1903;
	bra.uni 	$L__BB0_2048;
$L__BB0_1903:
	add.s32 	%r89, %r2, 145;
	cvt.rn.f32.s32 	%f1904, %r89;
	setp.leu.f32 	%p153, %f1, %f1904;
	@%p153 bra 	$L__BB0_1905;
	setp.eq.f32 	%p155, %f1, %f1900;
	selp.f32 	%f1905, 0f43130000, 0f43120000, %p155;
	mov.f32 	%f7176, %f1905;
	bra.uni 	$L__BB0_2048;
$L__BB0_1905:
	setp.eq.f32 	%p154, %f1, %f1904;
	selp.f32 	%f1906, 0f43110000, 0f43100000, %p154;
	mov.f32 	%f7176, %f1906;
	bra.uni 	$L__BB0_2048;
$L__BB0_1906:
	add.s32 	%r80, %r2, 135;
	cvt.rn.f32.s32 	%f1907, %r80;
	setp.leu.f32 	%p136, %f1, %f1907;
	@%p136 bra 	$L__BB0_1914;
	add.s32 	%r84, %r2, 139;
	cvt.rn.f32.s32 	%f1908, %r84;
	setp.leu.f32 	%p144, %f1, %f1908;
	@%p144 bra 	$L__BB0_1911;
	add.s32 	%r86, %r2, 141;
	cvt.rn.f32.s32 	%f1909, %r86;
	setp.leu.f32 	%p148, %f1, %f1909;
	@%p148 bra 	$L__BB0_1910;
	setp.eq.f32 	%p150, %f1, %f1891;
	selp.f32 	%f1910, 0f430F0000, 0f430E0000, %p150;
	mov.f32 	%f7176, %f1910;
	bra.uni 	$L__BB0_2048;
$L__BB0_1910:
	setp.eq.f32 	%p149, %f1, %f1909;
	selp.f32 	%f1911, 0f430D0000, 0f430C0000, %p149;
	mov.f32 	%f7176, %f1911;
	bra.uni 	$L__BB0_2048;
$L__BB0_1911:
	add.s32 	%r85, %r2, 137;
	cvt.rn.f32.s32 	%f1912, %r85;
	setp.leu.f32 	%p145, %f1, %f1912;
	@%p145 bra 	$L__BB0_1913;
	setp.eq.f32 	%p147, %f1, %f1908;
	selp.f32 	%f1913, 0f430B0000, 0f430A0000, %p147;
	mov.f32 	%f7176, %f1913;
	bra.uni 	$L__BB0_2048;
$L__BB0_1913:
	setp.eq.f32 	%p146, %f1, %f1912;
	selp.f32 	%f1914, 0f43090000, 0f43080000, %p146;
	mov.f32 	%f7176, %f1914;
	bra.uni 	$L__BB0_2048;
$L__BB0_1914:
	add.s32 	%r81, %r2, 131;
	cvt.rn.f32.s32 	%f1915, %r81;
	setp.leu.f32 	%p137, %f1, %f1915;
	@%p137 bra 	$L__BB0_1918;
	add.s32 	%r83, %r2, 133;
	cvt.rn.f32.s32 	%f1916, %r83;
	setp.leu.f32 	%p141, %f1, %f1916;
	@%p141 bra 	$L__BB0_1917;
	setp.eq.f32 	%p143, %f1, %f1907;
	selp.f32 	%f1917, 0f43070000, 0f43060000, %p143;
	mov.f32 	%f7176, %f1917;
	bra.uni 	$L__BB0_2048;
$L__BB0_1917:
	setp.eq.f32 	%p142, %f1, %f1916;
	selp.f32 	%f1918, 0f43050000, 0f43040000, %p142;
	mov.f32 	%f7176, %f1918;
	bra.uni 	$L__BB0_2048;
$L__BB0_1918:
	add.s32 	%r82, %r2, 129;
	cvt.rn.f32.s32 	%f1919, %r82;
	setp.leu.f32 	%p138, %f1, %f1919;
	@%p138 bra 	$L__BB0_1920;
	setp.eq.f32 	%p140, %f1, %f1915;
	selp.f32 	%f1920, 0f43030000, 0f43020000, %p140;
	mov.f32 	%f7176, %f1920;
	bra.uni 	$L__BB0_2048;
$L__BB0_1920:
	setp.eq.f32 	%p139, %f1, %f1919;
	selp.f32 	%f1921, 0f43010000, 0f43000000, %p139;
	mov.f32 	%f7176, %f1921;
	bra.uni 	$L__BB0_2048;
$L__BB0_1921:
	add.s32 	%r14, %r2, 63;
	cvt.rn.f32.s32 	%f1922, %r14;
	setp.leu.f32 	%p6, %f1, %f1922;
	@%p6 bra 	$L__BB0_1985;
	add.s32 	%r46, %r2, 95;
	cvt.rn.f32.s32 	%f1923, %r46;
	setp.leu.f32 	%p70, %f1, %f1923;
	@%p70 bra 	$L__BB0_1954;
	add.s32 	%r62, %r2, 111;
	cvt.rn.f32.s32 	%f1924, %r62;
	setp.leu.f32 	%p102, %f1, %f1924;
	@%p102 bra 	$L__BB0_1939;
	add.s32 	%r70, %r2, 119;
	cvt.rn.f32.s32 	%f1925, %r70;
	setp.leu.f32 	%p118, %f1, %f1925;
	@%p118 bra 	$L__BB0_1932;
	add.s32 	%r74, %r2, 123;
	cvt.rn.f32.s32 	%f1926, %r74;
	setp.leu.f32 	%p126, %f1, %f1926;
	@%p126 bra 	$L__BB0_1929;
	add.s32 	%r76, %r2, 125;
	cvt.rn.f32.s32 	%f1927, %r76;
	setp.leu.f32 	%p130, %f1, %f1927;
	@%p130 bra 	$L__BB0_1928;
	setp.eq.f32 	%p132, %f1, %f1794;
	selp.f32 	%f1928, 0f42FE0000, 0f42FC0000, %p132;
	mov.f32 	%f7176, %f1928;
	bra.uni 	$L__BB0_2048;
$L__BB0_1928:
	setp.eq.f32 	%p131, %f1, %f1927;
	selp.f32 	%f1929, 0f42FA0000, 0f42F80000, %p131;
	mov.f32 	%f7176, %f1929;
	bra.uni 	$L__BB0_2048;
$L__BB0_1929:
	add.s32 	%r75, %r2, 121;
	cvt.rn.f32.s32 	%f1930, %r75;
	setp.leu.f32 	%p127, %f1, %f1930;
	@%p127 bra 	$L__BB0_1931;
	setp.eq.f32 	%p129, %f1, %f1926;
	selp.f32 	%f1931, 0f42F60000, 0f42F40000, %p129;
	mov.f32 	%f7176, %f1931;
	bra.uni 	$L__BB0_2048;
$L__BB0_1931:
	setp.eq.f32 	%p128, %f1, %f1930;
	selp.f32 	%f1932, 0f42F20000, 0f42F00000, %p128;
	mov.f32 	%f7176, %f1932;
	bra.uni 	$L__BB0_2048;
$L__BB0_1932:
	add.s32 	%r71, %r2, 115;
	cvt.rn.f32.s32 	%f1933, %r71;
	setp.leu.f32 	%p119, %f1, %f1933;
	@%p119 bra 	$L__BB0_1936;
	add.s32 	%r73, %r2, 117;
	cvt.rn.f32.s32 	%f1934, %r73;
	setp.leu.f32 	%p123, %f1, %f1934;
	@%p123 bra 	$L__BB0_1935;
	setp.eq.f32 	%p125, %f1, %f1925;
	selp.f32 	%f1935, 0f42EE0000, 0f42EC0000, %p125;
	mov.f32 	%f7176, %f1935;
	bra.uni 	$L__BB0_2048;
$L__BB0_1935:
	setp.eq.f32 	%p124, %f1, %f1934;
	selp.f32 	%f1936, 0f42EA0000, 0f42E80000, %p124;
	mov.f32 	%f7176, %f1936;
	bra.uni 	$L__BB0_2048;
$L__BB0_1936:
	add.s32 	%r72, %r2, 113;
	cvt.rn.f32.s32 	%f1937, %r72;
	setp.leu.f32 	%p120, %f1, %f1937;
	@%p120 bra 	$L__BB0_1938;
	setp.eq.f32 	%p122, %f1, %f1933;
	selp.f32 	%f1938, 0f42E60000, 0f42E40000, %p122;
	mov.f32 	%f7176, %f1938;
	bra.uni 	$L__BB0_2048;
$L__BB0_1938:
	setp.eq.f32 	%p121, %f1, %f1937;
	selp.f32 	%f1939, 0f42E20000, 0f42E00000, %p121;
	mov.f32 	%f7176, %f1939;
	bra.uni 	$L__BB0_2048;
$L__BB0_1939:
	add.s32 	%r63, %r2, 103;
	cvt.rn.f32.s32 	%f1940, %r63;
	setp.leu.f32 	%p103, %f1, %f1940;
	@%p103 bra 	$L__BB0_1947;
	add.s32 	%r67, %r2, 107;
	cvt.rn.f32.s32 	%f1941, %r67;
	setp.leu.f32 	%p111, %f1, %f1941;
	@%p111 bra 	$L__BB0_1944;
	add.s32 	%r69, %r2, 109;
	cvt.rn.f32.s32 	%f1942, %r69;
	setp.leu.f32 	%p115, %f1, %f1942;
	@%p115 bra 	$L__BB0_1943;
	setp.eq.f32 	%p117, %f1, %f1924;
	selp.f32 	%f1943, 0f42DE0000, 0f42DC0000, %p117;
	mov.f32 	%f7176, %f1943;
	bra.uni 	$L__BB0_2048;
$L__BB0_1943:
	setp.eq.f32 	%p116, %f1, %f1942;
	selp.f32 	%f1944, 0f42DA0000, 0f42D80000, %p116;
	mov.f32 	%f7176, %f1944;
	bra.uni 	$L__BB0_2048;
$L__BB0_1944:
	add.s32 	%r68, %r2, 105;
	cvt.rn.f32.s32 	%f1945, %r68;
	setp.leu.f32 	%p112, %f1, %f1945;
	@%p112 bra 	$L__BB0_1946;
	setp.eq.f32 	%p114, %f1, %f1941;
	selp.f32 	%f1946, 0f42D60000, 0f42D40000, %p114;
	mov.f32 	%f7176, %f1946;
	bra.uni 	$L__BB0_2048;
$L__BB0_1946:
	setp.eq.f32 	%p113, %f1, %f1945;
	selp.f32 	%f1947, 0f42D20000, 0f42D00000, %p113;
	mov.f32 	%f7176, %f1947;
	bra.uni 	$L__BB0_2048;
$L__BB0_1947:
	add.s32 	%r64, %r2, 99;
	cvt.rn.f32.s32 	%f1948, %r64;
	setp.leu.f32 	%p104, %f1, %f1948;
	@%p104 bra 	$L__BB0_1951;
	add.s32 	%r66, %r2, 101;
	cvt.rn.f32.s32 	%f1949, %r66;
	setp.leu.f32 	%p108, %f1, %f1949;
	@%p108 bra 	$L__BB0_1950;
	setp.eq.f32 	%p110, %f1, %f1940;
	selp.f32 	%f1950, 0f42CE0000, 0f42CC0000, %p110;
	mov.f32 	%f7176, %f1950;
	bra.uni 	$L__BB0_2048;
$L__BB0_1950:
	setp.eq.f32 	%p109, %f1, %f1949;
	selp.f32 	%f1951, 0f42CA0000, 0f42C80000, %p109;
	mov.f32 	%f7176, %f1951;
	bra.uni 	$L__BB0_2048;
$L__BB0_1951:
	add.s32 	%r65, %r2, 97;
	cvt.rn.f32.s32 	%f1952, %r65;
	setp.leu.f32 	%p105, %f1, %f1952;
	@%p105 bra 	$L__BB0_1953;
	setp.eq.f32 	%p107, %f1, %f1948;
	selp.f32 	%f1953, 0f42C60000, 0f42C40000, %p107;
	mov.f32 	%f7176, %f1953;
	bra.uni 	$L__BB0_2048;
$L__BB0_1953:
	setp.eq.f32 	%p106, %f1, %f1952;
	selp.f32 	%f1954, 0f42C20000, 0f42C00000, %p106;
	mov.f32 	%f7176, %f1954;
	bra.uni 	$L__BB0_2048;
$L__BB0_1954:
	add.s32 	%r47, %r2, 79;
	cvt.rn.f32.s32 	%f1955, %r47;
	setp.leu.f32 	%p71, %f1, %f1955;
	@%p71 bra 	$L__BB0_1970;
	add.s32 	%r55, %r2, 87;
	cvt.rn.f32.s32 	%f1956, %r55;
	setp.leu.f32 	%p87, %f1, %f1956;
	@%p87 bra 	$L__BB0_1963;
	add.s32 	%r59, %r2, 91;
	cvt.rn.f32.s32 	%f1957, %r59;
	setp.leu.f32 	%p95, %f1, %f1957;
	@%p95 bra 	$L__BB0_1960;
	add.s32 	%r61, %r2, 93;
	cvt.rn.f32.s32 	%f1958, %r61;
	setp.leu.f32 	%p99, %f1, %f1958;
	@%p99 bra 	$L__BB0_1959;
	setp.eq.f32 	%p101, %f1, %f1923;
	selp.f32 	%f1959, 0f42BE0000, 0f42BC0000, %p101;
	mov.f32 	%f7176, %f1959;
	bra.uni 	$L__BB0_2048;
$L__BB0_1959:
	setp.eq.f32 	%p100, %f1, %f1958;
	selp.f32 	%f1960, 0f42BA0000, 0f42B80000, %p100;
	mov.f32 	%f7176, %f1960;
	bra.uni 	$L__BB0_2048;
$L__BB0_1960:
	add.s32 	%r60, %r2, 89;
	cvt.rn.f32.s32 	%f1961, %r60;
	setp.leu.f32 	%p96, %f1, %f1961;
	@%p96 bra 	$L__BB0_1962;
	setp.eq.f32 	%p98, %f1, %f1957;
	selp.f32 	%f1962, 0f42B60000, 0f42B40000, %p98;
	mov.f32 	%f7176, %f1962;
	bra.uni 	$L__BB0_2048;
$L__BB0_1962:
	setp.eq.f32 	%p97, %f1, %f1961;
	selp.f32 	%f1963, 0f42B20000, 0f42B00000, %p97;
	mov.f32 	%f7176, %f1963;
	bra.uni 	$L__BB0_2048;
$L__BB0_1963:
	add.s32 	%r56, %r2, 83;
	cvt.rn.f32.s32 	%f1964, %r56;
	setp.leu.f32 	%p88, %f1, %f1964;
	@%p88 bra 	$L__BB0_1967;
	add.s32 	%r58, %r2, 85;
	cvt.rn.f32.s32 	%f1965, %r58;
	setp.leu.f32 	%p92, %f1, %f1965;
	@%p92 bra 	$L__BB0_1966;
	setp.eq.f32 	%p94, %f1, %f1956;
	selp.f32 	%f1966, 0f42AE0000, 0f42AC0000, %p94;
	mov.f32 	%f7176, %f1966;
	bra.uni 	$L__BB0_2048;
$L__BB0_1966:
	setp.eq.f32 	%p93, %f1, %f1965;
	selp.f32 	%f1967, 0f42AA0000, 0f42A80000, %p93;
	mov.f32 	%f7176, %f1967;
	bra.uni 	$L__BB0_2048;
$L__BB0_1967:
	add.s32 	%r57, %r2, 81;
	cvt.rn.f32.s32 	%f1968, %r57;
	setp.leu.f32 	%p89, %f1, %f1968;
	@%p89 bra 	$L__BB0_1969;
	setp.eq.f32 	%p91, %f1, %f1964;
	selp.f32 	%f1969, 0f42A60000, 0f42A40000, %p91;
	mov.f32 	%f7176, %f1969;
	bra.uni 	$L__BB0_2048;
$L__BB0_1969:
	setp.eq.f32 	%p90, %f1, %f1968;
	selp.f32 	%f1970, 0f42A20000, 0f42A00000, %p90;
	mov.f32 	%f7176, %f1970;
	bra.uni 	$L__BB0_2048;
$L__BB0_1970:
	add.s32 	%r48, %r2, 71;
	cvt.rn.f32.s32 	%f1971, %r48;
	setp.leu.f32 	%p72, %f1, %f1971;
	@%p72 bra 	$L__BB0_1978;
	add.s32 	%r52, %r2, 75;
	cvt.rn.f32.s32 	%f1972, %r52;
	setp.leu.f32 	%p80, %f1, %f1972;
	@%p80 bra 	$L__BB0_1975;
	add.s32 	%r54, %r2, 77;
	cvt.rn.f32.s32 	%f1973, %r54;
	setp.leu.f32 	%p84, %f1, %f1973;
	@%p84 bra 	$L__BB0_1974;
	setp.eq.f32 	%p86, %f1, %f1955;
	selp.f32 	%f1974, 0f429E0000, 0f429C0000, %p86;
	mov.f32 	%f7176, %f1974;
	bra.uni 	$L__BB0_2048;
$L__BB0_1974:
	setp.eq.f32 	%p85, %f1, %f1973;
	selp.f32 	%f1975, 0f429A0000, 0f42980000, %p85;
	mov.f32 	%f7176, %f1975;
	bra.uni 	$L__BB0_2048;
$L__BB0_1975:
	add.s32 	%r53, %r2, 73;
	cvt.rn.f32.s32 	%f1976, %r53;
	setp.leu.f32 	%p81, %f1, %f1976;
	@%p81 bra 	$L__BB0_1977;
	setp.eq.f32 	%p83, %f1, %f1972;
	selp.f32 	%f1977, 0f42960000, 0f42940000, %p83;
	mov.f32 	%f7176, %f1977;
	bra.uni 	$L__BB0_2048;
$L__BB0_1977:
	setp.eq.f32 	%p82, %f1, %f1976;
	selp.f32 	%f1978, 0f42920000, 0f42900000, %p82;
	mov.f32 	%f7176, %f1978;
	bra.uni 	$L__BB0_2048;
$L__BB0_1978:
	add.s32 	%r49, %r2, 67;
	cvt.rn.f32.s32 	%f1979, %r49;
	setp.leu.f32 	%p73, %f1, %f1979;
	@%p73 bra 	$L__BB0_1982;
	add.s32 	%r51, %r2, 69;
	cvt.rn.f32.s32 	%f1980, %r51;
	setp.leu.f32 	%p77, %f1, %f1980;
	@%p77 bra 	$L__BB0_1981;
	setp.eq.f32 	%p79, %f1, %f1971;
	selp.f32 	%f1981, 0f428E0000, 0f428C0000, %p79;
	mov.f32 	%f7176, %f1981;
	bra.uni 	$L__BB0_2048;
$L__BB0_1981:
	setp.eq.f32 	%p78, %f1, %f1980;
	selp.f32 	%f1982, 0f428A0000, 0f42880000, %p78;
	mov.f32 	%f7176, %f1982;
	bra.uni 	$L__BB0_2048;
$L__BB0_1982:
	add.s32 	%r50, %r2, 65;
	cvt.rn.f32.s32 	%f1983, %r50;
	setp.leu.f32 	%p74, %f1, %f1983;
	@%p74 bra 	$L__BB0_1984;
	setp.eq.f32 	%p76, %f1, %f1979;
	selp.f32 	%f1984, 0f42860000, 0f42840000, %p76;
	mov.f32 	%f7176, %f1984;
	bra.uni 	$L__BB0_2048;
$L__BB0_1984:
	setp.eq.f32 	%p75, %f1, %f1983;
	selp.f32 	%f1985, 0f42820000, 0f42800000, %p75;
	mov.f32 	%f7176, %f1985;
	bra.uni 	$L__BB0_2048;
$L__BB0_1985:
	add.s32 	%r15, %r2, 31;
	cvt.rn.f32.s32 	%f1986, %r15;
	setp.leu.f32 	%p7, %f1, %f1986;
	@%p7 bra 	$L__BB0_2017;
	add.s32 	%r31, %r2, 47;
	cvt.rn.f32.s32 	%f1987, %r31;
	setp.leu.f32 	%p39, %f1, %f1987;
	@%p39 bra 	$L__BB0_2002;
	add.s32 	%r39, %r2, 55;
	cvt.rn.f32.s32 	%f1988, %r39;
	setp.leu.f32 	%p55, %f1, %f1988;
	@%p55 bra 	$L__BB0_1995;
	add.s32 	%r43, %r2, 59;
	cvt.rn.f32.s32 	%f1989, %r43;
	setp.leu.f32 	%p63, %f1, %f1989;
	@%p63 bra 	$L__BB0_1992;
	add.s32 	%r45, %r2, 61;
	cvt.rn.f32.s32 	%f1990, %r45;
	setp.leu.f32 	%p67, %f1, %f1990;
	@%p67 bra 	$L__BB0_1991;
	setp.eq.f32 	%p69, %f1, %f1922;
	selp.f32 	%f1991, 0f427C0000, 0f42780000, %p69;
	mov.f32 	%f7176, %f1991;
	bra.uni 	$L__BB0_2048;
$L__BB0_1991:
	setp.eq.f32 	%p68, %f1, %f1990;
	selp.f32 	%f1992, 0f42740000, 0f42700000, %p68;
	mov.f32 	%f7176, %f1992;
	bra.uni 	$L__BB0_2048;
$L__BB0_1992:
	add.s32 	%r44, %r2, 57;
	cvt.rn.f32.s32 	%f1993, %r44;
	setp.leu.f32 	%p64, %f1, %f1993;
	@%p64 bra 	$L__BB0_1994;
	setp.eq.f32 	%p66, %f1, %f1989;
	selp.f32 	%f1994, 0f426C0000, 0f42680000, %p66;
	mov.f32 	%f7176, %f1994;
	bra.uni 	$L__BB0_2048;
$L__BB0_1994:
	setp.eq.f32 	%p65, %f1, %f1993;
	selp.f32 	%f1995, 0f42640000, 0f42600000, %p65;
	mov.f32 	%f7176, %f1995;
	bra.uni 	$L__BB0_2048;
$L__BB0_1995:
	add.s32 	%r40, %r2, 51;
	cvt.rn.f32.s32 	%f1996, %r40;
	setp.leu.f32 	%p56, %f1, %f1996;
	@%p56 bra 	$L__BB0_1999;
	add.s32 	%r42, %r2, 53;
	cvt.rn.f32.s32 	%f1997, %r42;
	setp.leu.f32 	%p60, %f1, %f1997;
	@%p60 bra 	$L__BB0_1998;
	setp.eq.f32 	%p62, %f1, %f1988;
	selp.f32 	%f1998, 0f425C0000, 0f42580000, %p62;
	mov.f32 	%f7176, %f1998;
	bra.uni 	$L__BB0_2048;
$L__BB0_1998:
	setp.eq.f32 	%p61, %f1, %f1997;
	selp.f32 	%f1999, 0f42540000, 0f42500000, %p61;
	mov.f32 	%f7176, %f1999;
	bra.uni 	$L__BB0_2048;
$L__BB0_1999:
	add.s32 	%r41, %r2, 49;
	cvt.rn.f32.s32 	%f2000, %r41;
	setp.leu.f32 	%p57, %f1, %f2000;
	@%p57 bra 	$L__BB0_2001;
	setp.eq.f32 	%p59, %f1, %f1996;
	selp.f32 	%f2001, 0f424C0000, 0f42480000, %p59;
	mov.f32 	%f7176, %f2001;
	bra.uni 	$L__BB0_2048;
$L__BB0_2001:
	setp.eq.f32 	%p58, %f1, %f2000;
	selp.f32 	%f2002, 0f42440000, 0f42400000, %p58;
	mov.f32 	%f7176, %f2002;
	bra.uni 	$L__BB0_2048;
$L__BB0_2002:
	add.s32 	%r32, %r2, 39;
	cvt.rn.f32.s32 	%f2003, %r32;
	setp.leu.f32 	%p40, %f1, %f2003;
	@%p40 bra 	$L__BB0_2010;
	add.s32 	%r36, %r2, 43;
	cvt.rn.f32.s32 	%f2004, %r36;
	setp.leu.f32 	%p48, %f1, %f2004;
	@%p48 bra 	$L__BB0_2007;
	add.s32 	%r38, %r2, 45;
	cvt.rn.f32.s32 	%f2005, %r38;
	setp.leu.f32 	%p52, %f1, %f2005;
	@%p52 bra 	$L__BB0_2006;
	setp.eq.f32 	%p54, %f1, %f1987;
	selp.f32 	%f2006, 0f423C0000, 0f42380000, %p54;
	mov.f32 	%f7176, %f2006;
	bra.uni 	$L__BB0_2048;
$L__BB0_2006:
	setp.eq.f32 	%p53, %f1, %f2005;
	selp.f32 	%f2007, 0f42340000, 0f42300000, %p53;
	mov.f32 	%f7176, %f2007;
	bra.uni 	$L__BB0_2048;
$L__BB0_2007:
	add.s32 	%r37, %r2, 41;
	cvt.rn.f32.s32 	%f2008, %r37;
	setp.leu.f32 	%p49, %f1, %f2008;
	@%p49 bra 	$L__BB0_2009;
	setp.eq.f32 	%p51, %f1, %f2004;
	selp.f32 	%f2009, 0f422C0000, 0f42280000, %p51;
	mov.f32 	%f7176, %f2009;
	bra.uni 	$L__BB0_2048;
$L__BB0_2009:
	setp.eq.f32 	%p50, %f1, %f2008;
	selp.f32 	%f2010, 0f42240000, 0f42200000, %p50;
	mov.f32 	%f7176, %f2010;
	bra.uni 	$L__BB0_2048;
$L__BB0_2010:
	add.s32 	%r33, %r2, 35;
	cvt.rn.f32.s32 	%f2011, %r33;
	setp.leu.f32 	%p41, %f1, %f2011;
	@%p41 bra 	$L__BB0_2014;
	add.s32 	%r35, %r2, 37;
	cvt.rn.f32.s32 	%f2012, %r35;
	setp.leu.f32 	%p45, %f1, %f2012;
	@%p45 bra 	$L__BB0_2013;
	setp.eq.f32 	%p47, %f1, %f2003;
	selp.f32 	%f2013, 0f421C0000, 0f42180000, %p47;
	mov.f32 	%f7176, %f2013;
	bra.uni 	$L__BB0_2048;
$L__BB0_2013:
	setp.eq.f32 	%p46, %f1, %f2012;
	selp.f32 	%f2014, 0f42140000, 0f42100000, %p46;
	mov.f32 	%f7176, %f2014;
	bra.uni 	$L__BB0_2048;
$L__BB0_2014:
	add.s32 	%r34, %r2, 33;
	cvt.rn.f32.s32 	%f2015, %r34;
	setp.leu.f32 	%p42, %f1, %f2015;
	@%p42 bra 	$L__BB0_2016;
	setp.eq.f32 	%p44, %f1, %f2011;
	selp.f32 	%f2016, 0f420C0000, 0f42080000, %p44;
	mov.f32 	%f7176, %f2016;
	bra.uni 	$L__BB0_2048;
$L__BB0_2016:
	setp.eq.f32 	%p43, %f1, %f2015;
	selp.f32 	%f2017, 0f42040000, 0f42000000, %p43;
	mov.f32 	%f7176, %f2017;
	bra.uni 	$L__BB0_2048;
$L__BB0_2017:
	add.s32 	%r16, %r2, 15;
	cvt.rn.f32.s32 	%f2018, %r16;
	setp.leu.f32 	%p8, %f1, %f2018;
	@%p8 bra 	$L__BB0_2033;
	add.s32 	%r24, %r2, 23;
	cvt.rn.f32.s32 	%f2019, %r24;
	setp.leu.f32 	%p24, %f1, %f2019;
	@%p24 bra 	$L__BB0_2026;
	add.s32 	%r28, %r2, 27;
	cvt.rn.f32.s32 	%f2020, %r28;
	setp.leu.f32 	%p32, %f1, %f2020;
	@%p32 bra 	$L__BB0_2023;
	add.s32 	%r30, %r2, 29;
	cvt.rn.f32.s32 	%f2021, %r30;
	setp.leu.f32 	%p36, %f1, %f2021;
	@%p36 bra 	$L__BB0_2022;
	setp.eq.f32 	%p38, %f1, %f1986;
	selp.f32 	%f2022, 0f41F80000, 0f41F00000, %p38;
	mov.f32 	%f7176, %f2022;
	bra.uni 	$L__BB0_2048;
$L__BB0_2022:
	setp.eq.f32 	%p37, %f1, %f2021;
	selp.f32 	%f2023, 0f41E80000, 0f41E00000, %p37;
	mov.f32 	%f7176, %f2023;
	bra.uni 	$L__BB0_2048;
$L__BB0_2023:
	add.s32 	%r29, %r2, 25;
	cvt.rn.f32.s32 	%f2024, %r29;
	setp.leu.f32 	%p33, %f1, %f2024;
	@%p33 bra 	$L__BB0_2025;
	setp.eq.f32 	%p35, %f1, %f2020;
	selp.f32 	%f2025, 0f41D80000, 0f41D00000, %p35;
	mov.f32 	%f7176, %f2025;
	bra.uni 	$L__BB0_2048;
$L__BB0_2025:
	setp.eq.f32 	%p34, %f1, %f2024;
	selp.f32 	%f2026, 0f41C80000, 0f41C00000, %p34;
	mov.f32 	%f7176, %f2026;
	bra.uni 	$L__BB0_2048;
$L__BB0_2026:
	add.s32 	%r25, %r2, 19;
	cvt.rn.f32.s32 	%f2027, %r25;
	setp.leu.f32 	%p25, %f1, %f2027;
	@%p25 bra 	$L__BB0_2030;
	add.s32 	%r27, %r2, 21;
	cvt.rn.f32.s32 	%f2028, %r27;
	setp.leu.f32 	%p29, %f1, %f2028;
	@%p29 bra 	$L__BB0_2029;
	setp.eq.f32 	%p31, %f1, %f2019;
	selp.f32 	%f2029, 0f41B80000, 0f41B00000, %p31;
	mov.f32 	%f7176, %f2029;
	bra.uni 	$L__BB0_2048;
$L__BB0_2029:
	setp.eq.f32 	%p30, %f1, %f2028;
	selp.f32 	%f2030, 0f41A80000, 0f41A00000, %p30;
	mov.f32 	%f7176, %f2030;
	bra.uni 	$L__BB0_2048;
$L__BB0_2030:
	add.s32 	%r26, %r2, 17;
	cvt.rn.f32.s32 	%f2031, %r26;
	setp.leu.f32 	%p26, %f1, %f2031;
	@%p26 bra 	$L__BB0_2032;
	setp.eq.f32 	%p28, %f1, %f2027;
	selp.f32 	%f2032, 0f41980000, 0f41900000, %p28;
	mov.f32 	%f7176, %f2032;
	bra.uni 	$L__BB0_2048;
$L__BB0_2032:
	setp.eq.f32 	%p27, %f1, %f2031;
	selp.f32 	%f2033, 0f41880000, 0f41800000, %p27;
	mov.f32 	%f7176, %f2033;
	bra.uni 	$L__BB0_2048;
$L__BB0_2033:
	add.s32 	%r17, %r2, 7;
	cvt.rn.f32.s32 	%f2034, %r17;
	setp.leu.f32 	%p9, %f1, %f2034;
	@%p9 bra 	$L__BB0_2041;
	add.s32 	%r21, %r2, 11;
	cvt.rn.f32.s32 	%f2035, %r21;
	setp.leu.f32 	%p17, %f1, %f2035;
	@%p17 bra 	$L__BB0_2038;
	add.s32 	%r23, %r2, 13;
	cvt.rn.f32.s32 	%f2036, %r23;
	setp.leu.f32 	%p21, %f1, %f2036;
	@%p21 bra 	$L__BB0_2037;
	setp.eq.f32 	%p23, %f1, %f2018;
	selp.f32 	%f2037, 0f41700000, 0f41600000, %p23;
	mov.f32 	%f7176, %f2037;
	bra.uni 	$L__BB0_2048;
$L__BB0_2037:
	setp.eq.f32 	%p22, %f1, %f2036;
	selp.f32 	%f2038, 0f41500000, 0f41400000, %p22;
	mov.f32 	%f7176, %f2038;
	bra.uni 	$L__BB0_2048;
$L__BB0_2038:
	add.s32 	%r22, %r2, 9;
	cvt.rn.f32.s32 	%f2039, %r22;
	setp.leu.f32 	%p18, %f1, %f2039;
	@%p18 bra 	$L__BB0_2040;
	setp.eq.f32 	%p20, %f1, %f2035;
	selp.f32 	%f2040, 0f41300000, 0f41200000, %p20;
	mov.f32 	%f7176, %f2040;
	bra.uni 	$L__BB0_2048;
$L__BB0_2040:
	setp.eq.f32 	%p19, %f1, %f2039;
	selp.f32 	%f2041, 0f41100000, 0f41000000, %p19;
	mov.f32 	%f7176, %f2041;
	bra.uni 	$L__BB0_2048;
$L__BB0_2041:
	add.s32 	%r18, %r2, 3;
	cvt.rn.f32.s32 	%f2042, %r18;
	setp.leu.f32 	%p10, %f1, %f2042;
	@%p10 bra 	$L__BB0_2045;
	add.s32 	%r20, %r2, 5;
	cvt.rn.f32.s32 	%f2043, %r20;
	setp.leu.f32 	%p14, %f1, %f2043;
	@%p14 bra 	$L__BB0_2044;
	setp.eq.f32 	%p16, %f1, %f2034;
	selp.f32 	%f2044, 0f40E00000, 0f40C00000, %p16;
	mov.f32 	%f7176, %f2044;
	bra.uni 	$L__BB0_2048;
$L__BB0_2044:
	setp.eq.f32 	%p15, %f1, %f2043;
	selp.f32 	%f2045, 0f40A00000, 0f40800000, %p15;
	mov.f32 	%f7176, %f2045;
	bra.uni 	$L__BB0_2048;
$L__BB0_2045:
	add.s32 	%r19, %r2, 1;
	cvt.rn.f32.s32 	%f2046, %r19;
	setp.leu.f32 	%p11, %f1, %f2046;
	@%p11 bra 	$L__BB0_2047;
	setp.eq.f32 	%p13, %f1, %f2042;
	selp.f32 	%f2047, 0f40400000, 0f40000000, %p13;
	mov.f32 	%f7176, %f2047;
	bra.uni 	$L__BB0_2048;
$L__BB0_2047:
	setp.eq.f32 	%p12, %f1, %f2046;
	selp.f32 	%f2048, 0f3F800000, 0f00000000, %p12;
	mov.f32 	%f7176, %f2048;
$L__BB0_2048:
	cvta.to.global.u64 	%rd7, %rd4;
	add.s64 	%rd2, %rd7, %rd6;
	st.global.f32 	[%rd2], %f7176;
	ld.global.f32 	%f2050, [%rd1];
	add.s32 	%r1034, %r3, 1023;
	cvt.rn.f32.s32 	%f2051, %r1034;
	setp.leu.f32 	%p2049, %f2050, %f2051;
	@%p2049 bra 	$L__BB0_3072;
	add.s32 	%r1546, %r3, 1535;
	cvt.rn.f32.s32 	%f2052, %r1546;
	setp.leu.f32 	%p3073, %f2050, %f2052;
	@%p3073 bra 	$L__BB0_2561;
	add.s32 	%r1802, %r3, 1791;
	cvt.rn.f32.s32 	%f2053, %r1802;
	setp.leu.f32 	%p3585, %f2050, %f2053;
	@%p3585 bra 	$L__BB0_2306;
	add.s32 	%r1930, %r3, 1919;
	cvt.rn.f32.s32 	%f2054, %r1930;
	setp.leu.f32 	%p3841, %f2050, %f2054;
	@%p3841 bra 	$L__BB0_2179;
	add.s32 	%r1994, %r3, 1983;
	cvt.rn.f32.s32 	%f2055, %r1994;
	setp.leu.f32 	%p3969, %f2050, %f2055;
	@%p3969 bra 	$L__BB0_2116;
	add.s32 	%r2026, %r3, 2015;
	cvt.rn.f32.s32 	%f2056, %r2026;
	setp.leu.f32 	%p4033, %f2050, %f2056;
	@%p4033 bra 	$L__BB0_2085;
	add.s32 	%r2042, %r3, 2031;
	cvt.rn.f32.s32 	%f2057, %r2042;
	setp.leu.f32 	%p4065, %f2050, %f2057;
	@%p4065 bra 	$L__BB0_2070;
	add.s32 	%r2050, %r3, 2039;
	cvt.rn.f32.s32 	%f2058, %r2050;
	setp.leu.f32 	%p4081, %f2050, %f2058;
	@%p4081 bra 	$L__BB0_2063;
	add.s32 	%r2054, %r3, 2043;
	cvt.rn.f32.s32 	%f2059, %r2054;
	setp.leu.f32 	%p4089, %f2050, %f2059;
	@%p4089 bra 	$L__BB0_2060;
	add.s32 	%r2056, %r3, 2045;
	cvt.rn.f32.s32 	%f2060, %r2056;
	setp.leu.f32 	%p4093, %f2050, %f2060;
	@%p4093 bra 	$L__BB0_2059;
	add.s32 	%r2057, %r3, 2047;
	cvt.rn.f32.s32 	%f7173, %r2057;
	setp.eq.f32 	%p4095, %f2050, %f7173;
	selp.f32 	%f7177, 0f44FFE000, 0f44FFC000, %p4095;
	bra.uni 	$L__BB0_4095;
$L__BB0_2059:
	setp.eq.f32 	%p4094, %f2050, %f2060;
	selp.f32 	%f7177, 0f44FFA000, 0f44FF8000, %p4094;
	bra.uni 	$L__BB0_4095;
$L__BB0_2060:
	add.s32 	%r2055, %r3, 2041;
	cvt.rn.f32.s32 	%f2063, %r2055;
	setp.leu.f32 	%p4090, %f2050, %f2063;
	@%p4090 bra 	$L__BB0_2062;
	setp.eq.f32 	%p4092, %f2050, %f2059;
	selp.f32 	%f7177, 0f44FF6000, 0f44FF4000, %p4092;
	bra.uni 	$L__BB0_4095;
$L__BB0_2062:
	setp.eq.f32 	%p4091, %f2050, %f2063;
	selp.f32 	%f7177, 0f44FF2000, 0f44FF0000, %p4091;
	bra.uni 	$L__BB0_4095;
$L__BB0_2063:
	add.s32 	%r2051, %r3, 2035;
	cvt.rn.f32.s32 	%f2066, %r2051;
	setp.leu.f32 	%p4082, %f2050, %f2066;
	@%p4082 bra 	$L__BB0_2067;
	add.s32 	%r2053, %r3, 2037;
	cvt.rn.f32.s32 	%f2067, %r2053;
	setp.leu.f32 	%p4086, %f2050, %f2067;
	@%p4086 bra 	$L__BB0_2066;
	setp.eq.f32 	%p4088, %f2050, %f2058;
	selp.f32 	%f7177, 0f44FEE000, 0f44FEC000, %p4088;
	bra.uni 	$L__BB0_4095;
$L__BB0_2066:
	setp.eq.f32 	%p4087, %f2050, %f2067;
	selp.f32 	%f7177, 0f44FEA000, 0f44FE8000, %p4087;
	bra.uni 	$L__BB0_4095;
$L__BB0_2067:
	add.s32 	%r2052, %r3, 2033;
	cvt.rn.f32.s32 	%f2070, %r2052;
	setp.leu.f32 	%p4083, %f2050, %f2070;
	@%p4083 bra 	$L__BB0_2069;
	setp.eq.f32 	%p4085, %f2050, %f2066;
	selp.f32 	%f7177, 0f44FE6000, 0f44FE4000, %p4085;
	bra.uni 	$L__BB0_4095;
$L__BB0_2069:
	setp.eq.f32 	%p4084, %f2050, %f2070;
	selp.f32 	%f7177, 0f44FE2000, 0f44FE0000, %p4084;
	bra.uni 	$L__BB0_4095;
$L__BB0_2070:
	add.s32 	%r2043, %r3, 2023;
	cvt.rn.f32.s32 	%f2073, %r2043;
	setp.leu.f32 	%p4066, %f2050, %f2073;
	@%p4066 bra 	$L__BB0_2078;
	add.s32 	%r2047, %r3, 2027;
	cvt.rn.f32.s32 	%f2074, %r2047;
	setp.leu.f32 	%p4074, %f2050, %f2074;
	@%p4074 bra 	$L__BB0_2075;
	add.s32 	%r2049, %r3, 2029;
	cvt.rn.f32.s32 	%f2075, %r2049;
	setp.leu.f32 	%p4078, %f2050, %f2075;
	@%p4078 bra 	$L__BB0_2074;
	setp.eq.f32 	%p4080, %f2050, %f2057;
	selp.f32 	%f7177, 0f44FDE000, 0f44FDC000, %p4080;
	bra.uni 	$L__BB0_4095;
$L__BB0_2074:
	setp.eq.f32 	%p4079, %f2050, %f2075;
	selp.f32 	%f7177, 0f44FDA000, 0f44FD8000, %p4079;
	bra.uni 	$L__BB0_4095;
$L__BB0_2075:
	add.s32 	%r2048, %r3, 2025;
	cvt.rn.f32.s32 	%f2078, %r2048;
	setp.leu.f32 	%p4075, %f2050, %f2078;
	@%p4075 bra 	$L__BB0_2077;
	setp.eq.f32 	%p4077, %f2050, %f2074;
	selp.f32 	%f7177, 0f44FD6000, 0f44FD4000, %p4077;
	bra.uni 	$L__BB0_4095;
$L__BB0_2077:
	setp.eq.f32 	%p4076, %f2050, %f2078;
	selp.f32 	%f7177, 0f44FD2000, 0f44FD0000, %p4076;
	bra.uni 	$L__BB0_4095;
$L__BB0_2078:
	add.s32 	%r2044, %r3, 2019;
	cvt.rn.f32.s32 	%f2081, %r2044;
	setp.leu.f32 	%p4067, %f2050, %f2081;
	@%p4067 bra 	$L__BB0_2082;
	add.s32 	%r2046, %r3, 2021;
	cvt.rn.f32.s32 	%f2082, %r2046;
	setp.leu.f32 	%p4071, %f2050, %f2082;
	@%p4071 bra 	$L__BB0_2081;
	setp.eq.f32 	%p4073, %f2050, %f2073;
	selp.f32 	%f7177, 0f44FCE000, 0f44FCC000, %p4073;
	bra.uni 	$L__BB0_4095;
$L__BB0_2081:
	setp.eq.f32 	%p4072, %f2050, %f2082;
	selp.f32 	%f7177, 0f44FCA000, 0f44FC8000, %p4072;
	bra.uni 	$L__BB0_4095;
$L__BB0_2082:
	add.s32 	%r2045, %r3, 2017;
	cvt.rn.f32.s32 	%f2085, %r2045;
	setp.leu.f32 	%p4068, %f2050, %f2085;
	@%p4068 bra 	$L__BB0_2084;
	setp.eq.f32 	%p4070, %f2050, %f2081;
	selp.f32 	%f7177, 0f44FC6000, 0f44FC4000, %p4070;
	bra.uni 	$L__BB0_4095;
$L__BB0_2084:
	setp.eq.f32 	%p4069, %f2050, %f2085;
	selp.f32 	%f7177, 0f44FC2000, 0f44FC0000, %p4069;
	bra.uni 	$L__BB0_4095;
$L__BB0_2085:
	add.s32 	%r2027, %r3, 1999;
	cvt.rn.f32.s32 	%f2088, %r2027;
	setp.leu.f32 	%p4034, %f2050, %f2088;
	@%p4034 bra 	$L__BB0_2101;
	add.s32 	%r2035, %r3, 2007;
	cvt.rn.f32.s32 	%f2089, %r2035;
	setp.leu.f32 	%p4050, %f2050, %f2089;
	@%p4050 bra 	$L__BB0_2094;
	add.s32 	%r2039, %r3, 2011;
	cvt.rn.f32.s32 	%f2090, %r2039;
	setp.leu.f32 	%p4058, %f2050, %f2090;
	@%p4058 bra 	$L__BB0_2091;
	add.s32 	%r2041, %r3, 2013;
	cvt.rn.f32.s32 	%f2091, %r2041;
	setp.leu.f32 	%p4062, %f2050, %f2091;
	@%p4062 bra 	$L__BB0_2090;
	setp.eq.f32 	%p4064, %f2050, %f2056;
	selp.f32 	%f7177, 0f44FBE000, 0f44FBC000, %p4064;
	bra.uni 	$L__BB0_4095;
$L__BB0_2090:
	setp.eq.f32 	%p4063, %f2050, %f2091;
	selp.f32 	%f7177, 0f44FBA000, 0f44FB8000, %p4063;
	bra.uni 	$L__BB0_4095;
$L__BB0_2091:
	add.s32 	%r2040, %r3, 2009;
	cvt.rn.f32.s32 	%f2094, %r2040;
	setp.leu.f32 	%p4059, %f2050, %f2094;
	@%p4059 bra 	$L__BB0_2093;
	setp.eq.f32 	%p4061, %f2050, %f2090;
	selp.f32 	%f7177, 0f44FB6000, 0f44FB4000, %p4061;
	bra.uni 	$L__BB0_4095;
$L__BB0_2093:
	setp.eq.f32 	%p4060, %f2050, %f2094;
	selp.f32 	%f7177, 0f44FB2000, 0f44FB0000, %p4060;
	bra.uni 	$L__BB0_4095;
$L__BB0_2094:
	add.s32 	%r2036, %r3, 2003;
	cvt.rn.f32.s32 	%f2097, %r2036;
	setp.leu.f32 	%p4051, %f2050, %f2097;
	@%p4051 bra 	$L__BB0_2098;
	add.s32 	%r2038, %r3, 2005;
	cvt.rn.f32.s32 	%f2098, %r2038;
	setp.leu.f32 	%p4055, %f2050, %f2098;
	@%p4055 bra 	$L__BB0_2097;
	setp.eq.f32 	%p4057, %f2050, %f2089;
	selp.f32 	%f7177, 0f44FAE000, 0f44FAC000, %p4057;
	bra.uni 	$L__BB0_4095;
$L__BB0_2097:
	setp.eq.f32 	%p4056, %f2050, %f2098;
	selp.f32 	%f7177, 0f44FAA000, 0f44FA8000, %p4056;
	bra.uni 	$L__BB0_4095;
$L__BB0_2098:
	add.s32 	%r2037, %r3, 2001;
	cvt.rn.f32.s32 	%f2101, %r2037;
	setp.leu.f32 	%p4052, %f2050, %f2101;
	@%p4052 bra 	$L__BB0_2100;
	setp.eq.f32 	%p4054, %f2050, %f2097;
	selp.f32 	%f7177, 0f44FA6000, 0f44FA4000, %p4054;
	bra.uni 	$L__BB0_4095;
$L__BB0_2100:
	setp.eq.f32 	%p4053, %f2050, %f2101;
	selp.f32 	%f7177, 0f44FA2000, 0f44FA0000, %p4053;
	bra.uni 	$L__BB0_4095;
$L__BB0_2101:
	add.s32 	%r2028, %r3, 1991;
	cvt.rn.f32.s32 	%f2104, %r2028;
	setp.leu.f32 	%p4035, %f2050, %f2104;
	@%p4035 bra 	$L__BB0_2109;
	add.s32 	%r2032, %r3, 1995;
	cvt.rn.f32.s32 	%f2105, %r2032;
	setp.leu.f32 	%p4043, %f2050, %f2105;
	@%p4043 bra 	$L__BB0_2106;
	add.s32 	%r2034, %r3, 1997;
	cvt.rn.f32.s32 	%f2106, %r2034;
	setp.leu.f32 	%p4047, %f2050, %f2106;
	@%p4047 bra 	$L__BB0_2105;
	setp.eq.f32 	%p4049, %f2050, %f2088;
	selp.f32 	%f7177, 0f44F9E000, 0f44F9C000, %p4049;
	bra.uni 	$L__BB0_4095;
$L__BB0_2105:
	setp.eq.f32 	%p4048, %f2050, %f2106;
	selp.f32 	%f7177, 0f44F9A000, 0f44F98000, %p4048;
	bra.uni 	$L__BB0_4095;
$L__BB0_2106:
	add.s32 	%r2033, %r3, 1993;
	cvt.rn.f32.s32 	%f2109, %r2033;
	setp.leu.f32 	%p4044, %f2050, %f2109;
	@%p4044 bra 	$L__BB0_2108;
	setp.eq.f32 	%p4046, %f2050, %f2105;
	selp.f32 	%f7177, 0f44F96000, 0f44F94000, %p4046;
	bra.uni 	$L__BB0_4095;
$L__BB0_2108:
	setp.eq.f32 	%p4045, %f2050, %f2109;
	selp.f32 	%f7177, 0f44F92000, 0f44F90000, %p4045;
	bra.uni 	$L__BB0_4095;
$L__BB0_2109:
	add.s32 	%r2029, %r3, 1987;
	cvt.rn.f32.s32 	%f2112, %r2029;
	setp.leu.f32 	%p4036, %f2050, %f2112;
	@%p4036 bra 	$L__BB0_2113;
	add.s32 	%r2031, %r3, 1989;
	cvt.rn.f32.s32 	%f2113, %r2031;
	setp.leu.f32 	%p4040, %f2050, %f2113;
	@%p4040 bra 	$L__BB0_2112;
	setp.eq.f32 	%p4042, %f2050, %f2104;
	selp.f32 	%f7177, 0f44F8E000, 0f44F8C000, %p4042;
	bra.uni 	$L__BB0_4095;
$L__BB0_2112:
	setp.eq.f32 	%p4041, %f2050, %f2113;
	selp.f32 	%f7177, 0f44F8A000, 0f44F88000, %p4041;
	bra.uni 	$L__BB0_4095;
$L__BB0_2113:
	add.s32 	%r2030, %r3, 1985;
	cvt.rn.f32.s32 	%f2116, %r2030;
	setp.leu.f32 	%p4037, %f2050, %f2116;
	@%p4037 bra 	$L__BB0_2115;
	setp.eq.f32 	%p4039, %f2050, %f2112;
	selp.f32 	%f7177, 0f44F86000, 0f44F84000, %p4039;
	bra.uni 	$L__BB0_4095;
$L__BB0_2115:
	setp.eq.f32 	%p4038, %f2050, %f2116;
	selp.f32 	%f7177, 0f44F82000, 0f44F80000, %p4038;
	bra.uni 	$L__BB0_4095;
$L__BB0_2116:
	add.s32 	%r1995, %r3, 1951;
	cvt.rn.f32.s32 	%f2119, %r1995;
	setp.leu.f32 	%p3970, %f2050, %f2119;
	@%p3970 bra 	$L__BB0_2148;
	add.s32 	%r2011, %r3, 1967;
	cvt.rn.f32.s32 	%f2120, %r2011;
	setp.leu.f32 	%p4002, %f2050, %f2120;
	@%p4002 bra 	$L__BB0_2133;
	add.s32 	%r2019, %r3, 1975;
	cvt.rn.f32.s32 	%f2121, %r2019;
	setp.leu.f32 	%p4018, %f2050, %f2121;
	@%p4018 bra 	$L__BB0_2126;
	add.s32 	%r2023, %r3, 1979;
	cvt.rn.f32.s32 	%f2122, %r2023;
	setp.leu.f32 	%p4026, %f2050, %f2122;
	@%p4026 bra 	$L__BB0_2123;
	add.s32 	%r2025, %r3, 1981;
	cvt.rn.f32.s32 	%f2123, %r2025;
	setp.leu.f32 	%p4030, %f2050, %f2123;
	@%p4030 bra 	$L__BB0_2122;
	setp.eq.f32 	%p4032, %f2050, %f2055;
	selp.f32 	%f7177, 0f44F7E000, 0f44F7C000, %p4032;
	bra.uni 	$L__BB0_4095;
$L__BB0_2122:
	setp.eq.f32 	%p4031, %f2050, %f2123;
	selp.f32 	%f7177, 0f44F7A000, 0f44F78000, %p4031;
	bra.uni 	$L__BB0_4095;
$L__BB0_2123:
	add.s32 	%r2024, %r3, 1977;
	cvt.rn.f32.s32 	%f2126, %r2024;
	setp.leu.f32 	%p4027, %f2050, %f2126;
	@%p4027 bra 	$L__BB0_2125;
	setp.eq.f32 	%p4029, %f2050, %f2122;
	selp.f32 	%f7177, 0f44F76000, 0f44F74000, %p4029;
	bra.uni 	$L__BB0_4095;
$L__BB0_2125:
	setp.eq.f32 	%p4028, %f2050, %f2126;
	selp.f32 	%f7177, 0f44F72000, 0f44F70000, %p4028;
	bra.uni 	$L__BB0_4095;
$L__BB0_2126:
	add.s32 	%r2020, %r3, 1971;
	cvt.rn.f32.s32 	%f2129, %r2020;
	setp.leu.f32 	%p4019, %f2050, %f2129;
	@%p4019 bra 	$L__BB0_2130;
	add.s32 	%r2022, %r3, 1973;
	cvt.rn.f32.s32 	%f2130, %r2022;
	setp.leu.f32 	%p4023, %f2050, %f2130;
	@%p4023 bra 	$L__BB0_2129;
	setp.eq.f32 	%p4025, %f2050, %f2121;
	selp.f32 	%f7177, 0f44F6E000, 0f44F6C000, %p4025;
	bra.uni 	$L__BB0_4095;
$L__BB0_2129:
	setp.eq.f32 	%p4024, %f2050, %f2130;
	selp.f32 	%f7177, 0f44F6A000, 0f44F68000, %p4024;
	bra.uni 	$L__BB0_4095;
$L__BB0_2130:
	add.s32 	%r2021, %r3, 1969;
	cvt.rn.f32.s32 	%f2133, %r2021;
	setp.leu.f32 	%p4020, %f2050, %f2133;
	@%p4020 bra 	$L__BB0_2132;
	setp.eq.f32 	%p4022, %f2050, %f2129;
	selp.f32 	%f7177, 0f44F66000, 0f44F64000, %p4022;
	bra.uni 	$L__BB0_4095;
$L__BB0_2132:
	setp.eq.f32 	%p4021, %f2050, %f2133;
	selp.f32 	%f7177, 0f44F62000, 0f44F60000, %p4021;
	bra.uni 	$L__BB0_4095;
$L__BB0_2133:
	add.s32 	%r2012, %r3, 1959;
	cvt.rn.f32.s32 	%f2136, %r2012;
	setp.leu.f32 	%p4003, %f2050, %f2136;
	@%p4003 bra 	$L__BB0_2141;
	add.s32 	%r2016, %r3, 1963;
	cvt.rn.f32.s32 	%f2137, %r2016;
	setp.leu.f32 	%p4011, %f2050, %f2137;
	@%p4011 bra 	$L__BB0_2138;
	add.s32 	%r2018, %r3, 1965;
	cvt.rn.f32.s32 	%f2138, %r2018;
	setp.leu.f32 	%p4015, %f2050, %f2138;
	@%p4015 bra 	$L__BB0_2137;
	setp.eq.f32 	%p4017, %f2050, %f2120;
	selp.f32 	%f7177, 0f44F5E000, 0f44F5C000, %p4017;
	bra.uni 	$L__BB0_4095;
$L__BB0_2137:
	setp.eq.f32 	%p4016, %f2050, %f2138;
	selp.f32 	%f7177, 0f44F5A000, 0f44F58000, %p4016;
	bra.uni 	$L__BB0_4095;
$L__BB0_2138:
	add.s32 	%r2017, %r3, 1961;
	cvt.rn.f32.s32 	%f2141, %r2017;
	setp.leu.f32 	%p4012, %f2050, %f2141;
	@%p4012 bra 	$L__BB0_2140;
	setp.eq.f32 	%p4014, %f2050, %f2137;
	selp.f32 	%f7177, 0f44F56000, 0f44F54000, %p4014;
	bra.uni 	$L__BB0_4095;
$L__BB0_2140:
	setp.eq.f32 	%p4013, %f2050, %f2141;
	selp.f32 	%f7177, 0f44F52000, 0f44F50000, %p4013;
	bra.uni 	$L__BB0_4095;
$L__BB0_2141:
	add.s32 	%r2013, %r3, 1955;
	cvt.rn.f32.s32 	%f2144, %r2013;
	setp.leu.f32 	%p4004, %f2050, %f2144;
	@%p4004 bra 	$L__BB0_2145;
	add.s32 	%r2015, %r3, 1957;
	cvt.rn.f32.s32 	%f2145, %r2015;
	setp.leu.f32 	%p4008, %f2050, %f2145;
	@%p4008 bra 	$L__BB0_2144;
	setp.eq.f32 	%p4010, %f2050, %f2136;
	selp.f32 	%f7177, 0f44F4E000, 0f44F4C000, %p4010;
	bra.uni 	$L__BB0_4095;
$L__BB0_2144:
	setp.eq.f32 	%p4009, %f2050, %f2145;
	selp.f32 	%f7177, 0f44F4A000, 0f44F48000, %p4009;
	bra.uni 	$L__BB0_4095;
$L__BB0_2145:
	add.s32 	%r2014, %r3, 1953;
	cvt.rn.f32.s32 	%f2148, %r2014;
	setp.leu.f32 	%p4005, %f2050, %f2148;
	@%p4005 bra 	$L__BB0_2147;
	setp.eq.f32 	%p4007, %f2050, %f2144;
	selp.f32 	%f7177, 0f44F46000, 0f44F44000, %p4007;
	bra.uni 	$L__BB0_4095;
$L__BB0_2147:
	setp.eq.f32 	%p4006, %f2050, %f2148;
	selp.f32 	%f7177, 0f44F42000, 0f44F40000, %p4006;
	bra.uni 	$L__BB0_4095;
$L__BB0_2148:
	add.s32 	%r1996, %r3, 1935;
	cvt.rn.f32.s32 	%f2151, %r1996;
	setp.leu.f32 	%p3971, %f2050, %f2151;
	@%p3971 bra 	$L__BB0_2164;
	add.s32 	%r2004, %r3, 1943;
	cvt.rn.f32.s32 	%f2152, %r2004;
	setp.leu.f32 	%p3987, %f2050, %f2152;
	@%p3987 bra 	$L__BB0_2157;
	add.s32 	%r2008, %r3, 1947;
	cvt.rn.f32.s32 	%f2153, %r2008;
	setp.leu.f32 	%p3995, %f2050, %f2153;
	@%p3995 bra 	$L__BB0_2154;
	add.s32 	%r2010, %r3, 1949;
	cvt.rn.f32.s32 	%f2154, %r2010;
	setp.leu.f32 	%p3999, %f2050, %f2154;
	@%p3999 bra 	$L__BB0_2153;
	setp.eq.f32 	%p4001, %f2050, %f2119;
	selp.f32 	%f7177, 0f44F3E000, 0f44F3C000, %p4001;
	bra.uni 	$L__BB0_4095;
$L__BB0_2153:
	setp.eq.f32 	%p4000, %f2050, %f2154;
	selp.f32 	%f7177, 0f44F3A000, 0f44F38000, %p4000;
	bra.uni 	$L__BB0_4095;
$L__BB0_2154:
	add.s32 	%r2009, %r3, 1945;
	cvt.rn.f32.s32 	%f2157, %r2009;
	setp.leu.f32 	%p3996, %f2050, %f2157;
	@%p3996 bra 	$L__BB0_2156;
	setp.eq.f32 	%p3998, %f2050, %f2153;
	selp.f32 	%f7177, 0f44F36000, 0f44F34000, %p3998;
	bra.uni 	$L__BB0_4095;
$L__BB0_2156:
	setp.eq.f32 	%p3997, %f2050, %f2157;
	selp.f32 	%f7177, 0f44F32000, 0f44F30000, %p3997;
	bra.uni 	$L__BB0_4095;
$L__BB0_2157:
	add.s32 	%r2005, %r3, 1939;
	cvt.rn.f32.s32 	%f2160, %r2005;
	setp.leu.f32 	%p3988, %f2050, %f2160;
	@%p3988 bra 	$L__BB0_2161;
	add.s32 	%r2007, %r3, 1941;
	cvt.rn.f32.s32 	%f2161, %r2007;
	setp.leu.f32 	%p3992, %f2050, %f2161;
	@%p3992 bra 	$L__BB0_2160;
	setp.eq.f32 	%p3994, %f2050, %f2152;
	selp.f32 	%f7177, 0f44F2E000, 0f44F2C000, %p3994;
	bra.uni 	$L__BB0_4095;
$L__BB0_2160:
	setp.eq.f32 	%p3993, %f2050, %f2161;
	selp.f32 	%f7177, 0f44F2A000, 0f44F28000, %p3993;
	bra.uni 	$L__BB0_4095;
$L__BB0_2161:
	add.s32 	%r2006, %r3, 1937;
	cvt.rn.f32.s32 	%f2164, %r2006;
	setp.leu.f32 	%p3989, %f2050, %f2164;
	@%p3989 bra 	$L__BB0_2163;
	setp.eq.f32 	%p3991, %f2050, %f2160;
	selp.f32 	%f7177, 0f44F26000, 0f44F24000, %p3991;
	bra.uni 	$L__BB0_4095;
$L__BB0_2163:
	setp.eq.f32 	%p3990, %f2050, %f2164;
	selp.f32 	%f7177, 0f44F22000, 0f44F20000, %p3990;
	bra.uni 	$L__BB0_4095;
$L__BB0_2164:
	add.s32 	%r1997, %r3, 1927;
	cvt.rn.f32.s32 	%f2167, %r1997;
	setp.leu.f32 	%p3972, %f2050, %f2167;
	@%p3972 bra 	$L__BB0_2172;
	add.s32 	%r2001, %r3, 1931;
	cvt.rn.f32.s32 	%f2168, %r2001;
	setp.leu.f32 	%p3980, %f2050, %f2168;
	@%p3980 bra 	$L__BB0_2169;
	add.s32 	%r2003, %r3, 1933;
	cvt.rn.f32.s32 	%f2169, %r2003;
	setp.leu.f32 	%p3984, %f2050, %f2169;
	@%p3984 bra 	$L__BB0_2168;
	setp.eq.f32 	%p3986, %f2050, %f2151;
	selp.f32 	%f7177, 0f44F1E000, 0f44F1C000, %p3986;
	bra.uni 	$L__BB0_4095;
$L__BB0_2168:
	setp.eq.f32 	%p3985, %f2050, %f2169;
	selp.f32 	%f7177, 0f44F1A000, 0f44F18000, %p3985;
	bra.uni 	$L__BB0_4095;
$L__BB0_2169:
	add.s32 	%r2002, %r3, 1929;
	cvt.rn.f32.s32 	%f2172, %r2002;
	setp.leu.f32 	%p3981, %f2050, %f2172;
	@%p3981 bra 	$L__BB0_2171;
	setp.eq.f32 	%p3983, %f2050, %f2168;
	selp.f32 	%f7177, 0f44F16000, 0f44F14000, %p3983;
	bra.uni 	$L__BB0_4095;
$L__BB0_2171:
	setp.eq.f32 	%p3982, %f2050, %f2172;
	selp.f32 	%f7177, 0f44F12000, 0f44F10000, %p3982;
	bra.uni 	$L__BB0_4095;
$L__BB0_2172:
	add.s32 	%r1998, %r3, 1923;
	cvt.rn.f32.s32 	%f2175, %r1998;
	setp.leu.f32 	%p3973, %f2050, %f2175;
	@%p3973 bra 	$L__BB0_2176;
	add.s32 	%r2000, %r3, 1925;
	cvt.rn.f32.s32 	%f2176, %r2000;
	setp.leu.f32 	%p3977, %f2050, %f2176;
	@%p3977 bra 	$L__BB0_2175;
	setp.eq.f32 	%p3979, %f2050, %f2167;
	selp.f32 	%f7177, 0f44F0E000, 0f44F0C000, %p3979;
	bra.uni 	$L__BB0_4095;
$L__BB0_2175:
	setp.eq.f32 	%p3978, %f2050, %f2176;
	selp.f32 	%f7177, 0f44F0A000, 0f44F08000, %p3978;
	bra.uni 	$L__BB0_4095;
$L__BB0_2176:
	add.s32 	%r1999, %r3, 1921;
	cvt.rn.f32.s32 	%f2179, %r1999;
	setp.leu.f32 	%p3974, %f2050, %f2179;
	@%p3974 bra 	$L__BB0_2178;
	setp.eq.f32 	%p3976, %f2050, %f2175;
	selp.f32 	%f7177, 0f44F06000, 0f44F04000, %p3976;
	bra.uni 	$L__BB0_4095;
$L__BB0_2178:
	setp.eq.f32 	%p3975, %f2050, %f2179;
	selp.f32 	%f7177, 0f44F02000, 0f44F00000, %p3975;
	bra.uni 	$L__BB0_4095;
$L__BB0_2179:
	add.s32 	%r1931, %r3, 1855;
	cvt.rn.f32.s32 	%f2182, %r1931;
	setp.leu.f32 	%p3842, %f2050, %f2182;
	@%p3842 bra 	$L__BB0_2243;
	add.s32 	%r1963, %r3, 1887;
	cvt.rn.f32.s32 	%f2183, %r1963;
	setp.leu.f32 	%p3906, %f2050, %f2183;
	@%p3906 bra 	$L__BB0_2212;
	add.s32 	%r1979, %r3, 1903;
	cvt.rn.f32.s32 	%f2184, %r1979;
	setp.leu.f32 	%p3938, %f2050, %f2184;
	@%p3938 bra 	$L__BB0_2197;
	add.s32 	%r1987, %r3, 1911;
	cvt.rn.f32.s32 	%f2185, %r1987;
	setp.leu.f32 	%p3954, %f2050, %f2185;
	@%p3954 bra 	$L__BB0_2190;
	add.s32 	%r1991, %r3, 1915;
	cvt.rn.f32.s32 	%f2186, %r1991;
	setp.leu.f32 	%p3962, %f2050, %f2186;
	@%p3962 bra 	$L__BB0_2187;
	add.s32 	%r1993, %r3, 1917;
	cvt.rn.f32.s32 	%f2187, %r1993;
	setp.leu.f32 	%p3966, %f2050, %f2187;
	@%p3966 bra 	$L__BB0_2186;
	setp.eq.f32 	%p3968, %f2050, %f2054;
	selp.f32 	%f7177, 0f44EFE000, 0f44EFC000, %p3968;
	bra.uni 	$L__BB0_4095;
$L__BB0_2186:
	setp.eq.f32 	%p3967, %f2050, %f2187;
	selp.f32 	%f7177, 0f44EFA000, 0f44EF8000, %p3967;
	bra.uni 	$L__BB0_4095;
$L__BB0_2187:
	add.s32 	%r1992, %r3, 1913;
	cvt.rn.f32.s32 	%f2190, %r1992;
	setp.leu.f32 	%p3963, %f2050, %f2190;
	@%p3963 bra 	$L__BB0_2189;
	setp.eq.f32 	%p3965, %f2050, %f2186;
	selp.f32 	%f7177, 0f44EF6000, 0f44EF4000, %p3965;
	bra.uni 	$L__BB0_4095;
$L__BB0_2189:
	setp.eq.f32 	%p3964, %f2050, %f2190;
	selp.f32 	%f7177, 0f44EF2000, 0f44EF0000, %p3964;
	bra.uni 	$L__BB0_4095;
$L__BB0_2190:
	add.s32 	%r1988, %r3, 1907;
	cvt.rn.f32.s32 	%f2193, %r1988;
	setp.leu.f32 	%p3955, %f2050, %f2193;
	@%p3955 bra 	$L__BB0_2194;
	add.s32 	%r1990, %r3, 1909;
	cvt.rn.f32.s32 	%f2194, %r1990;
	setp.leu.f32 	%p3959, %f2050, %f2194;
	@%p3959 bra 	$L__BB0_2193;
	setp.eq.f32 	%p3961, %f2050, %f2185;
	selp.f32 	%f7177, 0f44EEE000, 0f44EEC000, %p3961;
	bra.uni 	$L__BB0_4095;
$L__BB0_2193:
	setp.eq.f32 	%p3960, %f2050, %f2194;
	selp.f32 	%f7177, 0f44EEA000, 0f44EE8000, %p3960;
	bra.uni 	$L__BB0_4095;
$L__BB0_2194:
	add.s32 	%r1989, %r3, 1905;
	cvt.rn.f32.s32 	%f2197, %r1989;
	setp.leu.f32 	%p3956, %f2050, %f2197;
	@%p3956 bra 	$L__BB0_2196;
	setp.eq.f32 	%p3958, %f2050, %f2193;
	selp.f32 	%f7177, 0f44EE6000, 0f44EE4000, %p3958;
	bra.uni 	$L__BB0_4095;
$L__BB0_2196:
	setp.eq.f32 	%p3957, %f2050, %f2197;
	selp.f32 	%f7177, 0f44EE2000, 0f44EE0000, %p3957;
	bra.uni 	$L__BB0_4095;
$L__BB0_2197:
	add.s32 	%r1980, %r3, 1895;
	cvt.rn.f32.s32 	%f2200, %r1980;
	setp.leu.f32 	%p3939, %f2050, %f2200;
	@%p3939 bra 	$L__BB0_2205;
	add.s32 	%r1984, %r3, 1899;
	cvt.rn.f32.s32 	%f2201, %r1984;
	setp.leu.f32 	%p3947, %f2050, %f2201;
	@%p3947 bra 	$L__BB0_2202;
	add.s32 	%r1986, %r3, 1901;
	cvt.rn.f32.s32 	%f2202, %r1986;
	setp.leu.f32 	%p3951, %f2050, %f2202;
	@%p3951 bra 	$L__BB0_2201;
	setp.eq.f32 	%p3953, %f2050, %f2184;
	selp.f32 	%f7177, 0f44EDE000, 0f44EDC000, %p3953;
	bra.uni 	$L__BB0_4095;
$L__BB0_2201:
	setp.eq.f32 	%p3952, %f2050, %f2202;
	selp.f32 	%f7177, 0f44EDA000, 0f44ED8000, %p3952;
	bra.uni 	$L__BB0_4095;
$L__BB0_2202:
	add.s32 	%r1985, %r3, 1897;
	cvt.rn.f32.s32 	%f2205, %r1985;
	setp.leu.f32 	%p3948, %f2050, %f2205;
	@%p3948 bra 	$L__BB0_2204;
	setp.eq.f32 	%p3950, %f2050, %f2201;
	selp.f32 	%f7177, 0f44ED6000, 0f44ED4000, %p3950;
	bra.uni 	$L__BB0_4095;
$L__BB0_2204:
	setp.eq.f32 	%p3949, %f2050, %f2205;
	selp.f32 	%f7177, 0f44ED2000, 0f44ED0000, %p3949;
	bra.uni 	$L__BB0_4095;
$L__BB0_2205:
	add.s32 	%r1981, %r3, 1891;
	cvt.rn.f32.s32 	%f2208, %r1981;
	setp.leu.f32 	%p3940, %f2050, %f2208;
	@%p3940 bra 	$L__BB0_2209;
	add.s32 	%r1983, %r3, 1893;
	cvt.rn.f32.s32 	%f2209, %r1983;
	setp.leu.f32 	%p3944, %f2050, %f2209;
	@%p3944 bra 	$L__BB0_2208;
	setp.eq.f32 	%p3946, %f2050, %f2200;
	selp.f32 	%f7177, 0f44ECE000, 0f44ECC000, %p3946;
	bra.uni 	$L__BB0_4095;
$L__BB0_2208:
	setp.eq.f32 	%p3945, %f2050, %f2209;
	selp.f32 	%f7177, 0f44ECA000, 0f44EC8000, %p3945;
	bra.uni 	$L__BB0_4095;
$L__BB0_2209:
	add.s32 	%r1982, %r3, 1889;
	cvt.rn.f32.s32 	%f2212, %r1982;
	setp.leu.f32 	%p3941, %f2050, %f2212;
	@%p3941 bra 	$L__BB0_2211;
	setp.eq.f32 	%p3943, %f2050, %f2208;
	selp.f32 	%f7177, 0f44EC6000, 0f44EC4000, %p3943;
	bra.uni 	$L__BB0_4095;
$L__BB0_2211:
	setp.eq.f32 	%p3942, %f2050, %f2212;
	selp.f32 	%f7177, 0f44EC2000, 0f44EC0000, %p3942;
	bra.uni 	$L__BB0_4095;
$L__BB0_2212:
	add.s32 	%r1964, %r3, 1871;
	cvt.rn.f32.s32 	%f2215, %r1964;
	setp.leu.f32 	%p3907, %f2050, %f2215;
	@%p3907 bra 	$L__BB0_2228;
	add.s32 	%r1972, %r3, 1879;
	cvt.rn.f32.s32 	%f2216, %r1972;
	setp.leu.f32 	%p3923, %f2050, %f2216;
	@%p3923 bra 	$L__BB0_2221;
	add.s32 	%r1976, %r3, 1883;
	cvt.rn.f32.s32 	%f2217, %r1976;
	setp.leu.f32 	%p3931, %f2050, %f2217;
	@%p3931 bra 	$L__BB0_2218;
	add.s32 	%r1978, %r3, 1885;
	cvt.rn.f32.s32 	%f2218, %r1978;
	setp.leu.f32 	%p3935, %f2050, %f2218;
	@%p3935 bra 	$L__BB0_2217;
	setp.eq.f32 	%p3937, %f2050, %f2183;
	selp.f32 	%f7177, 0f44EBE000, 0f44EBC000, %p3937;
	bra.uni 	$L__BB0_4095;
$L__BB0_2217:
	setp.eq.f32 	%p3936, %f2050, %f2218;
	selp.f32 	%f7177, 0f44EBA000, 0f44EB8000, %p3936;
	bra.uni 	$L__BB0_4095;
$L__BB0_2218:
	add.s32 	%r1977, %r3, 1881;
	cvt.rn.f32.s32 	%f2221, %r1977;
	setp.leu.f32 	%p3932, %f2050, %f2221;
	@%p3932 bra 	$L__BB0_2220;
	setp.eq.f32 	%p3934, %f2050, %f2217;
	selp.f32 	%f7177, 0f44EB6000, 0f44EB4000, %p3934;
	bra.uni 	$L__BB0_4095;
$L__BB0_2220:
	setp.eq.f32 	%p3933, %f2050, %f2221;
	selp.f32 	%f7177, 0f44EB2000, 0f44EB0000, %p3933;
	bra.uni 	$L__BB0_4095;
$L__BB0_2221:
	add.s32 	%r1973, %r3, 1875;
	cvt.rn.f32.s32 	%f2224, %r1973;
	setp.leu.f32 	%p3924, %f2050, %f2224;
	@%p3924 bra 	$L__BB0_2225;
	add.s32 	%r1975, %r3, 1877;
	cvt.rn.f32.s32 	%f2225, %r1975;
	setp.leu.f32 	%p3928, %f2050, %f2225;
	@%p3928 bra 	$L__BB0_2224;
	setp.eq.f32 	%p3930, %f2050, %f2216;
	selp.f32 	%f7177, 0f44EAE000, 0f44EAC000, %p3930;
	bra.uni 	$L__BB0_4095;
$L__BB0_2224:
	setp.eq.f32 	%p3929, %f2050, %f2225;
	selp.f32 	%f7177, 0f44EAA000, 0f44EA8000, %p3929;
	bra.uni 	$L__BB0_4095;
$L__BB0_2225:
	add.s32 	%r1974, %r3, 1873;
	cvt.rn.f32.s32 	%f2228, %r1974;
	setp.leu.f32 	%p3925, %f2050, %f2228;
	@%p3925 bra 	$L__BB0_2227;
	setp.eq.f32 	%p3927, %f2050, %f2224;
	selp.f32 	%f7177, 0f44EA6000, 0f44EA4000, %p3927;
	bra.uni 	$L__BB0_4095;
$L__BB0_2227:
	setp.eq.f32 	%p3926, %f2050, %f2228;
	selp.f32 	%f7177, 0f44EA2000, 0f44EA0000, %p3926;
	bra.uni 	$L__BB0_4095;
$L__BB0_2228:
	add.s32 	%r1965, %r3, 1863;
	cvt.rn.f32.s32 	%f2231, %r1965;
	setp.leu.f32 	%p3908, %f2050, %f2231;
	@%p3908 bra 	$L__BB0_2236;
	add.s32 	%r1969, %r3, 1867;
	cvt.rn.f32.s32 	%f2232, %r1969;
	setp.leu.f32 	%p3916, %f2050, %f2232;
	@%p3916 bra 	$L__BB0_2233;
	add.s32 	%r1971, %r3, 1869;
	cvt.rn.f32.s32 	%f2233, %r1971;
	setp.leu.f32 	%p3920, %f2050, %f2233;
	@%p3920 bra 	$L__BB0_2232;
	setp.eq.f32 	%p3922, %f2050, %f2215;
	selp.f32 	%f7177, 0f44E9E000, 0f44E9C000, %p3922;
	bra.uni 	$L__BB0_4095;
$L__BB0_2232:
	setp.eq.f32 	%p3921, %f2050, %f2233;
	selp.f32 	%f7177, 0f44E9A000, 0f44E98000, %p3921;
	bra.uni 	$L__BB0_4095;
$L__BB0_2233:
	add.s32 	%r1970, %r3, 1865;
	cvt.rn.f32.s32 	%f2236, %r1970;
	setp.leu.f32 	%p3917, %f2050, %f2236;
	@%p3917 bra 	$L__BB0_2235;
	setp.eq.f32 	%p3919, %f2050, %f2232;
	selp.f32 	%f7177, 0f44E96000, 0f44E94000, %p3919;
	bra.uni 	$L__BB0_4095;
$L__BB0_2235:
	setp.eq.f32 	%p3918, %f2050, %f2236;
	selp.f32 	%f7177, 0f44E92000, 0f44E90000, %p3918;
	bra.uni 	$L__BB0_4095;
$L__BB0_2236:
	add.s32 	%r1966, %r3, 1859;
	cvt.rn.f32.s32 	%f2239, %r1966;
	setp.leu.f32 	%p3909, %f2050, %f2239;
	@%p3909 bra 	$L__BB0_2240;
	add.s32 	%r1968, %r3, 1861;
	cvt.rn.f32.s32 	%f2240, %r1968;
	setp.leu.f32 	%p3913, %f2050, %f2240;
	@%p3913 bra 	$L__BB0_2239;
	setp.eq.f32 	%p3915, %f2050, %f2231;
	selp.f32 	%f7177, 0f44E8E000, 0f44E8C000, %p3915;
	bra.uni 	$L__BB0_4095;
$L__BB0_2239:
	setp.eq.f32 	%p3914, %f2050, %f2240;
	selp.f32 	%f7177, 0f44E8A000, 0f44E88000, %p3914;
	bra.uni 	$L__BB0_4095;
$L__BB0_2240:
	add.s32 	%r1967, %r3, 1857;
	cvt.rn.f32.s32 	%f2243, %r1967;
	setp.leu.f32 	%p3910, %f2050, %f2243;
	@%p3910 bra 	$L__BB0_2242;
	setp.eq.f32 	%p3912, %f2050, %f2239;
	selp.f32 	%f7177, 0f44E86000, 0f44E84000, %p3912;
	bra.uni 	$L__BB0_4095;
$L__BB0_2242:
	setp.eq.f32 	%p3911, %f2050, %f2243;
	selp.f32 	%f7177, 0f44E82000, 0f44E80000, %p3911;
	bra.uni 	$L__BB0_4095;
$L__BB0_2243:
	add.s32 	%r1932, %r3, 1823;
	cvt.rn.f32.s32 	%f2246, %r1932;
	setp.leu.f32 	%p3843, %f2050, %f2246;
	@%p3843 bra 	$L__BB0_2275;
	add.s32 	%r1948, %r3, 1839;
	cvt.rn.f32.s32 	%f2247, %r1948;
	setp.leu.f32 	%p3875, %f2050, %f2247;
	@%p3875 bra 	$L__BB0_2260;
	add.s32 	%r1956, %r3, 1847;
	cvt.rn.f32.s32 	%f2248, %r1956;
	setp.leu.f32 	%p3891, %f2050, %f2248;
	@%p3891 bra 	$L__BB0_2253;
	add.s32 	%r1960, %r3, 1851;
	cvt.rn.f32.s32 	%f2249, %r1960;
	setp.leu.f32 	%p3899, %f2050, %f2249;
	@%p3899 bra 	$L__BB0_2250;
	add.s32 	%r1962, %r3, 1853;
	cvt.rn.f32.s32 	%f2250, %r1962;
	setp.leu.f32 	%p3903, %f2050, %f2250;
	@%p3903 bra 	$L__BB0_2249;
	setp.eq.f32 	%p3905, %f2050, %f2182;
	selp.f32 	%f7177, 0f44E7E000, 0f44E7C000, %p3905;
	bra.uni 	$L__BB0_4095;
$L__BB0_2249:
	setp.eq.f32 	%p3904, %f2050, %f2250;
	selp.f32 	%f7177, 0f44E7A000, 0f44E78000, %p3904;
	bra.uni 	$L__BB0_4095;
$L__BB0_2250:
	add.s32 	%r1961, %r3, 1849;
	cvt.rn.f32.s32 	%f2253, %r1961;
	setp.leu.f32 	%p3900, %f2050, %f2253;
	@%p3900 bra 	$L__BB0_2252;
	setp.eq.f32 	%p3902, %f2050, %f2249;
	selp.f32 	%f7177, 0f44E76000, 0f44E74000, %p3902;
	bra.uni 	$L__BB0_4095;
$L__BB0_2252:
	setp.eq.f32 	%p3901, %f2050, %f2253;
	selp.f32 	%f7177, 0f44E72000, 0f44E70000, %p3901;
	bra.uni 	$L__BB0_4095;
$L__BB0_2253:
	add.s32 	%r1957, %r3, 1843;
	cvt.rn.f32.s32 	%f2256, %r1957;
	setp.leu.f32 	%p3892, %f2050, %f2256;
	@%p3892 bra 	$L__BB0_2257;
	add.s32 	%r1959, %r3, 1845;
	cvt.rn.f32.s32 	%f2257, %r1959;
	setp.leu.f32 	%p3896, %f2050, %f2257;
	@%p3896 bra 	$L__BB0_2256;
	setp.eq.f32 	%p3898, %f2050, %f2248;
	selp.f32 	%f7177, 0f44E6E000, 0f44E6C000, %p3898;
	bra.uni 	$L__BB0_4095;
$L__BB0_2256:
	setp.eq.f32 	%p3897, %f2050, %f2257;
	selp.f32 	%f7177, 0f44E6A000, 0f44E68000, %p3897;
	bra.uni 	$L__BB0_4095;
$L__BB0_2257:
	add.s32 	%r1958, %r3, 1841;
	cvt.rn.f32.s32 	%f2260, %r1958;
	setp.leu.f32 	%p3893, %f2050, %f2260;
	@%p3893 bra 	$L__BB0_2259;
	setp.eq.f32 	%p3895, %f2050, %f2256;
	selp.f32 	%f7177, 0f44E66000, 0f44E64000, %p3895;
	bra.uni 	$L__BB0_4095;
$L__BB0_2259:
	setp.eq.f32 	%p3894, %f2050, %f2260;
	selp.f32 	%f7177, 0f44E62000, 0f44E60000, %p3894;
	bra.uni 	$L__BB0_4095;
$L__BB0_2260:
	add.s32 	%r1949, %r3, 1831;
	cvt.rn.f32.s32 	%f2263, %r1949;
	setp.leu.f32 	%p3876, %f2050, %f2263;
	@%p3876 bra 	$L__BB0_2268;
	add.s32 	%r1953, %r3, 1835;
	cvt.rn.f32.s32 	%f2264, %r1953;
	setp.leu.f32 	%p3884, %f2050, %f2264;
	@%p3884 bra 	$L__BB0_2265;
	add.s32 	%r1955, %r3, 1837;
	cvt.rn.f32.s32 	%f2265, %r1955;
	setp.leu.f32 	%p3888, %f2050, %f2265;
	@%p3888 bra 	$L__BB0_2264;
	setp.eq.f32 	%p3890, %f2050, %f2247;
	selp.f32 	%f7177, 0f44E5E000, 0f44E5C000, %p3890;
	bra.uni 	$L__BB0_4095;
$L__BB0_2264:
	setp.eq.f32 	%p3889, %f2050, %f2265;
	selp.f32 	%f7177, 0f44E5A000, 0f44E58000, %p3889;
	bra.uni 	$L__BB0_4095;
$L__BB0_2265:
	add.s32 	%r1954, %r3, 1833;
	cvt.rn.f32.s32 	%f2268, %r1954;
	setp.leu.f32 	%p3885, %f2050, %f2268;
	@%p3885 bra 	$L__BB0_2267;
	setp.eq.f32 	%p3887, %f2050, %f2264;
	selp.f32 	%f7177, 0f44E56000, 0f44E54000, %p3887;
	bra.uni 	$L__BB0_4095;
$L__BB0_2267:
	setp.eq.f32 	%p3886, %f2050, %f2268;
	selp.f32 	%f7177, 0f44E52000, 0f44E50000, %p3886;
	bra.uni 	$L__BB0_4095;
$L__BB0_2268:
	add.s32 	%r1950, %r3, 1827;
	cvt.rn.f32.s32 	%f2271, %r1950;
	setp.leu.f32 	%p3877, %f2050, %f2271;
	@%p3877 bra 	$L__BB0_2272;
	add.s32 	%r1952, %r3, 1829;
	cvt.rn.f32.s32 	%f2272, %r1952;
	setp.leu.f32 	%p3881, %f2050, %f2272;
	@%p3881 bra 	$L__BB0_2271;
	setp.eq.f32 	%p3883, %f2050, %f2263;
	selp.f32 	%f7177, 0f44E4E000, 0f44E4C000, %p3883;
	bra.uni 	$L__BB0_4095;
$L__BB0_2271:
	setp.eq.f32 	%p3882, %f2050, %f2272;
	selp.f32 	%f7177, 0f44E4A000, 0f44E48000, %p3882;
	bra.uni 	$L__BB0_4095;
$L__BB0_2272:
	add.s32 	%r1951, %r3, 1825;
	cvt.rn.f32.s32 	%f2275, %r1951;
	setp.leu.f32 	%p3878, %f2050, %f2275;
	@%p3878 bra 	$L__BB0_2274;
	setp.eq.f32 	%p3880, %f2050, %f2271;
	selp.f32 	%f7177, 0f44E46000, 0f44E44000, %p3880;
	bra.uni 	$L__BB0_4095;
$L__BB0_2274:
	setp.eq.f32 	%p3879, %f2050, %f2275;
	selp.f32 	%f7177, 0f44E42000, 0f44E40000, %p3879;
	bra.uni 	$L__BB0_4095;
$L__BB0_2275:
	add.s32 	%r1933, %r3, 1807;
	cvt.rn.f32.s32 	%f2278, %r1933;
	setp.leu.f32 	%p3844, %f2050, %f2278;
	@%p3844 bra 	$L__BB0_2291;
	add.s32 	%r1941, %r3, 1815;
	cvt.rn.f32.s32 	%f2279, %r1941;
	setp.leu.f32 	%p3860, %f2050, %f2279;
	@%p3860 bra 	$L__BB0_2284;
	add.s32 	%r1945, %r3, 1819;
	cvt.rn.f32.s32 	%f2280, %r1945;
	setp.leu.f32 	%p3868, %f2050, %f2280;
	@%p3868 bra 	$L__BB0_2281;
	add.s32 	%r1947, %r3, 1821;
	cvt.rn.f32.s32 	%f2281, %r1947;
	setp.leu.f32 	%p3872, %f2050, %f2281;
	@%p3872 bra 	$L__BB0_2280;
	setp.eq.f32 	%p3874, %f2050, %f2246;
	selp.f32 	%f7177, 0f44E3E000, 0f44E3C000, %p3874;
	bra.uni 	$L__BB0_4095;
$L__BB0_2280:
	setp.eq.f32 	%p3873, %f2050, %f2281;
	selp.f32 	%f7177, 0f44E3A000, 0f44E38000, %p3873;
	bra.uni 	$L__BB0_4095;
$L__BB0_2281:
	add.s32 	%r1946, %r3, 1817;
	cvt.rn.f32.s32 	%f2284, %r1946;
	setp.leu.f32 	%p3869, %f2050, %f2284;
	@%p3869 bra 	$L__BB0_2283;
	setp.eq.f32 	%p3871, %f2050, %f2280;
	selp.f32 	%f7177, 0f44E36000, 0f44E34000, %p3871;
	bra.uni 	$L__BB0_4095;
$L__BB0_2283:
	setp.eq.f32 	%p3870, %f2050, %f2284;
	selp.f32 	%f7177, 0f44E32000, 0f44E30000, %p3870;
	bra.uni 	$L__BB0_4095;
$L__BB0_2284:
	add.s32 	%r1942, %r3, 1811;
	cvt.rn.f32.s32 	%f2287, %r1942;
	setp.leu.f32 	%p3861, %f2050, %f2287;
	@%p3861 bra 	$L__BB0_2288;
	add.s32 	%r1944, %r3, 1813;
	cvt.rn.f32.s32 	%f2288, %r1944;
	setp.leu.f32 	%p3865, %f2050, %f2288;
	@%p3865 bra 	$L__BB0_2287;
	setp.eq.f32 	%p3867, %f2050, %f2279;
	selp.f32 	%f7177, 0f44E2E000, 0f44E2C000, %p3867;
	bra.uni 	$L__BB0_4095;
$L__BB0_2287:
	setp.eq.f32 	%p3866, %f2050, %f2288;
	selp.f32 	%f7177, 0f44E2A000, 0f44E28000, %p3866;
	bra.uni 	$L__BB0_4095;
$L__BB0_2288:
	add.s32 	%r1943, %r3, 1809;
	cvt.rn.f32.s32 	%f2291, %r1943;
	setp.leu.f32 	%p3862, %f2050, %f2291;
	@%p3862 bra 	$L__BB0_2290;
	setp.eq.f32 	%p3864, %f2050, %f2287;
	selp.f32 	%f7177, 0f44E26000, 0f44E24000, %p3864;
	bra.uni 	$L__BB0_4095;
$L__BB0_2290:
	setp.eq.f32 	%p3863, %f2050, %f2291;
	selp.f32 	%f7177, 0f44E22000, 0f44E20000, %p3863;
	bra.uni 	$L__BB0_4095;
$L__BB0_2291:
	add.s32 	%r1934, %r3, 1799;
	cvt.rn.f32.s32 	%f2294, %r1934;
	setp.leu.f32 	%p3845, %f2050, %f2294;
	@%p3845 bra 	$L__BB0_2299;
	add.s32 	%r1938, %r3, 1803;
	cvt.rn.f32.s32 	%f2295, %r1938;
	setp.leu.f32 	%p3853, %f2050, %f2295;
	@%p3853 bra 	$L__BB0_2296;
	add.s32 	%r1940, %r3, 1805;
	cvt.rn.f32.s32 	%f2296, %r1940;
	setp.leu.f32 	%p3857, %f2050, %f2296;
	@%p3857 bra 	$L__BB0_2295;
	setp.eq.f32 	%p3859, %f2050, %f2278;
	selp.f32 	%f7177, 0f44E1E000, 0f44E1C000, %p3859;
	bra.uni 	$L__BB0_4095;
$L__BB0_2295:
	setp.eq.f32 	%p3858, %f2050, %f2296;
	selp.f32 	%f7177, 0f44E1A000, 0f44E18000, %p3858;
	bra.uni 	$L__BB0_4095;
$L__BB0_2296:
	add.s32 	%r1939, %r3, 1801;
	cvt.rn.f32.s32 	%f2299, %r1939;
	setp.leu.f32 	%p3854, %f2050, %f2299;
	@%p3854 bra 	$L__BB0_2298;
	setp.eq.f32 	%p3856, %f2050, %f2295;
	selp.f32 	%f7177, 0f44E16000, 0f44E14000, %p3856;
	bra.uni 	$L__BB0_4095;
$L__BB0_2298:
	setp.eq.f32 	%p3855, %f2050, %f2299;
	selp.f32 	%f7177, 0f44E12000, 0f44E10000, %p3855;
	bra.uni 	$L__BB0_4095;
$L__BB0_2299:
	add.s32 	%r1935, %r3, 1795;
	cvt.rn.f32.s32 	%f2302, %r1935;
	setp.leu.f32 	%p3846, %f2050, %f2302;
	@%p3846 bra 	$L__BB0_2303;
	add.s32 	%r1937, %r3, 1797;
	cvt.rn.f32.s32 	%f2303, %r1937;
	setp.leu.f32 	%p3850, %f2050, %f2303;
	@%p3850 bra 	$L__BB0_2302;
	setp.eq.f32 	%p3852, %f2050, %f2294;
	selp.f32 	%f7177, 0f44E0E000, 0f44E0C000, %p3852;
	bra.uni 	$L__BB0_4095;
$L__BB0_2302:
	setp.eq.f32 	%p3851, %f2050, %f2303;
	selp.f32 	%f7177, 0f44E0A000, 0f44E08000, %p3851;
	bra.uni 	$L__BB0_4095;
$L__BB0_2303:
	add.s32 	%r1936, %r3, 1793;
	cvt.rn.f32.s32 	%f2306, %r1936;
	setp.leu.f32 	%p3847, %f2050, %f2306;
	@%p3847 bra 	$L__BB0_2305;
	setp.eq.f32 	%p3849, %f2050, %f2302;
	selp.f32 	%f7177, 0f44E06000, 0f44E04000, %p3849;
	bra.uni 	$L__BB0_4095;
$L__BB0_2305:
	setp.eq.f32 	%p3848, %f2050, %f2306;
	selp.f32 	%f7177, 0f44E02000, 0f44E00000, %p3848;
	bra.uni 	$L__BB0_4095;
$L__BB0_2306:
	add.s32 	%r1803, %r3, 1663;
	cvt.rn.f32.s32 	%f2309, %r1803;
	setp.leu.f32 	%p3586, %f2050, %f2309;
	@%p3586 bra 	$L__BB0_2434;
	add.s32 	%r1867, %r3, 1727;
	cvt.rn.f32.s32 	%f2310, %r1867;
	setp.leu.f32 	%p3714, %f2050, %f2310;
	@%p3714 bra 	$L__BB0_2371;
	add.s32 	%r1899, %r3, 1759;
	cvt.rn.f32.s32 	%f2311, %r1899;
	setp.leu.f32 	%p3778, %f2050, %f2311;
	@%p3778 bra 	$L__BB0_2340;
	add.s32 	%r1915, %r3, 1775;
	cvt.rn.f32.s32 	%f2312, %r1915;
	setp.leu.f32 	%p3810, %f2050, %f2312;
	@%p3810 bra 	$L__BB0_2325;
	add.s32 	%r1923, %r3, 1783;
	cvt.rn.f32.s32 	%f2313, %r1923;
	setp.leu.f32 	%p3826, %f2050, %f2313;
	@%p3826 bra 	$L__BB0_2318;
	add.s32 	%r1927, %r3, 1787;
	cvt.rn.f32.s32 	%f2314, %r1927;
	setp.leu.f32 	%p3834, %f2050, %f2314;
	@%p3834 bra 	$L__BB0_2315;
	add.s32 	%r1929, %r3, 1789;
	cvt.rn.f32.s32 	%f2315, %r1929;
	setp.leu.f32 	%p3838, %f2050, %f2315;
	@%p3838 bra 	$L__BB0_2314;
	setp.eq.f32 	%p3840, %f2050, %f2053;
	selp.f32 	%f7177, 0f44DFE000, 0f44DFC000, %p3840;
	bra.uni 	$L__BB0_4095;
$L__BB0_2314:
	setp.eq.f32 	%p3839, %f2050, %f2315;
	selp.f32 	%f7177, 0f44DFA000, 0f44DF8000, %p3839;
	bra.uni 	$L__BB0_4095;
$L__BB0_2315:
	add.s32 	%r1928, %r3, 1785;
	cvt.rn.f32.s32 	%f2318, %r1928;
	setp.leu.f32 	%p3835, %f2050, %f2318;
	@%p3835 bra 	$L__BB0_2317;
	setp.eq.f32 	%p3837, %f2050, %f2314;
	selp.f32 	%f7177, 0f44DF6000, 0f44DF4000, %p3837;
	bra.uni 	$L__BB0_4095;
$L__BB0_2317:
	setp.eq.f32 	%p3836, %f2050, %f2318;
	selp.f32 	%f7177, 0f44DF2000, 0f44DF0000, %p3836;
	bra.uni 	$L__BB0_4095;
$L__BB0_2318:
	add.s32 	%r1924, %r3, 1779;
	cvt.rn.f32.s32 	%f2321, %r1924;
	setp.leu.f32 	%p3827, %f2050, %f2321;
	@%p3827 bra 	$L__BB0_2322;
	add.s32 	%r1926, %r3, 1781;
	cvt.rn.f32.s32 	%f2322, %r1926;
	setp.leu.f32 	%p3831, %f2050, %f2322;
	@%p3831 bra 	$L__BB0_2321;
	setp.eq.f32 	%p3833, %f2050, %f2313;
	selp.f32 	%f7177, 0f44DEE000, 0f44DEC000, %p3833;
	bra.uni 	$L__BB0_4095;
$L__BB0_2321:
	setp.eq.f32 	%p3832, %f2050, %f2322;
	selp.f32 	%f7177, 0f44DEA000, 0f44DE8000, %p3832;
	bra.uni 	$L__BB0_4095;
$L__BB0_2322:
	add.s32 	%r1925, %r3, 1777;
	cvt.rn.f32.s32 	%f2325, %r1925;
	setp.leu.f32 	%p3828, %f2050, %f2325;
	@%p3828 bra 	$L__BB0_2324;
	setp.eq.f32 	%p3830, %f2050, %f2321;
	selp.f32 	%f7177, 0f44DE6000, 0f44DE4000, %p3830;
	bra.uni 	$L__BB0_4095;
$L__BB0_2324:
	setp.eq.f32 	%p3829, %f2050, %f2325;
	selp.f32 	%f7177, 0f44DE2000, 0f44DE0000, %p3829;
	bra.uni 	$L__BB0_4095;
$L__BB0_2325:
	add.s32 	%r1916, %r3, 1767;
	cvt.rn.f32.s32 	%f2328, %r1916;
	setp.leu.f32 	%p3811, %f2050, %f2328;
	@%p3811 bra 	$L__BB0_2333;
	add.s32 	%r1920, %r3, 1771;
	cvt.rn.f32.s32 	%f2329, %r1920;
	setp.leu.f32 	%p3819, %f2050, %f2329;
	@%p3819 bra 	$L__BB0_2330;
	add.s32 	%r1922, %r3, 1773;
	cvt.rn.f32.s32 	%f2330, %r1922;
	setp.leu.f32 	%p3823, %f2050, %f2330;
	@%p3823 bra 	$L__BB0_2329;
	setp.eq.f32 	%p3825, %f2050, %f2312;
	selp.f32 	%f7177, 0f44DDE000, 0f44DDC000, %p3825;
	bra.uni 	$L__BB0_4095;
$L__BB0_2329:
	setp.eq.f32 	%p3824, %f2050, %f2330;
	selp.f32 	%f7177, 0f44DDA000, 0f44DD8000, %p3824;
	bra.uni 	$L__BB0_4095;
$L__BB0_2330:
	add.s32 	%r1921, %r3, 1769;
	cvt.rn.f32.s32 	%f2333, %r1921;
	setp.leu.f32 	%p3820, %f2050, %f2333;
	@%p3820 bra 	$L__BB0_2332;
	setp.eq.f32 	%p3822, %f2050, %f2329;
	selp.f32 	%f7177, 0f44DD6000, 0f44DD4000, %p3822;
	bra.uni 	$L__BB0_4095;
$L__BB0_2332:
	setp.eq.f32 	%p3821, %f2050, %f2333;
	selp.f32 	%f7177, 0f44DD2000, 0f44DD0000, %p3821;
	bra.uni 	$L__BB0_4095;
$L__BB0_2333:
	add.s32 	%r1917, %r3, 1763;
	cvt.rn.f32.s32 	%f2336, %r1917;
	setp.leu.f32 	%p3812, %f2050, %f2336;
	@%p3812 bra 	$L__BB0_2337;
	add.s32 	%r1919, %r3, 1765;
	cvt.rn.f32.s32 	%f2337, %r1919;
	setp.leu.f32 	%p3816, %f2050, %f2337;
	@%p3816 bra 	$L__BB0_2336;
	setp.eq.f32 	%p3818, %f2050, %f2328;
	selp.f32 	%f7177, 0f44DCE000, 0f44DCC000, %p3818;
	bra.uni 	$L__BB0_4095;
$L__BB0_2336:
	setp.eq.f32 	%p3817, %f2050, %f2337;
	selp.f32 	%f7177, 0f44DCA000, 0f44DC8000, %p3817;
	bra.uni 	$L__BB0_4095;
$L__BB0_2337:
	add.s32 	%r1918, %r3, 1761;
	cvt.rn.f32.s32 	%f2340, %r1918;
	setp.leu.f32 	%p3813, %f2050, %f2340;
	@%p3813 bra 	$L__BB0_2339;
	setp.eq.f32 	%p3815, %f2050, %f2336;
	selp.f32 	%f7177, 0f44DC6000, 0f44DC4000, %p3815;
	bra.uni 	$L__BB0_4095;
$L__BB0_2339:
	setp.eq.f32 	%p3814, %f2050, %f2340;
	selp.f32 	%f7177, 0f44DC2000, 0f44DC0000, %p3814;
	bra.uni 	$L__BB0_4095;
$L__BB0_2340:
	add.s32 	%r1900, %r3, 1743;
	cvt.rn.f32.s32 	%f2343, %r1900;
	setp.leu.f32 	%p3779, %f2050, %f2343;
	@%p3779 bra 	$L__BB0_2356;
	add.s32 	%r1908, %r3, 1751;
	cvt.rn.f32.s32 	%f2344, %r1908;
	setp.leu.f32 	%p3795, %f2050, %f2344;
	@%p3795 bra 	$L__BB0_2349;
	add.s32 	%r1912, %r3, 1755;
	cvt.rn.f32.s32 	%f2345, %r1912;
	setp.leu.f32 	%p3803, %f2050, %f2345;
	@%p3803 bra 	$L__BB0_2346;
	add.s32 	%r1914, %r3, 1757;
	cvt.rn.f32.s32 	%f2346, %r1914;
	setp.leu.f32 	%p3807, %f2050, %f2346;
	@%p3807 bra 	$L__BB0_2345;
	setp.eq.f32 	%p3809, %f2050, %f2311;
	selp.f32 	%f7177, 0f44DBE000, 0f44DBC000, %p3809;
	bra.uni 	$L__BB0_4095;
$L__BB0_2345:
	setp.eq.f32 	%p3808, %f2050, %f2346;
	selp.f32 	%f7177, 0f44DBA000, 0f44DB8000, %p3808;
	bra.uni 	$L__BB0_4095;
$L__BB0_2346:
	add.s32 	%r1913, %r3, 1753;
	cvt.rn.f32.s32 	%f2349, %r1913;
	setp.leu.f32 	%p3804, %f2050, %f2349;
	@%p3804 bra 	$L__BB0_2348;
	setp.eq.f32 	%p3806, %f2050, %f2345;
	selp.f32 	%f7177, 0f44DB6000, 0f44DB4000, %p3806;
	bra.uni 	$L__BB0_4095;
$L__BB0_2348:
	setp.eq.f32 	%p3805, %f2050, %f2349;
	selp.f32 	%f7177, 0f44DB2000, 0f44DB0000, %p3805;
	bra.uni 	$L__BB0_4095;
$L__BB0_2349:
	add.s32 	%r1909, %r3, 1747;
	cvt.rn.f32.s32 	%f2352, %r1909;
	setp.leu.f32 	%p3796, %f2050, %f2352;
	@%p3796 bra 	$L__BB0_2353;
	add.s32 	%r1911, %r3, 1749;
	cvt.rn.f32.s32 	%f2353, %r1911;
	setp.leu.f32 	%p3800, %f2050, %f2353;
	@%p3800 bra 	$L__BB0_2352;
	setp.eq.f32 	%p3802, %f2050, %f2344;
	selp.f32 	%f7177, 0f44DAE000, 0f44DAC000, %p3802;
	bra.uni 	$L__BB0_4095;
$L__BB0_2352:
	setp.eq.f32 	%p3801, %f2050, %f2353;
	selp.f32 	%f7177, 0f44DAA000, 0f44DA8000, %p3801;
	bra.uni 	$L__BB0_4095;
$L__BB0_2353:
	add.s32 	%r1910, %r3, 1745;
	cvt.rn.f32.s32 	%f2356, %r1910;
	setp.leu.f32 	%p3797, %f2050, %f2356;
	@%p3797 bra 	$L__BB0_2355;
	setp.eq.f32 	%p3799, %f2050, %f2352;
	selp.f32 	%f7177, 0f44DA6000, 0f44DA4000, %p3799;
	bra.uni 	$L__BB0_4095;
$L__BB0_2355:
	setp.eq.f32 	%p3798, %f2050, %f2356;
	selp.f32 	%f7177, 0f44DA2000, 0f44DA0000, %p3798;
	bra.uni 	$L__BB0_4095;
$L__BB0_2356:
	add.s32 	%r1901, %r3, 1735;
	cvt.rn.f32.s32 	%f2359, %r1901;
	setp.leu.f32 	%p3780, %f2050, %f2359;
	@%p3780 bra 	$L__BB0_2364;
	add.s32 	%r1905, %r3, 1739;
	cvt.rn.f32.s32 	%f2360, %r1905;
	setp.leu.f32 	%p3788, %f2050, %f2360;
	@%p3788 bra 	$L__BB0_2361;
	add.s32 	%r1907, %r3, 1741;
	cvt.rn.f32.s32 	%f2361, %r1907;
	setp.leu.f32 	%p3792, %f2050, %f2361;
	@%p3792 bra 	$L__BB0_2360;
	setp.eq.f32 	%p3794, %f2050, %f2343;
	selp.f32 	%f7177, 0f44D9E000, 0f44D9C000, %p3794;
	bra.uni 	$L__BB0_4095;
$L__BB0_2360:
	setp.eq.f32 	%p3793, %f2050, %f2361;
	selp.f32 	%f7177, 0f44D9A000, 0f44D98000, %p3793;
	bra.uni 	$L__BB0_4095;
$L__BB0_2361:
	add.s32 	%r1906, %r3, 1737;
	cvt.rn.f32.s32 	%f2364, %r1906;
	setp.leu.f32 	%p3789, %f2050, %f2364;
	@%p3789 bra 	$L__BB0_2363;
	setp.eq.f32 	%p3791, %f2050, %f2360;
	selp.f32 	%f7177, 0f44D96000, 0f44D94000, %p3791;
	bra.uni 	$L__BB0_4095;
$L__BB0_2363:
	setp.eq.f32 	%p3790, %f2050, %f2364;
	selp.f32 	%f7177, 0f44D92000, 0f44D90000, %p3790;
	bra.uni 	$L__BB0_4095;
$L__BB0_2364:
	add.s32 	%r1902, %r3, 1731;
	cvt.rn.f32.s32 	%f2367, %r1902;
	setp.leu.f32 	%p3781, %f2050, %f2367;
	@%p3781 bra 	$L__BB0_2368;
	add.s32 	%r1904, %r3, 1733;
	cvt.rn.f32.s32 	%f2368, %r1904;
	setp.leu.f32 	%p3785, %f2050, %f2368;
	@%p3785 bra 	$L__BB0_2367;
	setp.eq.f32 	%p3787, %f2050, %f2359;
	selp.f32 	%f7177, 0f44D8E000, 0f44D8C000, %p3787;
	bra.uni 	$L__BB0_4095;
$L__BB0_2367:
	setp.eq.f32 	%p3786, %f2050, %f2368;
	selp.f32 	%f7177, 0f44D8A000, 0f44D88000, %p3786;
	bra.uni 	$L__BB0_4095;
$L__BB0_2368:
	add.s32 	%r1903, %r3, 1729;
	cvt.rn.f32.s32 	%f2371, %r1903;
	setp.leu.f32 	%p3782, %f2050, %f2371;
	@%p3782 bra 	$L__BB0_2370;
	setp.eq.f32 	%p3784, %f2050, %f2367;
	selp.f32 	%f7177, 0f44D86000, 0f44D84000, %p3784;
	bra.uni 	$L__BB0_4095;
$L__BB0_2370:
	setp.eq.f32 	%p3783, %f2050, %f2371;
	selp.f32 	%f7177, 0f44D82000, 0f44D80000, %p3783;
	bra.uni 	$L__BB0_4095;
$L__BB0_2371:
	add.s32 	%r1868, %r3, 1695;
	cvt.rn.f32.s32 	%f2374, %r1868;
	setp.leu.f32 	%p3715, %f2050, %f2374;
	@%p3715 bra 	$L__BB0_2403;
	add.s32 	%r1884, %r3, 1711;
	cvt.rn.f32.s32 	%f2375, %r1884;
	setp.leu.f32 	%p3747, %f2050, %f2375;
	@%p3747 bra 	$L__BB0_2388;
	add.s32 	%r1892, %r3, 1719;
	cvt.rn.f32.s32 	%f2376, %r1892;
	setp.leu.f32 	%p3763, %f2050, %f2376;
	@%p3763 bra 	$L__BB0_2381;
	add.s32 	%r1896, %r3, 1723;
	cvt.rn.f32.s32 	%f2377, %r1896;
	setp.leu.f32 	%p3771, %f2050, %f2377;
	@%p3771 bra 	$L__BB0_2378;
	add.s32 	%r1898, %r3, 1725;
	cvt.rn.f32.s32 	%f2378, %r1898;
	setp.leu.f32 	%p3775, %f2050, %f2378;
	@%p3775 bra 	$L__BB0_2377;
	setp.eq.f32 	%p3777, %f2050, %f2310;
	selp.f32 	%f7177, 0f44D7E000, 0f44D7C000, %p3777;
	bra.uni 	$L__BB0_4095;
$L__BB0_2377:
	setp.eq.f32 	%p3776, %f2050, %f2378;
	selp.f32 	%f7177, 0f44D7A000, 0f44D78000, %p3776;
	bra.uni 	$L__BB0_4095;
$L__BB0_2378:
	add.s32 	%r1897, %r3, 1721;
	cvt.rn.f32.s32 	%f2381, %r1897;
	setp.leu.f32 	%p3772, %f2050, %f2381;
	@%p3772 bra 	$L__BB0_2380;
	setp.eq.f32 	%p3774, %f2050, %f2377;
	selp.f32 	%f7177, 0f44D76000, 0f44D74000, %p3774;
	bra.uni 	$L__BB0_4095;
$L__BB0_2380:
	setp.eq.f32 	%p3773, %f2050, %f2381;
	selp.f32 	%f7177, 0f44D72000, 0f44D70000, %p3773;
	bra.uni 	$L__BB0_4095;
$L__BB0_2381:
	add.s32 	%r1893, %r3, 1715;
	cvt.rn.f32.s32 	%f2384, %r1893;
	setp.leu.f32 	%p3764, %f2050, %f2384;
	@%p3764 bra 	$L__BB0_2385;
	add.s32 	%r1895, %r3, 1717;
	cvt.rn.f32.s32 	%f2385, %r1895;
	setp.leu.f32 	%p3768, %f2050, %f2385;
	@%p3768 bra 	$L__BB0_2384;
	setp.eq.f32 	%p3770, %f2050, %f2376;
	selp.f32 	%f7177, 0f44D6E000, 0f44D6C000, %p3770;
	bra.uni 	$L__BB0_4095;
$L__BB0_2384:
	setp.eq.f32 	%p3769, %f2050, %f2385;
	selp.f32 	%f7177, 0f44D6A000, 0f44D68000, %p3769;
	bra.uni 	$L__BB0_4095;
$L__BB0_2385:
	add.s32 	%r1894, %r3, 1713;
	cvt.rn.f32.s32 	%f2388, %r1894;
	setp.leu.f32 	%p3765, %f2050, %f2388;
	@%p3765 bra 	$L__BB0_2387;
	setp.eq.f32 	%p3767, %f2050, %f2384;
	selp.f32 	%f7177, 0f44D66000, 0f44D64000, %p3767;
	bra.uni 	$L__BB0_4095;
$L__BB0_2387:
	setp.eq.f32 	%p3766, %f2050, %f2388;
	selp.f32 	%f7177, 0f44D62000, 0f44D60000, %p3766;
	bra.uni 	$L__BB0_4095;
$L__BB0_2388:
	add.s32 	%r1885, %r3, 1703;
	cvt.rn.f32.s32 	%f2391, %r1885;
	setp.leu.f32 	%p3748, %f2050, %f2391;
	@%p3748 bra 	$L__BB0_2396;
	add.s32 	%r1889, %r3, 1707;
	cvt.rn.f32.s32 	%f2392, %r1889;
	setp.leu.f32 	%p3756, %f2050, %f2392;
	@%p3756 bra 	$L__BB0_2393;
	add.s32 	%r1891, %r3, 1709;
	cvt.rn.f32.s32 	%f2393, %r1891;
	setp.leu.f32 	%p3760, %f2050, %f2393;
	@%p3760 bra 	$L__BB0_2392;
	setp.eq.f32 	%p3762, %f2050, %f2375;
	selp.f32 	%f7177, 0f44D5E000, 0f44D5C000, %p3762;
	bra.uni 	$L__BB0_4095;
$L__BB0_2392:
	setp.eq.f32 	%p3761, %f2050, %f2393;
	selp.f32 	%f7177, 0f44D5A000, 0f44D58000, %p3761;
	bra.uni 	$L__BB0_4095;
$L__BB0_2393:
	add.s32 	%r1890, %r3, 1705;
	cvt.rn.f32.s32 	%f2396, %r1890;
	setp.leu.f32 	%p3757, %f2050, %f2396;
	@%p3757 bra 	$L__BB0_2395;
	setp.eq.f32 	%p3759, %f2050, %f2392;
	selp.f32 	%f7177, 0f44D56000, 0f44D54000, %p3759;
	bra.uni 	$L__BB0_4095;
$L__BB0_2395:
	setp.eq.f32 	%p3758, %f2050, %f2396;
	selp.f32 	%f7177, 0f44D52000, 0f44D50000, %p3758;
	bra.uni 	$L__BB0_4095;
$L__BB0_2396:
	add.s32 	%r1886, %r3, 1699;
	cvt.rn.f32.s32 	%f2399, %r1886;
	setp.leu.f32 	%p3749, %f2050, %f2399;
	@%p3749 bra 	$L__BB0_2400;
	add.s32 	%r1888, %r3, 1701;
	cvt.rn.f32.s32 	%f2400, %r1888;
	setp.leu.f32 	%p3753, %f2050, %f2400;
	@%p3753 bra 	$L__BB0_2399;
	setp.eq.f32 	%p3755, %f2050, %f2391;
	selp.f32 	%f7177, 0f44D4E000, 0f44D4C000, %p3755;
	bra.uni 	$L__BB0_4095;
$L__BB0_2399:
	setp.eq.f32 	%p3754, %f2050, %f2400;
	selp.f32 	%f7177, 0f44D4A000, 0f44D48000, %p3754;
	bra.uni 	$L__BB0_4095;
$L__BB0_2400:
	add.s32 	%r1887, %r3, 1697;
	cvt.rn.f32.s32 	%f2403, %r1887;
	setp.leu.f32 	%p3750, %f2050, %f2403;
	@%p3750 bra 	$L__BB0_2402;
	setp.eq.f32 	%p3752, %f2050, %f2399;
	selp.f32 	%f7177, 0f44D46000, 0f44D44000, %p3752;
	bra.uni 	$L__BB0_4095;
$L__BB0_2402:
	setp.eq.f32 	%p3751, %f2050, %f2403;
	selp.f32 	%f7177, 0f44D42000, 0f44D40000, %p3751;
	bra.uni 	$L__BB0_4095;
$L__BB0_2403:
	add.s32 	%r1869, %r3, 1679;
	cvt.rn.f32.s32 	%f2406, %r1869;
	setp.leu.f32 	%p3716, %f2050, %f2406;
	@%p3716 bra 	$L__BB0_2419;
	add.s32 	%r1877, %r3, 1687;
	cvt.rn.f32.s32 	%f2407, %r1877;
	setp.leu.f32 	%p3732, %f2050, %f2407;
	@%p3732 bra 	$L__BB0_2412;
	add.s32 	%r1881, %r3, 1691;
	cvt.rn.f32.s32 	%f2408, %r1881;
	setp.leu.f32 	%p3740, %f2050, %f2408;
	@%p3740 bra 	$L__BB0_2409;
	add.s32 	%r1883, %r3, 1693;
	cvt.rn.f32.s32 	%f2409, %r1883;
	setp.leu.f32 	%p3744, %f2050, %f2409;
	@%p3744 bra 	$L__BB0_2408;
	setp.eq.f32 	%p3746, %f2050, %f2374;
	selp.f32 	%f7177, 0f44D3E000, 0f44D3C000, %p3746;
	bra.uni 	$L__BB0_4095;
$L__BB0_2408:
	setp.eq.f32 	%p3745, %f2050, %f2409;
	selp.f32 	%f7177, 0f44D3A000, 0f44D38000, %p3745;
	bra.uni 	$L__BB0_4095;
$L__BB0_2409:
	add.s32 	%r1882, %r3, 1689;
	cvt.rn.f32.s32 	%f2412, %r1882;
	setp.leu.f32 	%p3741, %f2050, %f2412;
	@%p3741 bra 	$L__BB0_2411;
	setp.eq.f32 	%p3743, %f2050, %f2408;
	selp.f32 	%f7177, 0f44D36000, 0f44D34000, %p3743;
	bra.uni 	$L__BB0_4095;
$L__BB0_2411:
	setp.eq.f32 	%p3742, %f2050, %f2412;
	selp.f32 	%f7177, 0f44D32000, 0f44D30000, %p3742;
	bra.uni 	$L__BB0_4095;
$L__BB0_2412:
	add.s32 	%r1878, %r3, 1683;
	cvt.rn.f32.s32 	%f2415, %r1878;
	setp.leu.f32 	%p3733, %f2050, %f2415;
	@%p3733 bra 	$L__BB0_2416;
	add.s32 	%r1880, %r3, 1685;
	cvt.rn.f32.s32 	%f2416, %r1880;
	setp.leu.f32 	%p3737, %f2050, %f2416;
	@%p3737 bra 	$L__BB0_2415;
	setp.eq.f32 	%p3739, %f2050, %f2407;
	selp.f32 	%f7177, 0f44D2E000, 0f44D2C000, %p3739;
	bra.uni 	$L__BB0_4095;
$L__BB0_2415:
	setp.eq.f32 	%p3738, %f2050, %f2416;
	selp.f32 	%f7177, 0f44D2A000, 0f44D28000, %p3738;
	bra.uni 	$L__BB0_4095;
$L__BB0_2416:
	add.s32 	%r1879, %r3, 1681;
	cvt.rn.f32.s32 	%f2419, %r1879;
	setp.leu.f32 	%p3734, %f2050, %f2419;
	@%p3734 bra 	$L__BB0_2418;
	setp.eq.f32 	%p3736, %f2050, %f2415;
	selp.f32 	%f7177, 0f44D26000, 0f44D24000, %p3736;
	bra.uni 	$L__BB0_4095;
$L__BB0_2418:
	setp.eq.f32 	%p3735, %f2050, %f2419;
	selp.f32 	%f7177, 0f44D22000, 0f44D20000, %p3735;
	bra.uni 	$L__BB0_4095;
$L__BB0_2419:
	add.s32 	%r1870, %r3, 1671;
	cvt.rn.f32.s32 	%f2422, %r1870;
	setp.leu.f32 	%p3717, %f2050, %f2422;
	@%p3717 bra 	$L__BB0_2427;
	add.s32 	%r1874, %r3, 1675;
	cvt.rn.f32.s32 	%f2423, %r1874;
	setp.leu.f32 	%p3725, %f2050, %f2423;
	@%p3725 bra 	$L__BB0_2424;
	add.s32 	%r1876, %r3, 1677;
	cvt.rn.f32.s32 	%f2424, %r1876;
	setp.leu.f32 	%p3729, %f2050, %f2424;
	@%p3729 bra 	$L__BB0_2423;
	setp.eq.f32 	%p3731, %f2050, %f2406;
	selp.f32 	%f7177, 0f44D1E000, 0f44D1C000, %p3731;
	bra.uni 	$L__BB0_4095;
$L__BB0_2423:
	setp.eq.f32 	%p3730, %f2050, %f2424;
	selp.f32 	%f7177, 0f44D1A000, 0f44D18000, %p3730;
	bra.uni 	$L__BB0_4095;
$L__BB0_2424:
	add.s32 	%r1875, %r3, 1673;
	cvt.rn.f32.s32 	%f2427, %r1875;
	setp.leu.f32 	%p3726, %f2050, %f2427;
	@%p3726 bra 	$L__BB0_2426;
	setp.eq.f32 	%p3728, %f2050, %f2423;
	selp.f32 	%f7177, 0f44D16000, 0f44D14000, %p3728;
	bra.uni 	$L__BB0_4095;
$L__BB0_2426:
	setp.eq.f32 	%p3727, %f2050, %f2427;
	selp.f32 	%f7177, 0f44D12000, 0f44D10000, %p3727;
	bra.uni 	$L__BB0_4095;
$L__BB0_2427:
	add.s32 	%r1871, %r3, 1667;
	cvt.rn.f32.s32 	%f2430, %r1871;
	setp.leu.f32 	%p3718, %f2050, %f2430;
	@%p3718 bra 	$L__BB0_2431;
	add.s32 	%r1873, %r3, 1669;
	cvt.rn.f32.s32 	%f2431, %r1873;
	setp.leu.f32 	%p3722, %f2050, %f2431;
	@%p3722 bra 	$L__BB0_2430;
	setp.eq.f32 	%p3724, %f2050, %f2422;
	selp.f32 	%f7177, 0f44D0E000, 0f44D0C000, %p3724;
	bra.uni 	$L__BB0_4095;
$L__BB0_2430:
	setp.eq.f32 	%p3723, %f2050, %f2431;
	selp.f32 	%f7177, 0f44D0A000, 0f44D08000, %p3723;
	bra.uni 	$L__BB0_4095;
$L__BB0_2431:
	add.s32 	%r1872, %r3, 1665;
	cvt.rn.f32.s32 	%f2434, %r1872;
	setp.leu.f32 	%p3719, %f2050, %f2434;
	@%p3719 bra 	$L__BB0_2433;
	setp.eq.f32 	%p3721, %f2050, %f2430;
	selp.f32 	%f7177, 0f44D06000, 0f44D04000, %p3721;
	bra.uni 	$L__BB0_4095;
$L__BB0_2433:
	setp.eq.f32 	%p3720, %f2050, %f2434;
	selp.f32 	%f7177, 0f44D02000, 0f44D00000, %p3720;
	bra.uni 	$L__BB0_4095;
$L__BB0_2434:
	add.s32 	%r1804, %r3, 1599;
	cvt.rn.f32.s32 	%f2437, %r1804;
	setp.leu.f32 	%p3587, %f2050, %f2437;
	@%p3587 bra 	$L__BB0_2498;
	add.s32 	%r1836, %r3, 1631;
	cvt.rn.f32.s32 	%f2438, %r1836;
	setp.leu.f32 	%p3651, %f2050, %f2438;
	@%p3651 bra 	$L__BB0_2467;
	add.s32 	%r1852, %r3, 1647;
	cvt.rn.f32.s32 	%f2439, %r1852;
	setp.leu.f32 	%p3683, %f2050, %f2439;
	@%p3683 bra 	$L__BB0_2452;
	add.s32 	%r1860, %r3, 1655;
	cvt.rn.f32.s32 	%f2440, %r1860;
	setp.leu.f32 	%p3699, %f2050, %f2440;
	@%p3699 bra 	$L__BB0_2445;
	add.s32 	%r1864, %r3, 1659;
	cvt.rn.f32.s32 	%f2441, %r1864;
	setp.leu.f32 	%p3707, %f2050, %f2441;
	@%p3707 bra 	$L__BB0_2442;
	add.s32 	%r1866, %r3, 1661;
	cvt.rn.f32.s32 	%f2442, %r1866;
	setp.leu.f32 	%p3711, %f2050, %f2442;
	@%p3711 bra 	$L__BB0_2441;
	setp.eq.f32 	%p3713, %f2050, %f2309;
	selp.f32 	%f7177, 0f44CFE000, 0f44CFC000, %p3713;
	bra.uni 	$L__BB0_4095;
$L__BB0_2441:
	setp.eq.f32 	%p3712, %f2050, %f2442;
	selp.f32 	%f7177, 0f44CFA000, 0f44CF8000, %p3712;
	bra.uni 	$L__BB0_4095;
$L__BB0_2442:
	add.s32 	%r1865, %r3, 1657;
	cvt.rn.f32.s32 	%f2445, %r1865;
	setp.leu.f32 	%p3708, %f2050, %f2445;
	@%p3708 bra 	$L__BB0_2444;
	setp.eq.f32 	%p3710, %f2050, %f2441;
	selp.f32 	%f7177, 0f44CF6000, 0f44CF4000, %p3710;
	bra.uni 	$L__BB0_4095;
$L__BB0_2444:
	setp.eq.f32 	%p3709, %f2050, %f2445;
	selp.f32 	%f7177, 0f44CF2000, 0f44CF0000, %p3709;
	bra.uni 	$L__BB0_4095;
$L__BB0_2445:
	add.s32 	%r1861, %r3, 1651;
	cvt.rn.f32.s32 	%f2448, %r1861;
	setp.leu.f32 	%p3700, %f2050, %f2448;
	@%p3700 bra 	$L__BB0_2449;
	add.s32 	%r1863, %r3, 1653;
	cvt.rn.f32.s32 	%f2449, %r1863;
	setp.leu.f32 	%p3704, %f2050, %f2449;
	@%p3704 bra 	$L__BB0_2448;
	setp.eq.f32 	%p3706, %f2050, %f2440;
	selp.f32 	%f7177, 0f44CEE000, 0f44CEC000, %p3706;
	bra.uni 	$L__BB0_4095;
$L__BB0_2448:
	setp.eq.f32 	%p3705, %f2050, %f2449;
	selp.f32 	%f7177, 0f44CEA000, 0f44CE8000, %p3705;
	bra.uni 	$L__BB0_4095;
$L__BB0_2449:
	add.s32 	%r1862, %r3, 1649;
	cvt.rn.f32.s32 	%f2452, %r1862;
	setp.leu.f32 	%p3701, %f2050, %f2452;
	@%p3701 bra 	$L__BB0_2451;
	setp.eq.f32 	%p3703, %f2050, %f2448;
	selp.f32 	%f7177, 0f44CE6000, 0f44CE4000, %p3703;
	bra.uni 	$L__BB0_4095;
$L__BB0_2451:
	setp.eq.f32 	%p3702, %f2050, %f2452;
	selp.f32 	%f7177, 0f44CE2000, 0f44CE0000, %p3702;
	bra.uni 	$L__BB0_4095;
$L__BB0_2452:
	add.s32 	%r1853, %r3, 1639;
	cvt.rn.f32.s32 	%f2455, %r1853;
	setp.leu.f32 	%p3684, %f2050, %f2455;
	@%p3684 bra 	$L__BB0_2460;
	add.s32 	%r1857, %r3, 1643;
	cvt.rn.f32.s32 	%f2456, %r1857;
	setp.leu.f32 	%p3692, %f2050, %f2456;
	@%p3692 bra 	$L__BB0_2457;
	add.s32 	%r1859, %r3, 1645;
	cvt.rn.f32.s32 	%f2457, %r1859;
	setp.leu.f32 	%p3696, %f2050, %f2457;
	@%p3696 bra 	$L__BB0_2456;
	setp.eq.f32 	%p3698, %f2050, %f2439;
	selp.f32 	%f7177, 0f44CDE000, 0f44CDC000, %p3698;
	bra.uni 	$L__BB0_4095;
$L__BB0_2456:
	setp.eq.f32 	%p3697, %f2050, %f2457;
	selp.f32 	%f7177, 0f44CDA000, 0f44CD8000, %p3697;
	bra.uni 	$L__BB0_4095;
$L__BB0_2457:
	add.s32 	%r1858, %r3, 1641;
	cvt.rn.f32.s32 	%f2460, %r1858;
	setp.leu.f32 	%p3693, %f2050, %f2460;
	@%p3693 bra 	$L__BB0_2459;
	setp.eq.f32 	%p3695, %f2050, %f2456;
	selp.f32 	%f7177, 0f44CD6000, 0f44CD4000, %p3695;
	bra.uni 	$L__BB0_4095;
$L__BB0_2459:
	setp.eq.f32 	%p3694, %f2050, %f2460;
	selp.f32 	%f7177, 0f44CD2000, 0f44CD0000, %p3694;
	bra.uni 	$L__BB0_4095;
$L__BB0_2460:
	add.s32 	%r1854, %r3, 1635;
	cvt.rn.f32.s32 	%f2463, %r1854;
	setp.leu.f32 	%p3685, %f2050, %f2463;
	@%p3685 bra 	$L__BB0_2464;
	add.s32 	%r1856, %r3, 1637;
	cvt.rn.f32.s32 	%f2464, %r1856;
	setp.leu.f32 	%p3689, %f2050, %f2464;
	@%p3689 bra 	$L__BB0_2463;
	setp.eq.f32 	%p3691, %f2050, %f2455;
	selp.f32 	%f7177, 0f44CCE000, 0f44CCC000, %p3691;
	bra.uni 	$L__BB0_4095;
$L__BB0_2463:
	setp.eq.f32 	%p3690, %f2050, %f2464;
	selp.f32 	%f7177, 0f44CCA000, 0f44CC8000, %p3690;
	bra.uni 	$L__BB0_4095;
$L__BB0_2464:
	add.s32 	%r1855, %r3, 1633;
	cvt.rn.f32.s32 	%f2467, %r1855;
	setp.leu.f32 	%p3686, %f2050, %f2467;
	@%p3686 bra 	$L__BB0_2466;
	setp.eq.f32 	%p3688, %f2050, %f2463;
	selp.f32 	%f7177, 0f44CC6000, 0f44CC4000, %p3688;
	bra.uni 	$L__BB0_4095;
$L__BB0_2466:
	setp.eq.f32 	%p3687, %f2050, %f2467;
	selp.f32 	%f7177, 0f44CC2000, 0f44CC0000, %p3687;
	bra.uni 	$L__BB0_4095;
$L__BB0_2467:
	add.s32 	%r1837, %r3, 1615;
	cvt.rn.f32.s32 	%f2470, %r1837;
	setp.leu.f32 	%p3652, %f2050, %f2470;
	@%p3652 bra 	$L__BB0_2483;
	add.s32 	%r1845, %r3, 1623;
	cvt.rn.f32.s32 	%f2471, %r1845;
	setp.leu.f32 	%p3668, %f2050, %f2471;
	@%p3668 bra 	$L__BB0_2476;
	add.s32 	%r1849, %r3, 1627;
	cvt.rn.f32.s32 	%f2472, %r1849;
	setp.leu.f32 	%p3676, %f2050, %f2472;
	@%p3676 bra 	$L__BB0_2473;
	add.s32 	%r1851, %r3, 1629;
	cvt.rn.f32.s32 	%f2473, %r1851;
	setp.leu.f32 	%p3680, %f2050, %f2473;
	@%p3680 bra 	$L__BB0_2472;
	setp.eq.f32 	%p3682, %f2050, %f2438;
	selp.f32 	%f7177, 0f44CBE000, 0f44CBC000, %p3682;
	bra.uni 	$L__BB0_4095;
$L__BB0_2472:
	setp.eq.f32 	%p3681, %f2050, %f2473;
	selp.f32 	%f7177, 0f44CBA000, 0f44CB8000, %p3681;
	bra.uni 	$L__BB0_4095;
$L__BB0_2473:
	add.s32 	%r1850, %r3, 1625;
	cvt.rn.f32.s32 	%f2476, %r1850;
	setp.leu.f32 	%p3677, %f2050, %f2476;
	@%p3677 bra 	$L__BB0_2475;
	setp.eq.f32 	%p3679, %f2050, %f2472;
	selp.f32 	%f7177, 0f44CB6000, 0f44CB4000, %p3679;
	bra.uni 	$L__BB0_4095;
$L__BB0_2475:
	setp.eq.f32 	%p3678, %f2050, %f2476;
	selp.f32 	%f7177, 0f44CB2000, 0f44CB0000, %p3678;
	bra.uni 	$L__BB0_4095;
$L__BB0_2476:
	add.s32 	%r1846, %r3, 1619;
	cvt.rn.f32.s32 	%f2479, %r1846;
	setp.leu.f32 	%p3669, %f2050, %f2479;
	@%p3669 bra 	$L__BB0_2480;
	add.s32 	%r1848, %r3, 1621;
	cvt.rn.f32.s32 	%f2480, %r1848;
	setp.leu.f32 	%p3673, %f2050, %f2480;
	@%p3673 bra 	$L__BB0_2479;
	setp.eq.f32 	%p3675, %f2050, %f2471;
	selp.f32 	%f7177, 0f44CAE000, 0f44CAC000, %p3675;
	bra.uni 	$L__BB0_4095;
$L__BB0_2479:
	setp.eq.f32 	%p3674, %f2050, %f2480;
	selp.f32 	%f7177, 0f44CAA000, 0f44CA8000, %p3674;
	bra.uni 	$L__BB0_4095;
$L__BB0_2480:
	add.s32 	%r1847, %r3, 1617;
	cvt.rn.f32.s32 	%f2483, %r1847;
	setp.leu.f32 	%p3670, %f2050, %f2483;
	@%p3670 bra 	$L__BB0_2482;
	setp.eq.f32 	%p3672, %f2050, %f2479;
	selp.f32 	%f7177, 0f44CA6000, 0f44CA4000, %p3672;
	bra.uni 	$L__BB0_4095;
$L__BB0_2482:
	setp.eq.f32 	%p3671, %f2050, %f2483;
	selp.f32 	%f7177, 0f44CA2000, 0f44CA0000, %p3671;
	bra.uni 	$L__BB0_4095;
$L__BB0_2483:
	add.s32 	%r1838, %r3, 1607;
	cvt.rn.f32.s32 	%f2486, %r1838;
	setp.leu.f32 	%p3653, %f2050, %f2486;
	@%p3653 bra 	$L__BB0_2491;
	add.s32 	%r1842, %r3, 1611;
	cvt.rn.f32.s32 	%f2487, %r1842;
	setp.leu.f32 	%p3661, %f2050, %f2487;
	@%p3661 bra 	$L__BB0_2488;
	add.s32 	%r1844, %r3, 1613;
	cvt.rn.f32.s32 	%f2488, %r1844;
	setp.leu.f32 	%p3665, %f2050, %f2488;
	@%p3665 bra 	$L__BB0_2487;
	setp.eq.f32 	%p3667, %f2050, %f2470;
	selp.f32 	%f7177, 0f44C9E000, 0f44C9C000, %p3667;
	bra.uni 	$L__BB0_4095;
$L__BB0_2487:
	setp.eq.f32 	%p3666, %f2050, %f2488;
	selp.f32 	%f7177, 0f44C9A000, 0f44C98000, %p3666;
	bra.uni 	$L__BB0_4095;
$L__BB0_2488:
	add.s32 	%r1843, %r3, 1609;
	cvt.rn.f32.s32 	%f2491, %r1843;
	setp.leu.f32 	%p3662, %f2050, %f2491;
	@%p3662 bra 	$L__BB0_2490;
	setp.eq.f32 	%p3664, %f2050, %f2487;
	selp.f32 	%f7177, 0f44C96000, 0f44C94000, %p3664;
	bra.uni 	$L__BB0_4095;
$L__BB0_2490:
	setp.eq.f32 	%p3663, %f2050, %f2491;
	selp.f32 	%f7177, 0f44C92000, 0f44C90000, %p3663;
	bra.uni 	$L__BB0_4095;
$L__BB0_2491:
	add.s32 	%r1839, %r3, 1603;
	cvt.rn.f32.s32 	%f2494, %r1839;
	setp.leu.f32 	%p3654, %f2050, %f2494;
	@%p3654 bra 	$L__BB0_2495;
	add.s32 	%r1841, %r3, 1605;
	cvt.rn.f32.s32 	%f2495, %r1841;
	setp.leu.f32 	%p3658, %f2050, %f2495;
	@%p3658 bra 	$L__BB0_2494;
	setp.eq.f32 	%p3660, %f2050, %f2486;
	selp.f32 	%f7177, 0f44C8E000, 0f44C8C000, %p3660;
	bra.uni 	$L__BB0_4095;
$L__BB0_2494:
	setp.eq.f32 	%p3659, %f2050, %f2495;
	selp.f32 	%f7177, 0f44C8A000, 0f44C88000, %p3659;
	bra.uni 	$L__BB0_4095;
$L__BB0_2495:
	add.s32 	%r1840, %r3, 1601;
	cvt.rn.f32.s32 	%f2498, %r1840;
	setp.leu.f32 	%p3655, %f2050, %f2498;
	@%p3655 bra 	$L__BB0_2497;
	setp.eq.f32 	%p3657, %f2050, %f2494;
	selp.f32 	%f7177, 0f44C86000, 0f44C84000, %p3657;
	bra.uni 	$L__BB0_4095;
$L__BB0_2497:
	setp.eq.f32 	%p3656, %f2050, %f2498;
	selp.f32 	%f7177, 0f44C82000, 0f44C80000, %p3656;
	bra.uni 	$L__BB0_4095;
$L__BB0_2498:
	add.s32 	%r1805, %r3, 1567;
	cvt.rn.f32.s32 	%f2501, %r1805;
	setp.leu.f32 	%p3588, %f2050, %f2501;
	@%p3588 bra 	$L__BB0_2530;
	add.s32 	%r1821, %r3, 1583;
	cvt.rn.f32.s32 	%f2502, %r1821;
	setp.leu.f32 	%p3620, %f2050, %f2502;
	@%p3620 bra 	$L__BB0_2515;
	add.s32 	%r1829, %r3, 1591;
	cvt.rn.f32.s32 	%f2503, %r1829;
	setp.leu.f32 	%p3636, %f2050, %f2503;
	@%p3636 bra 	$L__BB0_2508;
	add.s32 	%r1833, %r3, 1595;
	cvt.rn.f32.s32 	%f2504, %r1833;
	setp.leu.f32 	%p3644, %f2050, %f2504;
	@%p3644 bra 	$L__BB0_2505;
	add.s32 	%r1835, %r3, 1597;
	cvt.rn.f32.s32 	%f2505, %r1835;
	setp.leu.f32 	%p3648, %f2050, %f2505;
	@%p3648 bra 	$L__BB0_2504;
	setp.eq.f32 	%p3650, %f2050, %f2437;
	selp.f32 	%f7177, 0f44C7E000, 0f44C7C000, %p3650;
	bra.uni 	$L__BB0_4095;
$L__BB0_2504:
	setp.eq.f32 	%p3649, %f2050, %f2505;
	selp.f32 	%f7177, 0f44C7A000, 0f44C78000, %p3649;
	bra.uni 	$L__BB0_4095;
$L__BB0_2505:
	add.s32 	%r1834, %r3, 1593;
	cvt.rn.f32.s32 	%f2508, %r1834;
	setp.leu.f32 	%p3645, %f2050, %f2508;
	@%p3645 bra 	$L__BB0_2507;
	setp.eq.f32 	%p3647, %f2050, %f2504;
	selp.f32 	%f7177, 0f44C76000, 0f44C74000, %p3647;
	bra.uni 	$L__BB0_4095;
$L__BB0_2507:
	setp.eq.f32 	%p3646, %f2050, %f2508;
	selp.f32 	%f7177, 0f44C72000, 0f44C70000, %p3646;
	bra.uni 	$L__BB0_4095;
$L__BB0_2508:
	add.s32 	%r1830, %r3, 1587;
	cvt.rn.f32.s32 	%f2511, %r1830;
	setp.leu.f32 	%p3637, %f2050, %f2511;
	@%p3637 bra 	$L__BB0_2512;
	add.s32 	%r1832, %r3, 1589;
	cvt.rn.f32.s32 	%f2512, %r1832;
	setp.leu.f32 	%p3641, %f2050, %f2512;
	@%p3641 bra 	$L__BB0_2511;
	setp.eq.f32 	%p3643, %f2050, %f2503;
	selp.f32 	%f7177, 0f44C6E000, 0f44C6C000, %p3643;
	bra.uni 	$L__BB0_4095;
$L__BB0_2511:
	setp.eq.f32 	%p3642, %f2050, %f2512;
	selp.f32 	%f7177, 0f44C6A000, 0f44C68000, %p3642;
	bra.uni 	$L__BB0_4095;
$L__BB0_2512:
	add.s32 	%r1831, %r3, 1585;
	cvt.rn.f32.s32 	%f2515, %r1831;
	setp.leu.f32 	%p3638, %f2050, %f2515;
	@%p3638 bra 	$L__BB0_2514;
	setp.eq.f32 	%p3640, %f2050, %f2511;
	selp.f32 	%f7177, 0f44C66000, 0f44C64000, %p3640;
	bra.uni 	$L__BB0_4095;
$L__BB0_2514:
	setp.eq.f32 	%p3639, %f2050, %f2515;
	selp.f32 	%f7177, 0f44C62000, 0f44C60000, %p3639;
	bra.uni 	$L__BB0_4095;
$L__BB0_2515:
	add.s32 	%r1822, %r3, 1575;
	cvt.rn.f32.s32 	%f2518, %r1822;
	setp.leu.f32 	%p3621, %f2050, %f2518;
	@%p3621 bra 	$L__BB0_2523;
	add.s32 	%r1826, %r3, 1579;
	cvt.rn.f32.s32 	%f2519, %r1826;
	setp.leu.f32 	%p3629, %f2050, %f2519;
	@%p3629 bra 	$L__BB0_2520;
	add.s32 	%r1828, %r3, 1581;
	cvt.rn.f32.s32 	%f2520, %r1828;
	setp.leu.f32 	%p3633, %f2050, %f2520;
	@%p3633 bra 	$L__BB0_2519;
	setp.eq.f32 	%p3635, %f2050, %f2502;
	selp.f32 	%f7177, 0f44C5E000, 0f44C5C000, %p3635;
	bra.uni 	$L__BB0_4095;
$L__BB0_2519:
	setp.eq.f32 	%p3634, %f2050, %f2520;
	selp.f32 	%f7177, 0f44C5A000, 0f44C58000, %p3634;
	bra.uni 	$L__BB0_4095;
$L__BB0_2520:
	add.s32 	%r1827, %r3, 1577;
	cvt.rn.f32.s32 	%f2523, %r1827;
	setp.leu.f32 	%p3630, %f2050, %f2523;
	@%p3630 bra 	$L__BB0_2522;
	setp.eq.f32 	%p3632, %f2050, %f2519;
	selp.f32 	%f7177, 0f44C56000, 0f44C54000, %p3632;
	bra.uni 	$L__BB0_4095;
$L__BB0_2522:
	setp.eq.f32 	%p3631, %f2050, %f2523;
	selp.f32 	%f7177, 0f44C52000, 0f44C50000, %p3631;
	bra.uni 	$L__BB0_4095;
$L__BB0_2523:
	add.s32 	%r1823, %r3, 1571;
	cvt.rn.f32.s32 	%f2526, %r1823;
	setp.leu.f32 	%p3622, %f2050, %f2526;
	@%p3622 bra 	$L__BB0_2527;
	add.s32 	%r1825, %r3, 1573;
	cvt.rn.f32.s32 	%f2527, %r1825;
	setp.leu.f32 	%p3626, %f2050, %f2527;
	@%p3626 bra 	$L__BB0_2526;
	setp.eq.f32 	%p3628, %f2050, %f2518;
	selp.f32 	%f7177, 0f44C4E000, 0f44C4C000, %p3628;
	bra.uni 	$L__BB0_4095;
$L__BB0_2526:
	setp.eq.f32 	%p3627, %f2050, %f2527;
	selp.f32 	%f7177, 0f44C4A000, 0f44C48000, %p3627;
	bra.uni 	$L__BB0_4095;
$L__BB0_2527:
	add.s32 	%r1824, %r3, 1569;
	cvt.rn.f32.s32 	%f2530, %r1824;
	setp.leu.f32 	%p3623, %f2050, %f2530;
	@%p3623 bra 	$L__BB0_2529;
	setp.eq.f32 	%p3625, %f2050, %f2526;
	selp.f32 	%f7177, 0f44C46000, 0f44C44000, %p3625;
	bra.uni 	$L__BB0_4095;
$L__BB0_2529:
	setp.eq.f32 	%p3624, %f2050, %f2530;
	selp.f32 	%f7177, 0f44C42000, 0f44C40000, %p3624;
	bra.uni 	$L__BB0_4095;
$L__BB0_2530:
	add.s32 	%r1806, %r3, 1551;
	cvt.rn.f32.s32 	%f2533, %r1806;
	setp.leu.f32 	%p3589, %f2050, %f2533;
	@%p3589 bra 	$L__BB0_2546;
	add.s32 	%r1814, %r3, 1559;
	cvt.rn.f32.s32 	%f2534, %r1814;
	setp.leu.f32 	%p3605, %f2050, %f2534;
	@%p3605 bra 	$L__BB0_2539;
	add.s32 	%r1818, %r3, 1563;
	cvt.rn.f32.s32 	%f2535, %r1818;
	setp.leu.f32 	%p3613, %f2050, %f2535;
	@%p3613 bra 	$L__BB0_2536;
	add.s32 	%r1820, %r3, 1565;
	cvt.rn.f32.s32 	%f2536, %r1820;
	setp.leu.f32 	%p3617, %f2050, %f2536;
	@%p3617 bra 	$L__BB0_2535;
	setp.eq.f32 	%p3619, %f2050, %f2501;
	selp.f32 	%f7177, 0f44C3E000, 0f44C3C000, %p3619;
	bra.uni 	$L__BB0_4095;
$L__BB0_2535:
	setp.eq.f32 	%p3618, %f2050, %f2536;
	selp.f32 	%f7177, 0f44C3A000, 0f44C38000, %p3618;
	bra.uni 	$L__BB0_4095;
$L__BB0_2536:
	add.s32 	%r1819, %r3, 1561;
	cvt.rn.f32.s32 	%f2539, %r1819;
	setp.leu.f32 	%p3614, %f2050, %f2539;
	@%p3614 bra 	$L__BB0_2538;
	setp.eq.f32 	%p3616, %f2050, %f2535;
	selp.f32 	%f7177, 0f44C36000, 0f44C34000, %p3616;
	bra.uni 	$L__BB0_4095;
$L__BB0_2538:
	setp.eq.f32 	%p3615, %f2050, %f2539;
	selp.f32 	%f7177, 0f44C32000, 0f44C30000, %p3615;
	bra.uni 	$L__BB0_4095;
$L__BB0_2539:
	add.s32 	%r1815, %r3, 1555;
	cvt.rn.f32.s32 	%f2542, %r1815;
	setp.leu.f32 	%p3606, %f2050, %f2542;
	@%p3606 bra 	$L__BB0_2543;
	add.s32 	%r1817, %r3, 1557;
	cvt.rn.f32.s32 	%f2543, %r1817;
	setp.leu.f32 	%p3610, %f2050, %f2543;
	@%p3610 bra 	$L__BB0_2542;
	setp.eq.f32 	%p3612, %f2050, %f2534;
	selp.f32 	%f7177, 0f44C2E000, 0f44C2C000, %p3612;
	bra.uni 	$L__BB0_4095;
$L__BB0_2542:
	setp.eq.f32 	%p3611, %f2050, %f2543;
	selp.f32 	%f7177, 0f44C2A000, 0f44C28000, %p3611;
	bra.uni 	$L__BB0_4095;
$L__BB0_2543:
	add.s32 	%r1816, %r3, 1553;
	cvt.rn.f32.s32 	%f2546, %r1816;
	setp.leu.f32 	%p3607, %f2050, %f2546;
	@%p3607 bra 	$L__BB0_2545;
	setp.eq.f32 	%p3609, %f2050, %f2542;
	selp.f32 	%f7177, 0f44C26000, 0f44C24000, %p3609;
	bra.uni 	$L__BB0_4095;
$L__BB0_2545:
	setp.eq.f32 	%p3608, %f2050, %f2546;
	selp.f32 	%f7177, 0f44C22000, 0f44C20000, %p3608;
	bra.uni 	$L__BB0_4095;
$L__BB0_2546:
	add.s32 	%r1807, %r3, 1543;
	cvt.rn.f32.s32 	%f2549, %r1807;
	setp.leu.f32 	%p3590, %f2050, %f2549;
	@%p3590 bra 	$L__BB0_2554;
	add.s32 	%r1811, %r3, 1547;
	cvt.rn.f32.s32 	%f2550, %r1811;
	setp.leu.f32 	%p3598, %f2050, %f2550;
	@%p3598 bra 	$L__BB0_2551;
	add.s32 	%r1813, %r3, 1549;
	cvt.rn.f32.s32 	%f2551, %r1813;
	setp.leu.f32 	%p3602, %f2050, %f2551;
	@%p3602 bra 	$L__BB0_2550;
	setp.eq.f32 	%p3604, %f2050, %f2533;
	selp.f32 	%f7177, 0f44C1E000, 0f44C1C000, %p3604;
	bra.uni 	$L__BB0_4095;
$L__BB0_2550:
	setp.eq.f32 	%p3603, %f2050, %f2551;
	selp.f32 	%f7177, 0f44C1A000, 0f44C18000, %p3603;
	bra.uni 	$L__BB0_4095;
$L__BB0_2551:
	add.s32 	%r1812, %r3, 1545;
	cvt.rn.f32.s32 	%f2554, %r1812;
	setp.leu.f32 	%p3599, %f2050, %f2554;
	@%p3599 bra 	$L__BB0_2553;
	setp.eq.f32 	%p3601, %f2050, %f2550;
	selp.f32 	%f7177, 0f44C16000, 0f44C14000, %p3601;
	bra.uni 	$L__BB0_4095;
$L__BB0_2553:
	setp.eq.f32 	%p3600, %f2050, %f2554;
	selp.f32 	%f7177, 0f44C12000, 0f44C10000, %p3600;
	bra.uni 	$L__BB0_4095;
$L__BB0_2554:
	add.s32 	%r1808, %r3, 1539;
	cvt.rn.f32.s32 	%f2557, %r1808;
	setp.leu.f32 	%p3591, %f2050, %f2557;
	@%p3591 bra 	$L__BB0_2558;
	add.s32 	%r1810, %r3, 1541;
	cvt.rn.f32.s32 	%f2558, %r1810;
	setp.leu.f32 	%p3595, %f2050, %f2558;
	@%p3595 bra 	$L__BB0_2557;
	setp.eq.f32 	%p3597, %f2050, %f2549;
	selp.f32 	%f7177, 0f44C0E000, 0f44C0C000, %p3597;
	bra.uni 	$L__BB0_4095;
$L__BB0_2557:
	setp.eq.f32 	%p3596, %f2050, %f2558;
	selp.f32 	%f7177, 0f44C0A000, 0f44C08000, %p3596;
	bra.uni 	$L__BB0_4095;
$L__BB0_2558:
	add.s32 	%r1809, %r3, 1537;
	cvt.rn.f32.s32 	%f2561, %r1809;
	setp.leu.f32 	%p3592, %f2050, %f2561;
	@%p3592 bra 	$L__BB0_2560;
	setp.eq.f32 	%p3594, %f2050, %f2557;
	selp.f32 	%f7177, 0f44C06000, 0f44C04000, %p3594;
	bra.uni 	$L__BB0_4095;
$L__BB0_2560:
	setp.eq.f32 	%p3593, %f2050, %f2561;
	selp.f32 	%f2563, 0f44C02000, 0f44C00000, %p3593;
	mov.f32 	%f7177, %f2563;
	bra.uni 	$L__BB0_4095;
$L__BB0_2561:
	add.s32 	%r1547, %r3, 1279;
	cvt.rn.f32.s32 	%f2564, %r1547;
	setp.leu.f32 	%p3074, %f2050, %f2564;
	@%p3074 bra 	$L__BB0_2817;
	add.s32 	%r1675, %r3, 1407;
	cvt.rn.f32.s32 	%f2565, %r1675;
	setp.leu.f32 	%p3330, %f2050, %f2565;
	@%p3330 bra 	$L__BB0_2690;
	add.s32 	%r1739, %r3, 1471;
	cvt.rn.f32.s32 	%f2566, %r1739;
	setp.leu.f32 	%p3458, %f2050, %f2566;
	@%p3458 bra 	$L__BB0_2627;
	add.s32 	%r1771, %r3, 1503;
	cvt.rn.f32.s32 	%f2567, %r1771;
	setp.leu.f32 	%p3522, %f2050, %f2567;
	@%p3522 bra 	$L__BB0_2596;
	add.s32 	%r1787, %r3, 1519;
	cvt.rn.f32.s32 	%f2568, %r1787;
	setp.leu.f32 	%p3554, %f2050, %f2568;
	@%p3554 bra 	$L__BB0_2581;
	add.s32 	%r1795, %r3, 1527;
	cvt.rn.f32.s32 	%f2569, %r1795;
	setp.leu.f32 	%p3570, %f2050, %f2569;
	@%p3570 bra 	$L__BB0_2574;
	add.s32 	%r1799, %r3, 1531;
	cvt.rn.f32.s32 	%f2570, %r1799;
	setp.leu.f32 	%p3578, %f2050, %f2570;
	@%p3578 bra 	$L__BB0_2571;
	add.s32 	%r1801, %r3, 1533;
	cvt.rn.f32.s32 	%f2571, %r1801;
	setp.leu.f32 	%p3582, %f2050, %f2571;
	@%p3582 bra 	$L__BB0_2570;
	setp.eq.f32 	%p3584, %f2050, %f2052;
	selp.f32 	%f2572, 0f44BFE000, 0f44BFC000, %p3584;
	mov.f32 	%f7177, %f2572;
	bra.uni 	$L__BB0_4095;
$L__BB0_2570:
	setp.eq.f32 	%p3583, %f2050, %f2571;
	selp.f32 	%f2573, 0f44BFA000, 0f44BF8000, %p3583;
	mov.f32 	%f7177, %f2573;
	bra.uni 	$L__BB0_4095;
$L__BB0_2571:
	add.s32 	%r1800, %r3, 1529;
	cvt.rn.f32.s32 	%f2574, %r1800;
	setp.leu.f32 	%p3579, %f2050, %f2574;
	@%p3579 bra 	$L__BB0_2573;
	setp.eq.f32 	%p3581, %f2050, %f2570;
	selp.f32 	%f2575, 0f44BF6000, 0f44BF4000, %p3581;
	mov.f32 	%f7177, %f2575;
	bra.uni 	$L__BB0_4095;
$L__BB0_2573:
	setp.eq.f32 	%p3580, %f2050, %f2574;
	selp.f32 	%f2576, 0f44BF2000, 0f44BF0000, %p3580;
	mov.f32 	%f7177, %f2576;
	bra.uni 	$L__BB0_4095;
$L__BB0_2574:
	add.s32 	%r1796, %r3, 1523;
	cvt.rn.f32.s32 	%f2577, %r1796;
	setp.leu.f32 	%p3571, %f2050, %f2577;
	@%p3571 bra 	$L__BB0_2578;
	add.s32 	%r1798, %r3, 1525;
	cvt.rn.f32.s32 	%f2578, %r1798;
	setp.leu.f32 	%p3575, %f2050, %f2578;
	@%p3575 bra 	$L__BB0_2577;
	setp.eq.f32 	%p3577, %f2050, %f2569;
	selp.f32 	%f2579, 0f44BEE000, 0f44BEC000, %p3577;
	mov.f32 	%f7177, %f2579;
	bra.uni 	$L__BB0_4095;
$L__BB0_2577:
	setp.eq.f32 	%p3576, %f2050, %f2578;
	selp.f32 	%f2580, 0f44BEA000, 0f44BE8000, %p3576;
	mov.f32 	%f7177, %f2580;
	bra.uni 	$L__BB0_4095;
$L__BB0_2578:
	add.s32 	%r1797, %r3, 1521;
	cvt.rn.f32.s32 	%f2581, %r1797;
	setp.leu.f32 	%p3572, %f2050, %f2581;
	@%p3572 bra 	$L__BB0_2580;
	setp.eq.f32 	%p3574, %f2050, %f2577;
	selp.f32 	%f2582, 0f44BE6000, 0f44BE4000, %p3574;
	mov.f32 	%f7177, %f2582;
	bra.uni 	$L__BB0_4095;
$L__BB0_2580:
	setp.eq.f32 	%p3573, %f2050, %f2581;
	selp.f32 	%f2583, 0f44BE2000, 0f44BE0000, %p3573;
	mov.f32 	%f7177, %f2583;
	bra.uni 	$L__BB0_4095;
$L__BB0_2581:
	add.s32 	%r1788, %r3, 1511;
	cvt.rn.f32.s32 	%f2584, %r1788;
	setp.leu.f32 	%p3555, %f2050, %f2584;
	@%p3555 bra 	$L__BB0_2589;
	add.s32 	%r1792, %r3, 1515;
	cvt.rn.f32.s32 	%f2585, %r1792;
	setp.leu.f32 	%p3563, %f2050, %f2585;
	@%p3563 bra 	$L__BB0_2586;
	add.s32 	%r1794, %r3, 1517;
	cvt.rn.f32.s32 	%f2586, %r1794;
	setp.leu.f32 	%p3567, %f2050, %f2586;
	@%p3567 bra 	$L__BB0_2585;
	setp.eq.f32 	%p3569, %f2050, %f2568;
	selp.f32 	%f2587, 0f44BDE000, 0f44BDC000, %p3569;
	mov.f32 	%f7177, %f2587;
	bra.uni 	$L__BB0_4095;
$L__BB0_2585:
	setp.eq.f32 	%p3568, %f2050, %f2586;
	selp.f32 	%f2588, 0f44BDA000, 0f44BD8000, %p3568;
	mov.f32 	%f7177, %f2588;
	bra.uni 	$L__BB0_4095;
$L__BB0_2586:
	add.s32 	%r1793, %r3, 1513;
	cvt.rn.f32.s32 	%f2589, %r1793;
	setp.leu.f32 	%p3564, %f2050, %f2589;
	@%p3564 bra 	$L__BB0_2588;
	setp.eq.f32 	%p3566, %f2050, %f2585;
	selp.f32 	%f2590, 0f44BD6000, 0f44BD4000, %p3566;
	mov.f32 	%f7177, %f2590;
	bra.uni 	$L__BB0_4095;
$L__BB0_2588:
	setp.eq.f32 	%p3565, %f2050, %f2589;
	selp.f32 	%f2591, 0f44BD2000, 0f44BD0000, %p3565;
	mov.f32 	%f7177, %f2591;
	bra.uni 	$L__BB0_4095;
$L__BB0_2589:
	add.s32 	%r1789, %r3, 1507;
	cvt.rn.f32.s32 	%f2592, %r1789;
	setp.leu.f32 	%p3556, %f2050, %f2592;
	@%p3556 bra 	$L__BB0_2593;
	add.s32 	%r1791, %r3, 1509;
	cvt.rn.f32.s32 	%f2593, %r1791;
	setp.leu.f32 	%p3560, %f2050, %f2593;
	@%p3560 bra 	$L__BB0_2592;
	setp.eq.f32 	%p3562, %f2050, %f2584;
	selp.f32 	%f2594, 0f44BCE000, 0f44BCC000, %p3562;
	mov.f32 	%f7177, %f2594;
	bra.uni 	$L__BB0_4095;
$L__BB0_2592:
	setp.eq.f32 	%p3561, %f2050, %f2593;
	selp.f32 	%f2595, 0f44BCA000, 0f44BC8000, %p3561;
	mov.f32 	%f7177, %f2595;
	bra.uni 	$L__BB0_4095;
$L__BB0_2593:
	add.s32 	%r1790, %r3, 1505;
	cvt.rn.f32.s32 	%f2596, %r1790;
	setp.leu.f32 	%p3557, %f2050, %f2596;
	@%p3557 bra 	$L__BB0_2595;
	setp.eq.f32 	%p3559, %f2050, %f2592;
	selp.f32 	%f2597, 0f44BC6000, 0f44BC4000, %p3559;
	mov.f32 	%f7177, %f2597;
	bra.uni 	$L__BB0_4095;
$L__BB0_2595:
	setp.eq.f32 	%p3558, %f2050, %f2596;
	selp.f32 	%f2598, 0f44BC2000, 0f44BC0000, %p3558;
	mov.f32 	%f7177, %f2598;
	bra.uni 	$L__BB0_4095;
$L__BB0_2596:
	add.s32 	%r1772, %r3, 1487;
	cvt.rn.f32.s32 	%f2599, %r1772;
	setp.leu.f32 	%p3523, %f2050, %f2599;
	@%p3523 bra 	$L__BB0_2612;
	add.s32 	%r1780, %r3, 1495;
	cvt.rn.f32.s32 	%f2600, %r1780;
	setp.leu.f32 	%p3539, %f2050, %f2600;
	@%p3539 bra 	$L__BB0_2605;
	add.s32 	%r1784, %r3, 1499;
	cvt.rn.f32.s32 	%f2601, %r1784;
	setp.leu.f32 	%p3547, %f2050, %f2601;
	@%p3547 bra 	$L__BB0_2602;
	add.s32 	%r1786, %r3, 1501;
	cvt.rn.f32.s32 	%f2602, %r1786;
	setp.leu.f32 	%p3551, %f2050, %f2602;
	@%p3551 bra 	$L__BB0_2601;
	setp.eq.f32 	%p3553, %f2050, %f2567;
	selp.f32 	%f2603, 0f44BBE000, 0f44BBC000, %p3553;
	mov.f32 	%f7177, %f2603;
	bra.uni 	$L__BB0_4095;
$L__BB0_2601:
	setp.eq.f32 	%p3552, %f2050, %f2602;
	selp.f32 	%f2604, 0f44BBA000, 0f44BB8000, %p3552;
	mov.f32 	%f7177, %f2604;
	bra.uni 	$L__BB0_4095;
$L__BB0_2602:
	add.s32 	%r1785, %r3, 1497;
	cvt.rn.f32.s32 	%f2605, %r1785;
	setp.leu.f32 	%p3548, %f2050, %f2605;
	@%p3548 bra 	$L__BB0_2604;
	setp.eq.f32 	%p3550, %f2050, %f2601;
	selp.f32 	%f2606, 0f44BB6000, 0f44BB4000, %p3550;
	mov.f32 	%f7177, %f2606;
	bra.uni 	$L__BB0_4095;
$L__BB0_2604:
	setp.eq.f32 	%p3549, %f2050, %f2605;
	selp.f32 	%f2607, 0f44BB2000, 0f44BB0000, %p3549;
	mov.f32 	%f7177, %f2607;
	bra.uni 	$L__BB0_4095;
$L__BB0_2605:
	add.s32 	%r1781, %r3, 1491;
	cvt.rn.f32.s32 	%f2608, %r1781;
	setp.leu.f32 	%p3540, %f2050, %f2608;
	@%p3540 bra 	$L__BB0_2609;
	add.s32 	%r1783, %r3, 1493;
	cvt.rn.f32.s32 	%f2609, %r1783;
	setp.leu.f32 	%p3544, %f2050, %f2609;
	@%p3544 bra 	$L__BB0_2608;
	setp.eq.f32 	%p3546, %f2050, %f2600;
	selp.f32 	%f2610, 0f44BAE000, 0f44BAC000, %p3546;
	mov.f32 	%f7177, %f2610;
	bra.uni 	$L__BB0_4095;
$L__BB0_2608:
	setp.eq.f32 	%p3545, %f2050, %f2609;
	selp.f32 	%f2611, 0f44BAA000, 0f44BA8000, %p3545;
	mov.f32 	%f7177, %f2611;
	bra.uni 	$L__BB0_4095;
$L__BB0_2609:
	add.s32 	%r1782, %r3, 1489;
	cvt.rn.f32.s32 	%f2612, %r1782;
	setp.leu.f32 	%p3541, %f2050, %f2612;
	@%p3541 bra 	$L__BB0_2611;
	setp.eq.f32 	%p3543, %f2050, %f2608;
	selp.f32 	%f2613, 0f44BA6000, 0f44BA4000, %p3543;
	mov.f32 	%f7177, %f2613;
	bra.uni 	$L__BB0_4095;
$L__BB0_2611:
	setp.eq.f32 	%p3542, %f2050, %f2612;
	selp.f32 	%f2614, 0f44BA2000, 0f44BA0000, %p3542;
	mov.f32 	%f7177, %f2614;
	bra.uni 	$L__BB0_4095;
$L__BB0_2612:
	add.s32 	%r1773, %r3, 1479;
	cvt.rn.f32.s32 	%f2615, %r1773;
	setp.leu.f32 	%p3524, %f2050, %f2615;
	@%p3524 bra 	$L__BB0_2620;
	add.s32 	%r1777, %r3, 1483;
	cvt.rn.f32.s32 	%f2616, %r1777;
	setp.leu.f32 	%p3532, %f2050, %f2616;
	@%p3532 bra 	$L__BB0_2617;
	add.s32 	%r1779, %r3, 1485;
	cvt.rn.f32.s32 	%f2617, %r1779;
	setp.leu.f32 	%p3536, %f2050, %f2617;
	@%p3536 bra 	$L__BB0_2616;
	setp.eq.f32 	%p3538, %f2050, %f2599;
	selp.f32 	%f2618, 0f44B9E000, 0f44B9C000, %p3538;
	mov.f32 	%f7177, %f2618;
	bra.uni 	$L__BB0_4095;
$L__BB0_2616:
	setp.eq.f32 	%p3537, %f2050, %f2617;
	selp.f32 	%f2619, 0f44B9A000, 0f44B98000, %p3537;
	mov.f32 	%f7177, %f2619;
	bra.uni 	$L__BB0_4095;
$L__BB0_2617:
	add.s32 	%r1778, %r3, 1481;
	cvt.rn.f32.s32 	%f2620, %r1778;
	setp.leu.f32 	%p3533, %f2050, %f2620;
	@%p3533 bra 	$L__BB0_2619;
	setp.eq.f32 	%p3535, %f2050, %f2616;
	selp.f32 	%f2621, 0f44B96000, 0f44B94000, %p3535;
	mov.f32 	%f7177, %f2621;
	bra.uni 	$L__BB0_4095;
$L__BB0_2619:
	setp.eq.f32 	%p3534, %f2050, %f2620;
	selp.f32 	%f2622, 0f44B92000, 0f44B90000, %p3534;
	mov.f32 	%f7177, %f2622;
	bra.uni 	$L__BB0_4095;
$L__BB0_2620:
	add.s32 	%r1774, %r3, 1475;
	cvt.rn.f32.s32 	%f2623, %r1774;
	setp.leu.f32 	%p3525, %f2050, %f2623;
	@%p3525 bra 	$L__BB0_2624;
	add.s32 	%r1776, %r3, 1477;
	cvt.rn.f32.s32 	%f2624, %r1776;
	setp.leu.f32 	%p3529, %f2050, %f2624;
	@%p3529 bra 	$L__BB0_2623;
	setp.eq.f32 	%p3531, %f2050, %f2615;
	selp.f32 	%f2625, 0f44B8E000, 0f44B8C000, %p3531;
	mov.f32 	%f7177, %f2625;
	bra.uni 	$L__BB0_4095;
$L__BB0_2623:
	setp.eq.f32 	%p3530, %f2050, %f2624;
	selp.f32 	%f2626, 0f44B8A000, 0f44B88000, %p3530;
	mov.f32 	%f7177, %f2626;
	bra.uni 	$L__BB0_4095;
$L__BB0_2624:
	add.s32 	%r1775, %r3, 1473;
	cvt.rn.f32.s32 	%f2627, %r1775;
	setp.leu.f32 	%p3526, %f2050, %f2627;
	@%p3526 bra 	$L__BB0_2626;
	setp.eq.f32 	%p3528, %f2050, %f2623;
	selp.f32 	%f2628, 0f44B86000, 0f44B84000, %p3528;
	mov.f32 	%f7177, %f2628;
	bra.uni 	$L__BB0_4095;
$L__BB0_2626:
	setp.eq.f32 	%p3527, %f2050, %f2627;
	selp.f32 	%f2629, 0f44B82000, 0f44B80000, %p3527;
	mov.f32 	%f7177, %f2629;
	bra.uni 	$L__BB0_4095;
$L__BB0_2627:
	add.s32 	%r1740, %r3, 1439;
	cvt.rn.f32.s32 	%f2630, %r1740;
	setp.leu.f32 	%p3459, %f2050, %f2630;
	@%p3459 bra 	$L__BB0_2659;
	add.s32 	%r1756, %r3, 1455;
	cvt.rn.f32.s32 	%f2631, %r1756;
	setp.leu.f32 	%p3491, %f2050, %f2631;
	@%p3491 bra 	$L__BB0_2644;
	add.s32 	%r1764, %r3, 1463;
	cvt.rn.f32.s32 	%f2632, %r1764;
	setp.leu.f32 	%p3507, %f2050, %f2632;
	@%p3507 bra 	$L__BB0_2637;
	add.s32 	%r1768, %r3, 1467;
	cvt.rn.f32.s32 	%f2633, %r1768;
	setp.leu.f32 	%p3515, %f2050, %f2633;
	@%p3515 bra 	$L__BB0_2634;
	add.s32 	%r1770, %r3, 1469;
	cvt.rn.f32.s32 	%f2634, %r1770;
	setp.leu.f32 	%p3519, %f2050, %f2634;
	@%p3519 bra 	$L__BB0_2633;
	setp.eq.f32 	%p3521, %f2050, %f2566;
	selp.f32 	%f2635, 0f44B7E000, 0f44B7C000, %p3521;
	mov.f32 	%f7177, %f2635;
	bra.uni 	$L__BB0_4095;
$L__BB0_2633:
	setp.eq.f32 	%p3520, %f2050, %f2634;
	selp.f32 	%f2636, 0f44B7A000, 0f44B78000, %p3520;
	mov.f32 	%f7177, %f2636;
	bra.uni 	$L__BB0_4095;
$L__BB0_2634:
	add.s32 	%r1769, %r3, 1465;
	cvt.rn.f32.s32 	%f2637, %r1769;
	setp.leu.f32 	%p3516, %f2050, %f2637;
	@%p3516 bra 	$L__BB0_2636;
	setp.eq.f32 	%p3518, %f2050, %f2633;
	selp.f32 	%f2638, 0f44B76000, 0f44B74000, %p3518;
	mov.f32 	%f7177, %f2638;
	bra.uni 	$L__BB0_4095;
$L__BB0_2636:
	setp.eq.f32 	%p3517, %f2050, %f2637;
	selp.f32 	%f2639, 0f44B72000, 0f44B70000, %p3517;
	mov.f32 	%f7177, %f2639;
	bra.uni 	$L__BB0_4095;
$L__BB0_2637:
	add.s32 	%r1765, %r3, 1459;
	cvt.rn.f32.s32 	%f2640, %r1765;
	setp.leu.f32 	%p3508, %f2050, %f2640;
	@%p3508 bra 	$L__BB0_2641;
	add.s32 	%r1767, %r3, 1461;
	cvt.rn.f32.s32 	%f2641, %r1767;
	setp.leu.f32 	%p3512, %f2050, %f2641;
	@%p3512 bra 	$L__BB0_2640;
	setp.eq.f32 	%p3514, %f2050, %f2632;
	selp.f32 	%f2642, 0f44B6E000, 0f44B6C000, %p3514;
	mov.f32 	%f7177, %f2642;
	bra.uni 	$L__BB0_4095;
$L__BB0_2640:
	setp.eq.f32 	%p3513, %f2050, %f2641;
	selp.f32 	%f2643, 0f44B6A000, 0f44B68000, %p3513;
	mov.f32 	%f7177, %f2643;
	bra.uni 	$L__BB0_4095;
$L__BB0_2641:
	add.s32 	%r1766, %r3, 1457;
	cvt.rn.f32.s32 	%f2644, %r1766;
	setp.leu.f32 	%p3509, %f2050, %f2644;
	@%p3509 bra 	$L__BB0_2643;
	setp.eq.f32 	%p3511, %f2050, %f2640;
	selp.f32 	%f2645, 0f44B66000, 0f44B64000, %p3511;
	mov.f32 	%f7177, %f2645;
	bra.uni 	$L__BB0_4095;
$L__BB0_2643:
	setp.eq.f32 	%p3510, %f2050, %f2644;
	selp.f32 	%f2646, 0f44B62000, 0f44B60000, %p3510;
	mov.f32 	%f7177, %f2646;
	bra.uni 	$L__BB0_4095;
$L__BB0_2644:
	add.s32 	%r1757, %r3, 1447;
	cvt.rn.f32.s32 	%f2647, %r1757;
	setp.leu.f32 	%p3492, %f2050, %f2647;
	@%p3492 bra 	$L__BB0_2652;
	add.s32 	%r1761, %r3, 1451;
	cvt.rn.f32.s32 	%f2648, %r1761;
	setp.leu.f32 	%p3500, %f2050, %f2648;
	@%p3500 bra 	$L__BB0_2649;
	add.s32 	%r1763, %r3, 1453;
	cvt.rn.f32.s32 	%f2649, %r1763;
	setp.leu.f32 	%p3504, %f2050, %f2649;
	@%p3504 bra 	$L__BB0_2648;
	setp.eq.f32 	%p3506, %f2050, %f2631;
	selp.f32 	%f2650, 0f44B5E000, 0f44B5C000, %p3506;
	mov.f32 	%f7177, %f2650;
	bra.uni 	$L__BB0_4095;
$L__BB0_2648:
	setp.eq.f32 	%p3505, %f2050, %f2649;
	selp.f32 	%f2651, 0f44B5A000, 0f44B58000, %p3505;
	mov.f32 	%f7177, %f2651;
	bra.uni 	$L__BB0_4095;
$L__BB0_2649:
	add.s32 	%r1762, %r3, 1449;
	cvt.rn.f32.s32 	%f2652, %r1762;
	setp.leu.f32 	%p3501, %f2050, %f2652;
	@%p3501 bra 	$L__BB0_2651;
	setp.eq.f32 	%p3503, %f2050, %f2648;
	selp.f32 	%f2653, 0f44B56000, 0f44B54000, %p3503;
	mov.f32 	%f7177, %f2653;
	bra.uni 	$L__BB0_4095;
$L__BB0_2651:
	setp.eq.f32 	%p3502, %f2050, %f2652;
	selp.f32 	%f2654, 0f44B52000, 0f44B50000, %p3502;
	mov.f32 	%f7177, %f2654;
	bra.uni 	$L__BB0_4095;
$L__BB0_2652:
	add.s32 	%r1758, %r3, 1443;
	cvt.rn.f32.s32 	%f2655, %r1758;
	setp.leu.f32 	%p3493, %f2050, %f2655;
	@%p3493 bra 	$L__BB0_2656;
	add.s32 	%r1760, %r3, 1445;
	cvt.rn.f32.s32 	%f2656, %r1760;
	setp.leu.f32 	%p3497, %f2050, %f2656;
	@%p3497 bra 	$L__BB0_2655;
	setp.eq.f32 	%p3499, %f2050, %f2647;
	selp.f32 	%f2657, 0f44B4E000, 0f44B4C000, %p3499;
	mov.f32 	%f7177, %f2657;
	bra.uni 	$L__BB0_4095;
$L__BB0_2655:
	setp.eq.f32 	%p3498, %f2050, %f2656;
	selp.f32 	%f2658, 0f44B4A000, 0f44B48000, %p3498;
	mov.f32 	%f7177, %f2658;
	bra.uni 	$L__BB0_4095;
$L__BB0_2656:
	add.s32 	%r1759, %r3, 1441;
	cvt.rn.f32.s32 	%f2659, %r1759;
	setp.leu.f32 	%p3494, %f2050, %f2659;
	@%p3494 bra 	$L__BB0_2658;
	setp.eq.f32 	%p3496, %f2050, %f2655;
	selp.f32 	%f2660, 0f44B46000, 0f44B44000, %p3496;
	mov.f32 	%f7177, %f2660;
	bra.uni 	$L__BB0_4095;
$L__BB0_2658:
	setp.eq.f32 	%p3495, %f2050, %f2659;
	selp.f32 	%f2661, 0f44B42000, 0f44B40000, %p3495;
	mov.f32 	%f7177, %f2661;
	bra.uni 	$L__BB0_4095;
$L__BB0_2659:
	add.s32 	%r1741, %r3, 1423;
	cvt.rn.f32.s32 	%f2662, %r1741;
	setp.leu.f32 	%p3460, %f2050, %f2662;
	@%p3460 bra 	$L__BB0_2675;
	add.s32 	%r1749, %r3, 1431;
	cvt.rn.f32.s32 	%f2663, %r1749;
	setp.leu.f32 	%p3476, %f2050, %f2663;
	@%p3476 bra 	$L__BB0_2668;
	add.s32 	%r1753, %r3, 1435;
	cvt.rn.f32.s32 	%f2664, %r1753;
	setp.leu.f32 	%p3484, %f2050, %f2664;
	@%p3484 bra 	$L__BB0_2665;
	add.s32 	%r1755, %r3, 1437;
	cvt.rn.f32.s32 	%f2665, %r1755;
	setp.leu.f32 	%p3488, %f2050, %f2665;
	@%p3488 bra 	$L__BB0_2664;
	setp.eq.f32 	%p3490, %f2050, %f2630;
	selp.f32 	%f2666, 0f44B3E000, 0f44B3C000, %p3490;
	mov.f32 	%f7177, %f2666;
	bra.uni 	$L__BB0_4095;
$L__BB0_2664:
	setp.eq.f32 	%p3489, %f2050, %f2665;
	selp.f32 	%f2667, 0f44B3A000, 0f44B38000, %p3489;
	mov.f32 	%f7177, %f2667;
	bra.uni 	$L__BB0_4095;
$L__BB0_2665:
	add.s32 	%r1754, %r3, 1433;
	cvt.rn.f32.s32 	%f2668, %r1754;
	setp.leu.f32 	%p3485, %f2050, %f2668;
	@%p3485 bra 	$L__BB0_2667;
	setp.eq.f32 	%p3487, %f2050, %f2664;
	selp.f32 	%f2669, 0f44B36000, 0f44B34000, %p3487;
	mov.f32 	%f7177, %f2669;
	bra.uni 	$L__BB0_4095;
$L__BB0_2667:
	setp.eq.f32 	%p3486, %f2050, %f2668;
	selp.f32 	%f2670, 0f44B32000, 0f44B30000, %p3486;
	mov.f32 	%f7177, %f2670;
	bra.uni 	$L__BB0_4095;
$L__BB0_2668:
	add.s32 	%r1750, %r3, 1427;
	cvt.rn.f32.s32 	%f2671, %r1750;
	setp.leu.f32 	%p3477, %f2050, %f2671;
	@%p3477 bra 	$L__BB0_2672;
	add.s32 	%r1752, %r3, 1429;
	cvt.rn.f32.s32 	%f2672, %r1752;
	setp.leu.f32 	%p3481, %f2050, %f2672;
	@%p3481 bra 	$L__BB0_2671;
	setp.eq.f32 	%p3483, %f2050, %f2663;
	selp.f32 	%f2673, 0f44B2E000, 0f44B2C000, %p3483;
	mov.f32 	%f7177, %f2673;
	bra.uni 	$L__BB0_4095;
$L__BB0_2671:
	setp.eq.f32 	%p3482, %f2050, %f2672;
	selp.f32 	%f2674, 0f44B2A000, 0f44B28000, %p3482;
	mov.f32 	%f7177, %f2674;
	bra.uni 	$L__BB0_4095;
$L__BB0_2672:
	add.s32 	%r1751, %r3, 1425;
	cvt.rn.f32.s32 	%f2675, %r1751;
	setp.leu.f32 	%p3478, %f2050, %f2675;
	@%p3478 bra 	$L__BB0_2674;
	setp.eq.f32 	%p3480, %f2050, %f2671;
	selp.f32 	%f2676, 0f44B26000, 0f44B24000, %p3480;
	mov.f32 	%f7177, %f2676;
	bra.uni 	$L__BB0_4095;
$L__BB0_2674:
	setp.eq.f32 	%p3479, %f2050, %f2675;
	selp.f32 	%f2677, 0f44B22000, 0f44B20000, %p3479;
	mov.f32 	%f7177, %f2677;
	bra.uni 	$L__BB0_4095;
$L__BB0_2675:
	add.s32 	%r1742, %r3, 1415;
	cvt.rn.f32.s32 	%f2678, %r1742;
	setp.leu.f32 	%p3461, %f2050, %f2678;
	@%p3461 bra 	$L__BB0_2683;
	add.s32 	%r1746, %r3, 1419;
	cvt.rn.f32.s32 	%f2679, %r1746;
	setp.leu.f32 	%p3469, %f2050, %f2679;
	@%p3469 bra 	$L__BB0_2680;
	add.s32 	%r1748, %r3, 1421;
	cvt.rn.f32.s32 	%f2680, %r1748;
	setp.leu.f32 	%p3473, %f2050, %f2680;
	@%p3473 bra 	$L__BB0_2679;
	setp.eq.f32 	%p3475, %f2050, %f2662;
	selp.f32 	%f2681, 0f44B1E000, 0f44B1C000, %p3475;
	mov.f32 	%f7177, %f2681;
	bra.uni 	$L__BB0_4095;
$L__BB0_2679:
	setp.eq.f32 	%p3474, %f2050, %f2680;
	selp.f32 	%f2682, 0f44B1A000, 0f44B18000, %p3474;
	mov.f32 	%f7177, %f2682;
	bra.uni 	$L__BB0_4095;
$L__BB0_2680:
	add.s32 	%r1747, %r3, 1417;
	cvt.rn.f32.s32 	%f2683, %r1747;
	setp.leu.f32 	%p3470, %f2050, %f2683;
	@%p3470 bra 	$L__BB0_2682;
	setp.eq.f32 	%p3472, %f2050, %f2679;
	selp.f32 	%f2684, 0f44B16000, 0f44B14000, %p3472;
	mov.f32 	%f7177, %f2684;
	bra.uni 	$L__BB0_4095;
$L__BB0_2682:
	setp.eq.f32 	%p3471, %f2050, %f2683;
	selp.f32 	%f2685, 0f44B12000, 0f44B10000, %p3471;
	mov.f32 	%f7177, %f2685;
	bra.uni 	$L__BB0_4095;
$L__BB0_2683:
	add.s32 	%r1743, %r3, 1411;
	cvt.rn.f32.s32 	%f2686, %r1743;
	setp.leu.f32 	%p3462, %f2050, %f2686;
	@%p3462 bra 	$L__BB0_2687;
	add.s32 	%r1745, %r3, 1413;
	cvt.rn.f32.s32 	%f2687, %r1745;
	setp.leu.f32 	%p3466, %f2050, %f2687;
	@%p3466 bra 	$L__BB0_2686;
	setp.eq.f32 	%p3468, %f2050, %f2678;
	selp.f32 	%f2688, 0f44B0E000, 0f44B0C000, %p3468;
	mov.f32 	%f7177, %f2688;
	bra.uni 	$L__BB0_4095;
$L__BB0_2686:
	setp.eq.f32 	%p3467, %f2050, %f2687;
	selp.f32 	%f2689, 0f44B0A000, 0f44B08000, %p3467;
	mov.f32 	%f7177, %f2689;
	bra.uni 	$L__BB0_4095;
$L__BB0_2687:
	add.s32 	%r1744, %r3, 1409;
	cvt.rn.f32.s32 	%f2690, %r1744;
	setp.leu.f32 	%p3463, %f2050, %f2690;
	@%p3463 bra 	$L__BB0_2689;
	setp.eq.f32 	%p3465, %f2050, %f2686;
	selp.f32 	%f2691, 0f44B06000, 0f44B04000, %p3465;
	mov.f32 	%f7177, %f2691;
	bra.uni 	$L__BB0_4095;
$L__BB0_2689:
	setp.eq.f32 	%p3464, %f2050, %f2690;
	selp.f32 	%f2692, 0f44B02000, 0f44B00000, %p3464;
	mov.f32 	%f7177, %f2692;
	bra.uni 	$L__BB0_4095;
$L__BB0_2690:
	add.s32 	%r1676, %r3, 1343;
	cvt.rn.f32.s32 	%f2693, %r1676;
	setp.leu.f32 	%p3331, %f2050, %f2693;
	@%p3331 bra 	$L__BB0_2754;
	add.s32 	%r1708, %r3, 1375;
	cvt.rn.f32.s32 	%f2694, %r1708;
	setp.leu.f32 	%p3395, %f2050, %f2694;
	@%p3395 bra 	$L__BB0_2723;
	add.s32 	%r1724, %r3, 1391;
	cvt.rn.f32.s32 	%f2695, %r1724;
	setp.leu.f32 	%p3427, %f2050, %f2695;
	@%p3427 bra 	$L__BB0_2708;
	add.s32 	%r1732, %r3, 1399;
	cvt.rn.f32.s32 	%f2696, %r1732;
	setp.leu.f32 	%p3443, %f2050, %f2696;
	@%p3443 bra 	$L__BB0_2701;
	add.s32 	%r1736, %r3, 1403;
	cvt.rn.f32.s32 	%f2697, %r1736;
	setp.leu.f32 	%p3451, %f2050, %f2697;
	@%p3451 bra 	$L__BB0_2698;
	add.s32 	%r1738, %r3, 1405;
	cvt.rn.f32.s32 	%f2698, %r1738;
	setp.leu.f32 	%p3455, %f2050, %f2698;
	@%p3455 bra 	$L__BB0_2697;
	setp.eq.f32 	%p3457, %f2050, %f2565;
	selp.f32 	%f2699, 0f44AFE000, 0f44AFC000, %p3457;
	mov.f32 	%f7177, %f2699;
	bra.uni 	$L__BB0_4095;
$L__BB0_2697:
	setp.eq.f32 	%p3456, %f2050, %f2698;
	selp.f32 	%f2700, 0f44AFA000, 0f44AF8000, %p3456;
	mov.f32 	%f7177, %f2700;
	bra.uni 	$L__BB0_4095;
$L__BB0_2698:
	add.s32 	%r1737, %r3, 1401;
	cvt.rn.f32.s32 	%f2701, %r1737;
	setp.leu.f32 	%p3452, %f2050, %f2701;
	@%p3452 bra 	$L__BB0_2700;
	setp.eq.f32 	%p3454, %f2050, %f2697;
	selp.f32 	%f2702, 0f44AF6000, 0f44AF4000, %p3454;
	mov.f32 	%f7177, %f2702;
	bra.uni 	$L__BB0_4095;
$L__BB0_2700:
	setp.eq.f32 	%p3453, %f2050, %f2701;
	selp.f32 	%f2703, 0f44AF2000, 0f44AF0000, %p3453;
	mov.f32 	%f7177, %f2703;
	bra.uni 	$L__BB0_4095;
$L__BB0_2701:
	add.s32 	%r1733, %r3, 1395;
	cvt.rn.f32.s32 	%f2704, %r1733;
	setp.leu.f32 	%p3444, %f2050, %f2704;
	@%p3444 bra 	$L__BB0_2705;
	add.s32 	%r1735, %r3, 1397;
	cvt.rn.f32.s32 	%f2705, %r1735;
	setp.leu.f32 	%p3448, %f2050, %f2705;
	@%p3448 bra 	$L__BB0_2704;
	setp.eq.f32 	%p3450, %f2050, %f2696;
	selp.f32 	%f2706, 0f44AEE000, 0f44AEC000, %p3450;
	mov.f32 	%f7177, %f2706;
	bra.uni 	$L__BB0_4095;
$L__BB0_2704:
	setp.eq.f32 	%p3449, %f2050, %f2705;
	selp.f32 	%f2707, 0f44AEA000, 0f44AE8000, %p3449;
	mov.f32 	%f7177, %f2707;
	bra.uni 	$L__BB0_4095;
$L__BB0_2705:
	add.s32 	%r1734, %r3, 1393;
	cvt.rn.f32.s32 	%f2708, %r1734;
	setp.leu.f32 	%p3445, %f2050, %f2708;
	@%p3445 bra 	$L__BB0_2707;
	setp.eq.f32 	%p3447, %f2050, %f2704;
	selp.f32 	%f2709, 0f44AE6000, 0f44AE4000, %p3447;
	mov.f32 	%f7177, %f2709;
	bra.uni 	$L__BB0_4095;
$L__BB0_2707:
	setp.eq.f32 	%p3446, %f2050, %f2708;
	selp.f32 	%f2710, 0f44AE2000, 0f44AE0000, %p3446;
	mov.f32 	%f7177, %f2710;
	bra.uni 	$L__BB0_4095;
$L__BB0_2708:
	add.s32 	%r1725, %r3, 1383;
	cvt.rn.f32.s32 	%f2711, %r1725;
	setp.leu.f32 	%p3428, %f2050, %f2711;
	@%p3428 bra 	$L__BB0_2716;
	add.s32 	%r1729, %r3, 1387;
	cvt.rn.f32.s32 	%f2712, %r1729;
	setp.leu.f32 	%p3436, %f2050, %f2712;
	@%p3436 bra 	$L__BB0_2713;
	add.s32 	%r1731, %r3, 1389;
	cvt.rn.f32.s32 	%f2713, %r1731;
	setp.leu.f32 	%p3440, %f2050, %f2713;
	@%p3440 bra 	$L__BB0_2712;
	setp.eq.f32 	%p3442, %f2050, %f2695;
	selp.f32 	%f2714, 0f44ADE000, 0f44ADC000, %p3442;
	mov.f32 	%f7177, %f2714;
	bra.uni 	$L__BB0_4095;
$L__BB0_2712:
	setp.eq.f32 	%p3441, %f2050, %f2713;
	selp.f32 	%f2715, 0f44ADA000, 0f44AD8000, %p3441;
	mov.f32 	%f7177, %f2715;
	bra.uni 	$L__BB0_4095;
$L__BB0_2713:
	add.s32 	%r1730, %r3, 1385;
	cvt.rn.f32.s32 	%f2716, %r1730;
	setp.leu.f32 	%p3437, %f2050, %f2716;
	@%p3437 bra 	$L__BB0_2715;
	setp.eq.f32 	%p3439, %f2050, %f2712;
	selp.f32 	%f2717, 0f44AD6000, 0f44AD4000, %p3439;
	mov.f32 	%f7177, %f2717;
	bra.uni 	$L__BB0_4095;
$L__BB0_2715:
	setp.eq.f32 	%p3438, %f2050, %f2716;
	selp.f32 	%f2718, 0f44AD2000, 0f44AD0000, %p3438;
	mov.f32 	%f7177, %f2718;
	bra.uni 	$L__BB0_4095;
$L__BB0_2716:
	add.s32 	%r1726, %r3, 1379;
	cvt.rn.f32.s32 	%f2719, %r1726;
	setp.leu.f32 	%p3429, %f2050, %f2719;
	@%p3429 bra 	$L__BB0_2720;
	add.s32 	%r1728, %r3, 1381;
	cvt.rn.f32.s32 	%f2720, %r1728;
	setp.leu.f32 	%p3433, %f2050, %f2720;
	@%p3433 bra 	$L__BB0_2719;
	setp.eq.f32 	%p3435, %f2050, %f2711;
	selp.f32 	%f2721, 0f44ACE000, 0f44ACC000, %p3435;
	mov.f32 	%f7177, %f2721;
	bra.uni 	$L__BB0_4095;
$L__BB0_2719:
	setp.eq.f32 	%p3434, %f2050, %f2720;
	selp.f32 	%f2722, 0f44ACA000, 0f44AC8000, %p3434;
	mov.f32 	%f7177, %f2722;
	bra.uni 	$L__BB0_4095;
$L__BB0_2720:
	add.s32 	%r1727, %r3, 1377;
	cvt.rn.f32.s32 	%f2723, %r1727;
	setp.leu.f32 	%p3430, %f2050, %f2723;
	@%p3430 bra 	$L__BB0_2722;
	setp.eq.f32 	%p3432, %f2050, %f2719;
	selp.f32 	%f2724, 0f44AC6000, 0f44AC4000, %p3432;
	mov.f32 	%f7177, %f2724;
	bra.uni 	$L__BB0_4095;
$L__BB0_2722:
	setp.eq.f32 	%p3431, %f2050, %f2723;
	selp.f32 	%f2725, 0f44AC2000, 0f44AC0000, %p3431;
	mov.f32 	%f7177, %f2725;
	bra.uni 	$L__BB0_4095;
$L__BB0_2723:
	add.s32 	%r1709, %r3, 1359;
	cvt.rn.f32.s32 	%f2726, %r1709;
	setp.leu.f32 	%p3396, %f2050, %f2726;
	@%p3396 bra 	$L__BB0_2739;
	add.s32 	%r1717, %r3, 1367;
	cvt.rn.f32.s32 	%f2727, %r1717;
	setp.leu.f32 	%p3412, %f2050, %f2727;
	@%p3412 bra 	$L__BB0_2732;
	add.s32 	%r1721, %r3, 1371;
	cvt.rn.f32.s32 	%f2728, %r1721;
	setp.leu.f32 	%p3420, %f2050, %f2728;
	@%p3420 bra 	$L__BB0_2729;
	add.s32 	%r1723, %r3, 1373;
	cvt.rn.f32.s32 	%f2729, %r1723;
	setp.leu.f32 	%p3424, %f2050, %f2729;
	@%p3424 bra 	$L__BB0_2728;
	setp.eq.f32 	%p3426, %f2050, %f2694;
	selp.f32 	%f2730, 0f44ABE000, 0f44ABC000, %p3426;
	mov.f32 	%f7177, %f2730;
	bra.uni 	$L__BB0_4095;
$L__BB0_2728:
	setp.eq.f32 	%p3425, %f2050, %f2729;
	selp.f32 	%f2731, 0f44ABA000, 0f44AB8000, %p3425;
	mov.f32 	%f7177, %f2731;
	bra.uni 	$L__BB0_4095;
$L__BB0_2729:
	add.s32 	%r1722, %r3, 1369;
	cvt.rn.f32.s32 	%f2732, %r1722;
	setp.leu.f32 	%p3421, %f2050, %f2732;
	@%p3421 bra 	$L__BB0_2731;
	setp.eq.f32 	%p3423, %f2050, %f2728;
	selp.f32 	%f2733, 0f44AB6000, 0f44AB4000, %p3423;
	mov.f32 	%f7177, %f2733;
	bra.uni 	$L__BB0_4095;
$L__BB0_2731:
	setp.eq.f32 	%p3422, %f2050, %f2732;
	selp.f32 	%f2734, 0f44AB2000, 0f44AB0000, %p3422;
	mov.f32 	%f7177, %f2734;
	bra.uni 	$L__BB0_4095;
$L__BB0_2732:
	add.s32 	%r1718, %r3, 1363;
	cvt.rn.f32.s32 	%f2735, %r1718;
	setp.leu.f32 	%p3413, %f2050, %f2735;
	@%p3413 bra 	$L__BB0_2736;
	add.s32 	%r1720, %r3, 1365;
	cvt.rn.f32.s32 	%f2736, %r1720;
	setp.leu.f32 	%p3417, %f2050, %f2736;
	@%p3417 bra 	$L__BB0_2735;
	setp.eq.f32 	%p3419, %f2050, %f2727;
	selp.f32 	%f2737, 0f44AAE000, 0f44AAC000, %p3419;
	mov.f32 	%f7177, %f2737;
	bra.uni 	$L__BB0_4095;
$L__BB0_2735:
	setp.eq.f32 	%p3418, %f2050, %f2736;
	selp.f32 	%f2738, 0f44AAA000, 0f44AA8000, %p3418;
	mov.f32 	%f7177, %f2738;
	bra.uni 	$L__BB0_4095;
$L__BB0_2736:
	add.s32 	%r1719, %r3, 1361;
	cvt.rn.f32.s32 	%f2739, %r1719;
	setp.leu.f32 	%p3414, %f2050, %f2739;
	@%p3414 bra 	$L__BB0_2738;
	setp.eq.f32 	%p3416, %f2050, %f2735;
	selp.f32 	%f2740, 0f44AA6000, 0f44AA4000, %p3416;
	mov.f32 	%f7177, %f2740;
	bra.uni 	$L__BB0_4095;
$L__BB0_2738:
	setp.eq.f32 	%p3415, %f2050, %f2739;
	selp.f32 	%f2741, 0f44AA2000, 0f44AA0000, %p3415;
	mov.f32 	%f7177, %f2741;
	bra.uni 	$L__BB0_4095;
$L__BB0_2739:
	add.s32 	%r1710, %r3, 1351;
	cvt.rn.f32.s32 	%f2742, %r1710;
	setp.leu.f32 	%p3397, %f2050, %f2742;
	@%p3397 bra 	$L__BB0_2747;
	add.s32 	%r1714, %r3, 1355;
	cvt.rn.f32.s32 	%f2743, %r1714;
	setp.leu.f32 	%p3405, %f2050, %f2743;
	@%p3405 bra 	$L__BB0_2744;
	add.s32 	%r1716, %r3, 1357;
	cvt.rn.f32.s32 	%f2744, %r1716;
	setp.leu.f32 	%p3409, %f2050, %f2744;
	@%p3409 bra 	$L__BB0_2743;
	setp.eq.f32 	%p3411, %f2050, %f2726;
	selp.f32 	%f2745, 0f44A9E000, 0f44A9C000, %p3411;
	mov.f32 	%f7177, %f2745;
	bra.uni 	$L__BB0_4095;
$L__BB0_2743:
	setp.eq.f32 	%p3410, %f2050, %f2744;
	selp.f32 	%f2746, 0f44A9A000, 0f44A98000, %p3410;
	mov.f32 	%f7177, %f2746;
	bra.uni 	$L__BB0_4095;
$L__BB0_2744:
	add.s32 	%r1715, %r3, 1353;
	cvt.rn.f32.s32 	%f2747, %r1715;
	setp.leu.f32 	%p3406, %f2050, %f2747;
	@%p3406 bra 	$L__BB0_2746;
	setp.eq.f32 	%p3408, %f2050, %f2743;
	selp.f32 	%f2748, 0f44A96000, 0f44A94000, %p3408;
	mov.f32 	%f7177, %f2748;
	bra.uni 	$L__BB0_4095;
$L__BB0_2746:
	setp.eq.f32 	%p3407, %f2050, %f2747;
	selp.f32 	%f2749, 0f44A92000, 0f44A90000, %p3407;
	mov.f32 	%f7177, %f2749;
	bra.uni 	$L__BB0_4095;
$L__BB0_2747:
	add.s32 	%r1711, %r3, 1347;
	cvt.rn.f32.s32 	%f2750, %r1711;
	setp.leu.f32 	%p3398, %f2050, %f2750;
	@%p3398 bra 	$L__BB0_2751;
	add.s32 	%r1713, %r3, 1349;
	cvt.rn.f32.s32 	%f2751, %r1713;
	setp.leu.f32 	%p3402, %f2050, %f2751;
	@%p3402 bra 	$L__BB0_2750;
	setp.eq.f32 	%p3404, %f2050, %f2742;
	selp.f32 	%f2752, 0f44A8E000, 0f44A8C000, %p3404;
	mov.f32 	%f7177, %f2752;
	bra.uni 	$L__BB0_4095;
$L__BB0_2750:
	setp.eq.f32 	%p3403, %f2050, %f2751;
	selp.f32 	%f2753, 0f44A8A000, 0f44A88000, %p3403;
	mov.f32 	%f7177, %f2753;
	bra.uni 	$L__BB0_4095;
$L__BB0_2751:
	add.s32 	%r1712, %r3, 1345;
	cvt.rn.f32.s32 	%f2754, %r1712;
	setp.leu.f32 	%p3399, %f2050, %f2754;
	@%p3399 bra 	$L__BB0_2753;
	setp.eq.f32 	%p3401, %f2050, %f2750;
	selp.f32 	%f2755, 0f44A86000, 0f44A84000, %p3401;
	mov.f32 	%f7177, %f2755;
	bra.uni 	$L__BB0_4095;
$L__BB0_2753:
	setp.eq.f32 	%p3400, %f2050, %f2754;
	selp.f32 	%f2756, 0f44A82000, 0f44A80000, %p3400;
	mov.f32 	%f7177, %f2756;
	bra.uni 	$L__BB0_4095;
$L__BB0_2754:
	add.s32 	%r1677, %r3, 1311;
	cvt.rn.f32.s32 	%f2757, %r1677;
	setp.leu.f32 	%p3332, %f2050, %f2757;
	@%p3332 bra 	$L__BB0_2786;
	add.s32 	%r1693, %r3, 1327;
	cvt.rn.f32.s32 	%f2758, %r1693;
	setp.leu.f32 	%p3364, %f2050, %f2758;
	@%p3364 bra 	$L__BB0_2771;
	add.s32 	%r1701, %r3, 1335;
	cvt.rn.f32.s32 	%f2759, %r1701;
	setp.leu.f32 	%p3380, %f2050, %f2759;
	@%p3380 bra 	$L__BB0_2764;
	add.s32 	%r1705, %r3, 1339;
	cvt.rn.f32.s32 	%f2760, %r1705;
	setp.leu.f32 	%p3388, %f2050, %f2760;
	@%p3388 bra 	$L__BB0_2761;
	add.s32 	%r1707, %r3, 1341;
	cvt.rn.f32.s32 	%f2761, %r1707;
	setp.leu.f32 	%p3392, %f2050, %f2761;
	@%p3392 bra 	$L__BB0_2760;
	setp.eq.f32 	%p3394, %f2050, %f2693;
	selp.f32 	%f2762, 0f44A7E000, 0f44A7C000, %p3394;
	mov.f32 	%f7177, %f2762;
	bra.uni 	$L__BB0_4095;
$L__BB0_2760:
	setp.eq.f32 	%p3393, %f2050, %f2761;
	selp.f32 	%f2763, 0f44A7A000, 0f44A78000, %p3393;
	mov.f32 	%f7177, %f2763;
	bra.uni 	$L__BB0_4095;
$L__BB0_2761:
	add.s32 	%r1706, %r3, 1337;
	cvt.rn.f32.s32 	%f2764, %r1706;
	setp.leu.f32 	%p3389, %f2050, %f2764;
	@%p3389 bra 	$L__BB0_2763;
	setp.eq.f32 	%p3391, %f2050, %f2760;
	selp.f32 	%f2765, 0f44A76000, 0f44A74000, %p3391;
	mov.f32 	%f7177, %f2765;
	bra.uni 	$L__BB0_4095;
$L__BB0_2763:
	setp.eq.f32 	%p3390, %f2050, %f2764;
	selp.f32 	%f2766, 0f44A72000, 0f44A70000, %p3390;
	mov.f32 	%f7177, %f2766;
	bra.uni 	$L__BB0_4095;
$L__BB0_2764:
	add.s32 	%r1702, %r3, 1331;
	cvt.rn.f32.s32 	%f2767, %r1702;
	setp.leu.f32 	%p3381, %f2050, %f2767;
	@%p3381 bra 	$L__BB0_2768;
	add.s32 	%r1704, %r3, 1333;
	cvt.rn.f32.s32 	%f2768, %r1704;
	setp.leu.f32 	%p3385, %f2050, %f2768;
	@%p3385 bra 	$L__BB0_2767;
	setp.eq.f32 	%p3387, %f2050, %f2759;
	selp.f32 	%f2769, 0f44A6E000, 0f44A6C000, %p3387;
	mov.f32 	%f7177, %f2769;
	bra.uni 	$L__BB0_4095;
$L__BB0_2767:
	setp.eq.f32 	%p3386, %f2050, %f2768;
	selp.f32 	%f2770, 0f44A6A000, 0f44A68000, %p3386;
	mov.f32 	%f7177, %f2770;
	bra.uni 	$L__BB0_4095;
$L__BB0_2768:
	add.s32 	%r1703, %r3, 1329;
	cvt.rn.f32.s32 	%f2771, %r1703;
	setp.leu.f32 	%p3382, %f2050, %f2771;
	@%p3382 bra 	$L__BB0_2770;
	setp.eq.f32 	%p3384, %f2050, %f2767;
	selp.f32 	%f2772, 0f44A66000, 0f44A64000, %p3384;
	mov.f32 	%f7177, %f2772;
	bra.uni 	$L__BB0_4095;
$L__BB0_2770:
	setp.eq.f32 	%p3383, %f2050, %f2771;
	selp.f32 	%f2773, 0f44A62000, 0f44A60000, %p3383;
	mov.f32 	%f7177, %f2773;
	bra.uni 	$L__BB0_4095;
$L__BB0_2771:
	add.s32 	%r1694, %r3, 1319;
	cvt.rn.f32.s32 	%f2774, %r1694;
	setp.leu.f32 	%p3365, %f2050, %f2774;
	@%p3365 bra 	$L__BB0_2779;
	add.s32 	%r1698, %r3, 1323;
	cvt.rn.f32.s32 	%f2775, %r1698;
	setp.leu.f32 	%p3373, %f2050, %f2775;
	@%p3373 bra 	$L__BB0_2776;
	add.s32 	%r1700, %r3, 1325;
	cvt.rn.f32.s32 	%f2776, %r1700;
	setp.leu.f32 	%p3377, %f2050, %f2776;
	@%p3377 bra 	$L__BB0_2775;
	setp.eq.f32 	%p3379, %f2050, %f2758;
	selp.f32 	%f2777, 0f44A5E000, 0f44A5C000, %p3379;
	mov.f32 	%f7177, %f2777;
	bra.uni 	$L__BB0_4095;
$L__BB0_2775:
	setp.eq.f32 	%p3378, %f2050, %f2776;
	selp.f32 	%f2778, 0f44A5A000, 0f44A58000, %p3378;
	mov.f32 	%f7177, %f2778;
	bra.uni 	$L__BB0_4095;
$L__BB0_2776:
	add.s32 	%r1699, %r3, 1321;
	cvt.rn.f32.s32 	%f2779, %r1699;
	setp.leu.f32 	%p3374, %f2050, %f2779;
	@%p3374 bra 	$L__BB0_2778;
	setp.eq.f32 	%p3376, %f2050, %f2775;
	selp.f32 	%f2780, 0f44A56000, 0f44A54000, %p3376;
	mov.f32 	%f7177, %f2780;
	bra.uni 	$L__BB0_4095;
$L__BB0_2778:
	setp.eq.f32 	%p3375, %f2050, %f2779;
	selp.f32 	%f2781, 0f44A52000, 0f44A50000, %p3375;
	mov.f32 	%f7177, %f2781;
	bra.uni 	$L__BB0_4095;
$L__BB0_2779:
	add.s32 	%r1695, %r3, 1315;
	cvt.rn.f32.s32 	%f2782, %r1695;
	setp.leu.f32 	%p3366, %f2050, %f2782;
	@%p3366 bra 	$L__BB0_2783;
	add.s32 	%r1697, %r3, 1317;
	cvt.rn.f32.s32 	%f2783, %r1697;
	setp.leu.f32 	%p3370, %f2050, %f2783;
	@%p3370 bra 	$L__BB0_2782;
	setp.eq.f32 	%p3372, %f2050, %f2774;
	selp.f32 	%f2784, 0f44A4E000, 0f44A4C000, %p3372;
	mov.f32 	%f7177, %f2784;
	bra.uni 	$L__BB0_4095;
$L__BB0_2782:
	setp.eq.f32 	%p3371, %f2050, %f2783;
	selp.f32 	%f2785, 0f44A4A000, 0f44A48000, %p3371;
	mov.f32 	%f7177, %f2785;
	bra.uni 	$L__BB0_4095;
$L__BB0_2783:
	add.s32 	%r1696, %r3, 1313;
	cvt.rn.f32.s32 	%f2786, %r1696;
	setp.leu.f32 	%p3367, %f2050, %f2786;
	@%p3367 bra 	$L__BB0_2785;
	setp.eq.f32 	%p3369, %f2050, %f2782;
	selp.f32 	%f2787, 0f44A46000, 0f44A44000, %p3369;
	mov.f32 	%f7177, %f2787;
	bra.uni 	$L__BB0_4095;
$L__BB0_2785:
	setp.eq.f32 	%p3368, %f2050, %f2786;
	selp.f32 	%f2788, 0f44A42000, 0f44A40000, %p3368;
	mov.f32 	%f7177, %f2788;
	bra.uni 	$L__BB0_4095;
$L__BB0_2786:
	add.s32 	%r1678, %r3, 1295;
	cvt.rn.f32.s32 	%f2789, %r1678;
	setp.leu.f32 	%p3333, %f2050, %f2789;
	@%p3333 bra 	$L__BB0_2802;
	add.s32 	%r1686, %r3, 1303;
	cvt.rn.f32.s32 	%f2790, %r1686;
	setp.leu.f32 	%p3349, %f2050, %f2790;
	@%p3349 bra 	$L__BB0_2795;
	add.s32 	%r1690, %r3, 1307;
	cvt.rn.f32.s32 	%f2791, %r1690;
	setp.leu.f32 	%p3357, %f2050, %f2791;
	@%p3357 bra 	$L__BB0_2792;
	add.s32 	%r1692, %r3, 1309;
	cvt.rn.f32.s32 	%f2792, %r1692;
	setp.leu.f32 	%p3361, %f2050, %f2792;
	@%p3361 bra 	$L__BB0_2791;
	setp.eq.f32 	%p3363, %f2050, %f2757;
	selp.f32 	%f2793, 0f44A3E000, 0f44A3C000, %p3363;
	mov.f32 	%f7177, %f2793;
	bra.uni 	$L__BB0_4095;
$L__BB0_2791:
	setp.eq.f32 	%p3362, %f2050, %f2792;
	selp.f32 	%f2794, 0f44A3A000, 0f44A38000, %p3362;
	mov.f32 	%f7177, %f2794;
	bra.uni 	$L__BB0_4095;
$L__BB0_2792:
	add.s32 	%r1691, %r3, 1305;
	cvt.rn.f32.s32 	%f2795, %r1691;
	setp.leu.f32 	%p3358, %f2050, %f2795;
	@%p3358 bra 	$L__BB0_2794;
	setp.eq.f32 	%p3360, %f2050, %f2791;
	selp.f32 	%f2796, 0f44A36000, 0f44A34000, %p3360;
	mov.f32 	%f7177, %f2796;
	bra.uni 	$L__BB0_4095;
$L__BB0_2794:
	setp.eq.f32 	%p3359, %f2050, %f2795;
	selp.f32 	%f2797, 0f44A32000, 0f44A30000, %p3359;
	mov.f32 	%f7177, %f2797;
	bra.uni 	$L__BB0_4095;
$L__BB0_2795:
	add.s32 	%r1687, %r3, 1299;
	cvt.rn.f32.s32 	%f2798, %r1687;
	setp.leu.f32 	%p3350, %f2050, %f2798;
	@%p3350 bra 	$L__BB0_2799;
	add.s32 	%r1689, %r3, 1301;
	cvt.rn.f32.s32 	%f2799, %r1689;
	setp.leu.f32 	%p3354, %f2050, %f2799;
	@%p3354 bra 	$L__BB0_2798;
	setp.eq.f32 	%p3356, %f2050, %f2790;
	selp.f32 	%f2800, 0f44A2E000, 0f44A2C000, %p3356;
	mov.f32 	%f7177, %f2800;
	bra.uni 	$L__BB0_4095;
$L__BB0_2798:
	setp.eq.f32 	%p3355, %f2050, %f2799;
	selp.f32 	%f2801, 0f44A2A000, 0f44A28000, %p3355;
	mov.f32 	%f7177, %f2801;
	bra.uni 	$L__BB0_4095;
$L__BB0_2799:
	add.s32 	%r1688, %r3, 1297;
	cvt.rn.f32.s32 	%f2802, %r1688;
	setp.leu.f32 	%p3351, %f2050, %f2802;
	@%p3351 bra 	$L__BB0_2801;
	setp.eq.f32 	%p3353, %f2050, %f2798;
	selp.f32 	%f2803, 0f44A26000, 0f44A24000, %p3353;
	mov.f32 	%f7177, %f2803;
	bra.uni 	$L__BB0_4095;
$L__BB0_2801:
	setp.eq.f32 	%p3352, %f2050, %f2802;
	selp.f32 	%f2804, 0f44A22000, 0f44A20000, %p3352;
	mov.f32 	%f7177, %f2804;
	bra.uni 	$L__BB0_4095;
$L__BB0_2802:
	add.s32 	%r1679, %r3, 1287;
	cvt.rn.f32.s32 	%f2805, %r1679;
	setp.leu.f32 	%p3334, %f2050, %f2805;
	@%p3334 bra 	$L__BB0_2810;
	add.s32 	%r1683, %r3, 1291;
	cvt.rn.f32.s32 	%f2806, %r1683;
	setp.leu.f32 	%p3342, %f2050, %f2806;
	@%p3342 bra 	$L__BB0_2807;
	add.s32 	%r1685, %r3, 1293;
	cvt.rn.f32.s32 	%f2807, %r1685;
	setp.leu.f32 	%p3346, %f2050, %f2807;
	@%p3346 bra 	$L__BB0_2806;
	setp.eq.f32 	%p3348, %f2050, %f2789;
	selp.f32 	%f2808, 0f44A1E000, 0f44A1C000, %p3348;
	mov.f32 	%f7177, %f2808;
	bra.uni 	$L__BB0_4095;
$L__BB0_2806:
	setp.eq.f32 	%p3347, %f2050, %f2807;
	selp.f32 	%f2809, 0f44A1A000, 0f44A18000, %p3347;
	mov.f32 	%f7177, %f2809;
	bra.uni 	$L__BB0_4095;
$L__BB0_2807:
	add.s32 	%r1684, %r3, 1289;
	cvt.rn.f32.s32 	%f2810, %r1684;
	setp.leu.f32 	%p3343, %f2050, %f2810;
	@%p3343 bra 	$L__BB0_2809;
	setp.eq.f32 	%p3345, %f2050, %f2806;
	selp.f32 	%f2811, 0f44A16000, 0f44A14000, %p3345;
	mov.f32 	%f7177, %f2811;
	bra.uni 	$L__BB0_4095;
$L__BB0_2809:
	setp.eq.f32 	%p3344, %f2050, %f2810;
	selp.f32 	%f2812, 0f44A12000, 0f44A10000, %p3344;
	mov.f32 	%f7177, %f2812;
	bra.uni 	$L__BB0_4095;
$L__BB0_2810:
	add.s32 	%r1680, %r3, 1283;
	cvt.rn.f32.s32 	%f2813, %r1680;
	setp.leu.f32 	%p3335, %f2050, %f2813;
	@%p3335 bra 	$L__BB0_2814;
	add.s32 	%r1682, %r3, 1285;
	cvt.rn.f32.s32 	%f2814, %r1682;
	setp.leu.f32 	%p3339, %f2050, %f2814;
	@%p3339 bra 	$L__BB0_2813;
	setp.eq.f32 	%p3341, %f2050, %f2805;
	selp.f32 	%f2815, 0f44A0E000, 0f44A0C000, %p3341;
	mov.f32 	%f7177, %f2815;
	bra.uni 	$L__BB0_4095;
$L__BB0_2813:
	setp.eq.f32 	%p3340, %f2050, %f2814;
	selp.f32 	%f2816, 0f44A0A000, 0f44A08000, %p3340;
	mov.f32 	%f7177, %f2816;
	bra.uni 	$L__BB0_4095;
$L__BB0_2814:
	add.s32 	%r1681, %r3, 1281;
	cvt.rn.f32.s32 	%f2817, %r1681;
	setp.leu.f32 	%p3336, %f2050, %f2817;
	@%p3336 bra 	$L__BB0_2816;
	setp.eq.f32 	%p3338, %f2050, %f2813;
	selp.f32 	%f2818, 0f44A06000, 0f44A04000, %p3338;
	mov.f32 	%f7177, %f2818;
	bra.uni 	$L__BB0_4095;
$L__BB0_2816:
	setp.eq.f32 	%p3337, %f2050, %f2817;
	selp.f32 	%f2819, 0f44A02000, 0f44A00000, %p3337;
	mov.f32 	%f7177, %f2819;
	bra.uni 	$L__BB0_4095;
$L__BB0_2817:
	add.s32 	%r1548, %r3, 1151;
	cvt.rn.f32.s32 	%f2820, %r1548;
	setp.leu.f32 	%p3075, %f2050, %f2820;
	@%p3075 bra 	$L__BB0_2945;
	add.s32 	%r1612, %r3, 1215;
	cvt.rn.f32.s32 	%f2821, %r1612;
	setp.leu.f32 	%p3203, %f2050, %f2821;
	@%p3203 bra 	$L__BB0_2882;
	add.s32 	%r1644, %r3, 1247;
	cvt.rn.f32.s32 	%f2822, %r1644;
	setp.leu.f32 	%p3267, %f2050, %f2822;
	@%p3267 bra 	$L__BB0_2851;
	add.s32 	%r1660, %r3, 1263;
	cvt.rn.f32.s32 	%f2823, %r1660;
	setp.leu.f32 	%p3299, %f2050, %f2823;
	@%p3299 bra 	$L__BB0_2836;
	add.s32 	%r1668, %r3, 1271;
	cvt.rn.f32.s32 	%f2824, %r1668;
	setp.leu.f32 	%p3315, %f2050, %f2824;
	@%p3315 bra 	$L__BB0_2829;
	add.s32 	%r1672, %r3, 1275;
	cvt.rn.f32.s32 	%f2825, %r1672;
	setp.leu.f32 	%p3323, %f2050, %f2825;
	@%p3323 bra 	$L__BB0_2826;
	add.s32 	%r1674, %r3, 1277;
	cvt.rn.f32.s32 	%f2826, %r1674;
	setp.leu.f32 	%p3327, %f2050, %f2826;
	@%p3327 bra 	$L__BB0_2825;
	setp.eq.f32 	%p3329, %f2050, %f2564;
	selp.f32 	%f2827, 0f449FE000, 0f449FC000, %p3329;
	mov.f32 	%f7177, %f2827;
	bra.uni 	$L__BB0_4095;
$L__BB0_2825:
	setp.eq.f32 	%p3328, %f2050, %f2826;
	selp.f32 	%f2828, 0f449FA000, 0f449F8000, %p3328;
	mov.f32 	%f7177, %f2828;
	bra.uni 	$L__BB0_4095;
$L__BB0_2826:
	add.s32 	%r1673, %r3, 1273;
	cvt.rn.f32.s32 	%f2829, %r1673;
	setp.leu.f32 	%p3324, %f2050, %f2829;
	@%p3324 bra 	$L__BB0_2828;
	setp.eq.f32 	%p3326, %f2050, %f2825;
	selp.f32 	%f2830, 0f449F6000, 0f449F4000, %p3326;
	mov.f32 	%f7177, %f2830;
	bra.uni 	$L__BB0_4095;
$L__BB0_2828:
	setp.eq.f32 	%p3325, %f2050, %f2829;
	selp.f32 	%f2831, 0f449F2000, 0f449F0000, %p3325;
	mov.f32 	%f7177, %f2831;
	bra.uni 	$L__BB0_4095;
$L__BB0_2829:
	add.s32 	%r1669, %r3, 1267;
	cvt.rn.f32.s32 	%f2832, %r1669;
	setp.leu.f32 	%p3316, %f2050, %f2832;
	@%p3316 bra 	$L__BB0_2833;
	add.s32 	%r1671, %r3, 1269;
	cvt.rn.f32.s32 	%f2833, %r1671;
	setp.leu.f32 	%p3320, %f2050, %f2833;
	@%p3320 bra 	$L__BB0_2832;
	setp.eq.f32 	%p3322, %f2050, %f2824;
	selp.f32 	%f2834, 0f449EE000, 0f449EC000, %p3322;
	mov.f32 	%f7177, %f2834;
	bra.uni 	$L__BB0_4095;
$L__BB0_2832:
	setp.eq.f32 	%p3321, %f2050, %f2833;
	selp.f32 	%f2835, 0f449EA000, 0f449E8000, %p3321;
	mov.f32 	%f7177, %f2835;
	bra.uni 	$L__BB0_4095;
$L__BB0_2833:
	add.s32 	%r1670, %r3, 1265;
	cvt.rn.f32.s32 	%f2836, %r1670;
	setp.leu.f32 	%p3317, %f2050, %f2836;
	@%p3317 bra 	$L__BB0_2835;
	setp.eq.f32 	%p3319, %f2050, %f2832;
	selp.f32 	%f2837, 0f449E6000, 0f449E4000, %p3319;
	mov.f32 	%f7177, %f2837;
	bra.uni 	$L__BB0_4095;
$L__BB0_2835:
	setp.eq.f32 	%p3318, %f2050, %f2836;
	selp.f32 	%f2838, 0f449E2000, 0f449E0000, %p3318;
	mov.f32 	%f7177, %f2838;
	bra.uni 	$L__BB0_4095;
$L__BB0_2836:
	add.s32 	%r1661, %r3, 1255;
	cvt.rn.f32.s32 	%f2839, %r1661;
	setp.leu.f32 	%p3300, %f2050, %f2839;
	@%p3300 bra 	$L__BB0_2844;
	add.s32 	%r1665, %r3, 1259;
	cvt.rn.f32.s32 	%f2840, %r1665;
	setp.leu.f32 	%p3308, %f2050, %f2840;
	@%p3308 bra 	$L__BB0_2841;
	add.s32 	%r1667, %r3, 1261;
	cvt.rn.f32.s32 	%f2841, %r1667;
	setp.leu.f32 	%p3312, %f2050, %f2841;
	@%p3312 bra 	$L__BB0_2840;
	setp.eq.f32 	%p3314, %f2050, %f2823;
	selp.f32 	%f2842, 0f449DE000, 0f449DC000, %p3314;
	mov.f32 	%f7177, %f2842;
	bra.uni 	$L__BB0_4095;
$L__BB0_2840:
	setp.eq.f32 	%p3313, %f2050, %f2841;
	selp.f32 	%f2843, 0f449DA000, 0f449D8000, %p3313;
	mov.f32 	%f7177, %f2843;
	bra.uni 	$L__BB0_4095;
$L__BB0_2841:
	add.s32 	%r1666, %r3, 1257;
	cvt.rn.f32.s32 	%f2844, %r1666;
	setp.leu.f32 	%p3309, %f2050, %f2844;
	@%p3309 bra 	$L__BB0_2843;
	setp.eq.f32 	%p3311, %f2050, %f2840;
	selp.f32 	%f2845, 0f449D6000, 0f449D4000, %p3311;
	mov.f32 	%f7177, %f2845;
	bra.uni 	$L__BB0_4095;
$L__BB0_2843:
	setp.eq.f32 	%p3310, %f2050, %f2844;
	selp.f32 	%f2846, 0f449D2000, 0f449D0000, %p3310;
	mov.f32 	%f7177, %f2846;
	bra.uni 	$L__BB0_4095;
$L__BB0_2844:
	add.s32 	%r1662, %r3, 1251;
	cvt.rn.f32.s32 	%f2847, %r1662;
	setp.leu.f32 	%p3301, %f2050, %f2847;
	@%p3301 bra 	$L__BB0_2848;
	add.s32 	%r1664, %r3, 1253;
	cvt.rn.f32.s32 	%f2848, %r1664;
	setp.leu.f32 	%p3305, %f2050, %f2848;
	@%p3305 bra 	$L__BB0_2847;
	setp.eq.f32 	%p3307, %f2050, %f2839;
	selp.f32 	%f2849, 0f449CE000, 0f449CC000, %p3307;
	mov.f32 	%f7177, %f2849;
	bra.uni 	$L__BB0_4095;
$L__BB0_2847:
	setp.eq.f32 	%p3306, %f2050, %f2848;
	selp.f32 	%f2850, 0f449CA000, 0f449C8000, %p3306;
	mov.f32 	%f7177, %f2850;
	bra.uni 	$L__BB0_4095;
$L__BB0_2848:
	add.s32 	%r1663, %r3, 1249;
	cvt.rn.f32.s32 	%f2851, %r1663;
	setp.leu.f32 	%p3302, %f2050, %f2851;
	@%p3302 bra 	$L__BB0_2850;
	setp.eq.f32 	%p3304, %f2050, %f2847;
	selp.f32 	%f2852, 0f449C6000, 0f449C4000, %p3304;
	mov.f32 	%f7177, %f2852;
	bra.uni 	$L__BB0_4095;
$L__BB0_2850:
	setp.eq.f32 	%p3303, %f2050, %f2851;
	selp.f32 	%f2853, 0f449C2000, 0f449C0000, %p3303;
	mov.f32 	%f7177, %f2853;
	bra.uni 	$L__BB0_4095;
$L__BB0_2851:
	add.s32 	%r1645, %r3, 1231;
	cvt.rn.f32.s32 	%f2854, %r1645;
	setp.leu.f32 	%p3268, %f2050, %f2854;
	@%p3268 bra 	$L__BB0_2867;
	add.s32 	%r1653, %r3, 1239;
	cvt.rn.f32.s32 	%f2855, %r1653;
	setp.leu.f32 	%p3284, %f2050, %f2855;
	@%p3284 bra 	$L__BB0_2860;
	add.s32 	%r1657, %r3, 1243;
	cvt.rn.f32.s32 	%f2856, %r1657;
	setp.leu.f32 	%p3292, %f2050, %f2856;
	@%p3292 bra 	$L__BB0_2857;
	add.s32 	%r1659, %r3, 1245;
	cvt.rn.f32.s32 	%f2857, %r1659;
	setp.leu.f32 	%p3296, %f2050, %f2857;
	@%p3296 bra 	$L__BB0_2856;
	setp.eq.f32 	%p3298, %f2050, %f2822;
	selp.f32 	%f2858, 0f449BE000, 0f449BC000, %p3298;
	mov.f32 	%f7177, %f2858;
	bra.uni 	$L__BB0_4095;
$L__BB0_2856:
	setp.eq.f32 	%p3297, %f2050, %f2857;
	selp.f32 	%f2859, 0f449BA000, 0f449B8000, %p3297;
	mov.f32 	%f7177, %f2859;
	bra.uni 	$L__BB0_4095;
$L__BB0_2857:
	add.s32 	%r1658, %r3, 1241;
	cvt.rn.f32.s32 	%f2860, %r1658;
	setp.leu.f32 	%p3293, %f2050, %f2860;
	@%p3293 bra 	$L__BB0_2859;
	setp.eq.f32 	%p3295, %f2050, %f2856;
	selp.f32 	%f2861, 0f449B6000, 0f449B4000, %p3295;
	mov.f32 	%f7177, %f2861;
	bra.uni 	$L__BB0_4095;
$L__BB0_2859:
	setp.eq.f32 	%p3294, %f2050, %f2860;
	selp.f32 	%f2862, 0f449B2000, 0f449B0000, %p3294;
	mov.f32 	%f7177, %f2862;
	bra.uni 	$L__BB0_4095;
$L__BB0_2860:
	add.s32 	%r1654, %r3, 1235;
	cvt.rn.f32.s32 	%f2863, %r1654;
	setp.leu.f32 	%p3285, %f2050, %f2863;
	@%p3285 bra 	$L__BB0_2864;
	add.s32 	%r1656, %r3, 1237;
	cvt.rn.f32.s32 	%f2864, %r1656;
	setp.leu.f32 	%p3289, %f2050, %f2864;
	@%p3289 bra 	$L__BB0_2863;
	setp.eq.f32 	%p3291, %f2050, %f2855;
	selp.f32 	%f2865, 0f449AE000, 0f449AC000, %p3291;
	mov.f32 	%f7177, %f2865;
	bra.uni 	$L__BB0_4095;
$L__BB0_2863:
	setp.eq.f32 	%p3290, %f2050, %f2864;
	selp.f32 	%f2866, 0f449AA000, 0f449A8000, %p3290;
	mov.f32 	%f7177, %f2866;
	bra.uni 	$L__BB0_4095;
$L__BB0_2864:
	add.s32 	%r1655, %r3, 1233;
	cvt.rn.f32.s32 	%f2867, %r1655;
	setp.leu.f32 	%p3286, %f2050, %f2867;
	@%p3286 bra 	$L__BB0_2866;
	setp.eq.f32 	%p3288, %f2050, %f2863;
	selp.f32 	%f2868, 0f449A6000, 0f449A4000, %p3288;
	mov.f32 	%f7177, %f2868;
	bra.uni 	$L__BB0_4095;
$L__BB0_2866:
	setp.eq.f32 	%p3287, %f2050, %f2867;
	selp.f32 	%f2869, 0f449A2000, 0f449A0000, %p3287;
	mov.f32 	%f7177, %f2869;
	bra.uni 	$L__BB0_4095;
$L__BB0_2867:
	add.s32 	%r1646, %r3, 1223;
	cvt.rn.f32.s32 	%f2870, %r1646;
	setp.leu.f32 	%p3269, %f2050, %f2870;
	@%p3269 bra 	$L__BB0_2875;
	add.s32 	%r1650, %r3, 1227;
	cvt.rn.f32.s32 	%f2871, %r1650;
	setp.leu.f32 	%p3277, %f2050, %f2871;
	@%p3277 bra 	$L__BB0_2872;
	add.s32 	%r1652, %r3, 1229;
	cvt.rn.f32.s32 	%f2872, %r1652;
	setp.leu.f32 	%p3281, %f2050, %f2872;
	@%p3281 bra 	$L__BB0_2871;
	setp.eq.f32 	%p3283, %f2050, %f2854;
	selp.f32 	%f2873, 0f4499E000, 0f4499C000, %p3283;
	mov.f32 	%f7177, %f2873;
	bra.uni 	$L__BB0_4095;
$L__BB0_2871:
	setp.eq.f32 	%p3282, %f2050, %f2872;
	selp.f32 	%f2874, 0f4499A000, 0f44998000, %p3282;
	mov.f32 	%f7177, %f2874;
	bra.uni 	$L__BB0_4095;
$L__BB0_2872:
	add.s32 	%r1651, %r3, 1225;
	cvt.rn.f32.s32 	%f2875, %r1651;
	setp.leu.f32 	%p3278, %f2050, %f2875;
	@%p3278 bra 	$L__BB0_2874;
	setp.eq.f32 	%p3280, %f2050, %f2871;
	selp.f32 	%f2876, 0f44996000, 0f44994000, %p3280;
	mov.f32 	%f7177, %f2876;
	bra.uni 	$L__BB0_4095;
$L__BB0_2874:
	setp.eq.f32 	%p3279, %f2050, %f2875;
	selp.f32 	%f2877, 0f44992000, 0f44990000, %p3279;
	mov.f32 	%f7177, %f2877;
	bra.uni 	$L__BB0_4095;
$L__BB0_2875:
	add.s32 	%r1647, %r3, 1219;
	cvt.rn.f32.s32 	%f2878, %r1647;
	setp.leu.f32 	%p3270, %f2050, %f2878;
	@%p3270 bra 	$L__BB0_2879;
	add.s32 	%r1649, %r3, 1221;
	cvt.rn.f32.s32 	%f2879, %r1649;
	setp.leu.f32 	%p3274, %f2050, %f2879;
	@%p3274 bra 	$L__BB0_2878;
	setp.eq.f32 	%p3276, %f2050, %f2870;
	selp.f32 	%f2880, 0f4498E000, 0f4498C000, %p3276;
	mov.f32 	%f7177, %f2880;
	bra.uni 	$L__BB0_4095;
$L__BB0_2878:
	setp.eq.f32 	%p3275, %f2050, %f2879;
	selp.f32 	%f2881, 0f4498A000, 0f44988000, %p3275;
	mov.f32 	%f7177, %f2881;
	bra.uni 	$L__BB0_4095;
$L__BB0_2879:
	add.s32 	%r1648, %r3, 1217;
	cvt.rn.f32.s32 	%f2882, %r1648;
	setp.leu.f32 	%p3271, %f2050, %f2882;
	@%p3271 bra 	$L__BB0_2881;
	setp.eq.f32 	%p3273, %f2050, %f2878;
	selp.f32 	%f2883, 0f44986000, 0f44984000, %p3273;
	mov.f32 	%f7177, %f2883;
	bra.uni 	$L__BB0_4095;
$L__BB0_2881:
	setp.eq.f32 	%p3272, %f2050, %f2882;
	selp.f32 	%f2884, 0f44982000, 0f44980000, %p3272;
	mov.f32 	%f7177, %f2884;
	bra.uni 	$L__BB0_4095;
$L__BB0_2882:
	add.s32 	%r1613, %r3, 1183;
	cvt.rn.f32.s32 	%f2885, %r1613;
	setp.leu.f32 	%p3204, %f2050, %f2885;
	@%p3204 bra 	$L__BB0_2914;
	add.s32 	%r1629, %r3, 1199;
	cvt.rn.f32.s32 	%f2886, %r1629;
	setp.leu.f32 	%p3236, %f2050, %f2886;
	@%p3236 bra 	$L__BB0_2899;
	add.s32 	%r1637, %r3, 1207;
	cvt.rn.f32.s32 	%f2887, %r1637;
	setp.leu.f32 	%p3252, %f2050, %f2887;
	@%p3252 bra 	$L__BB0_2892;
	add.s32 	%r1641, %r3, 1211;
	cvt.rn.f32.s32 	%f2888, %r1641;
	setp.leu.f32 	%p3260, %f2050, %f2888;
	@%p3260 bra 	$L__BB0_2889;
	add.s32 	%r1643, %r3, 1213;
	cvt.rn.f32.s32 	%f2889, %r1643;
	setp.leu.f32 	%p3264, %f2050, %f2889;
	@%p3264 bra 	$L__BB0_2888;
	setp.eq.f32 	%p3266, %f2050, %f2821;
	selp.f32 	%f2890, 0f4497E000, 0f4497C000, %p3266;
	mov.f32 	%f7177, %f2890;
	bra.uni 	$L__BB0_4095;
$L__BB0_2888:
	setp.eq.f32 	%p3265, %f2050, %f2889;
	selp.f32 	%f2891, 0f4497A000, 0f44978000, %p3265;
	mov.f32 	%f7177, %f2891;
	bra.uni 	$L__BB0_4095;
$L__BB0_2889:
	add.s32 	%r1642, %r3, 1209;
	cvt.rn.f32.s32 	%f2892, %r1642;
	setp.leu.f32 	%p3261, %f2050, %f2892;
	@%p3261 bra 	$L__BB0_2891;
	setp.eq.f32 	%p3263, %f2050, %f2888;
	selp.f32 	%f2893, 0f44976000, 0f44974000, %p3263;
	mov.f32 	%f7177, %f2893;
	bra.uni 	$L__BB0_4095;
$L__BB0_2891:
	setp.eq.f32 	%p3262, %f2050, %f2892;
	selp.f32 	%f2894, 0f44972000, 0f44970000, %p3262;
	mov.f32 	%f7177, %f2894;
	bra.uni 	$L__BB0_4095;
$L__BB0_2892:
	add.s32 	%r1638, %r3, 1203;
	cvt.rn.f32.s32 	%f2895, %r1638;
	setp.leu.f32 	%p3253, %f2050, %f2895;
	@%p3253 bra 	$L__BB0_2896;
	add.s32 	%r1640, %r3, 1205;
	cvt.rn.f32.s32 	%f2896, %r1640;
	setp.leu.f32 	%p3257, %f2050, %f2896;
	@%p3257 bra 	$L__BB0_2895;
	setp.eq.f32 	%p3259, %f2050, %f2887;
	selp.f32 	%f2897, 0f4496E000, 0f4496C000, %p3259;
	mov.f32 	%f7177, %f2897;
	bra.uni 	$L__BB0_4095;
$L__BB0_2895:
	setp.eq.f32 	%p3258, %f2050, %f2896;
	selp.f32 	%f2898, 0f4496A000, 0f44968000, %p3258;
	mov.f32 	%f7177, %f2898;
	bra.uni 	$L__BB0_4095;
$L__BB0_2896:
	add.s32 	%r1639, %r3, 1201;
	cvt.rn.f32.s32 	%f2899, %r1639;
	setp.leu.f32 	%p3254, %f2050, %f2899;
	@%p3254 bra 	$L__BB0_2898;
	setp.eq.f32 	%p3256, %f2050, %f2895;
	selp.f32 	%f2900, 0f44966000, 0f44964000, %p3256;
	mov.f32 	%f7177, %f2900;
	bra.uni 	$L__BB0_4095;
$L__BB0_2898:
	setp.eq.f32 	%p3255, %f2050, %f2899;
	selp.f32 	%f2901, 0f44962000, 0f44960000, %p3255;
	mov.f32 	%f7177, %f2901;
	bra.uni 	$L__BB0_4095;
$L__BB0_2899:
	add.s32 	%r1630, %r3, 1191;
	cvt.rn.f32.s32 	%f2902, %r1630;
	setp.leu.f32 	%p3237, %f2050, %f2902;
	@%p3237 bra 	$L__BB0_2907;
	add.s32 	%r1634, %r3, 1195;
	cvt.rn.f32.s32 	%f2903, %r1634;
	setp.leu.f32 	%p3245, %f2050, %f2903;
	@%p3245 bra 	$L__BB0_2904;
	add.s32 	%r1636, %r3, 1197;
	cvt.rn.f32.s32 	%f2904, %r1636;
	setp.leu.f32 	%p3249, %f2050, %f2904;
	@%p3249 bra 	$L__BB0_2903;
	setp.eq.f32 	%p3251, %f2050, %f2886;
	selp.f32 	%f2905, 0f4495E000, 0f4495C000, %p3251;
	mov.f32 	%f7177, %f2905;
	bra.uni 	$L__BB0_4095;
$L__BB0_2903:
	setp.eq.f32 	%p3250, %f2050, %f2904;
	selp.f32 	%f2906, 0f4495A000, 0f44958000, %p3250;
	mov.f32 	%f7177, %f2906;
	bra.uni 	$L__BB0_4095;
$L__BB0_2904:
	add.s32 	%r1635, %r3, 1193;
	cvt.rn.f32.s32 	%f2907, %r1635;
	setp.leu.f32 	%p3246, %f2050, %f2907;
	@%p3246 bra 	$L__BB0_2906;
	setp.eq.f32 	%p3248, %f2050, %f2903;
	selp.f32 	%f2908, 0f44956000, 0f44954000, %p3248;
	mov.f32 	%f7177, %f2908;
	bra.uni 	$L__BB0_4095;
$L__BB0_2906:
	setp.eq.f32 	%p3247, %f2050, %f2907;
	selp.f32 	%f2909, 0f44952000, 0f44950000, %p3247;
	mov.f32 	%f7177, %f2909;
	bra.uni 	$L__BB0_4095;
$L__BB0_2907:
	add.s32 	%r1631, %r3, 1187;
	cvt.rn.f32.s32 	%f2910, %r1631;
	setp.leu.f32 	%p3238, %f2050, %f2910;
	@%p3238 bra 	$L__BB0_2911;
	add.s32 	%r1633, %r3, 1189;
	cvt.rn.f32.s32 	%f2911, %r1633;
	setp.leu.f32 	%p3242, %f2050, %f2911;
	@%p3242 bra 	$L__BB0_2910;
	setp.eq.f32 	%p3244, %f2050, %f2902;
	selp.f32 	%f2912, 0f4494E000, 0f4494C000, %p3244;
	mov.f32 	%f7177, %f2912;
	bra.uni 	$L__BB0_4095;
$L__BB0_2910:
	setp.eq.f32 	%p3243, %f2050, %f2911;
	selp.f32 	%f2913, 0f4494A000, 0f44948000, %p3243;
	mov.f32 	%f7177, %f2913;
	bra.uni 	$L__BB0_4095;
$L__BB0_2911:
	add.s32 	%r1632, %r3, 1185;
	cvt.rn.f32.s32 	%f2914, %r1632;
	setp.leu.f32 	%p3239, %f2050, %f2914;
	@%p3239 bra 	$L__BB0_2913;
	setp.eq.f32 	%p3241, %f2050, %f2910;
	selp.f32 	%f2915, 0f44946000, 0f44944000, %p3241;
	mov.f32 	%f7177, %f2915;
	bra.uni 	$L__BB0_4095;
$L__BB0_2913:
	setp.eq.f32 	%p3240, %f2050, %f2914;
	selp.f32 	%f2916, 0f44942000, 0f44940000, %p3240;
	mov.f32 	%f7177, %f2916;
	bra.uni 	$L__BB0_4095;
$L__BB0_2914:
	add.s32 	%r1614, %r3, 1167;
	cvt.rn.f32.s32 	%f2917, %r1614;
	setp.leu.f32 	%p3205, %f2050, %f2917;
	@%p3205 bra 	$L__BB0_2930;
	add.s32 	%r1622, %r3, 1175;
	cvt.rn.f32.s32 	%f2918, %r1622;
	setp.leu.f32 	%p3221, %f2050, %f2918;
	@%p3221 bra 	$L__BB0_2923;
	add.s32 	%r1626, %r3, 1179;
	cvt.rn.f32.s32 	%f2919, %r1626;
	setp.leu.f32 	%p3229, %f2050, %f2919;
	@%p3229 bra 	$L__BB0_2920;
	add.s32 	%r1628, %r3, 1181;
	cvt.rn.f32.s32 	%f2920, %r1628;
	setp.leu.f32 	%p3233, %f2050, %f2920;
	@%p3233 bra 	$L__BB0_2919;
	setp.eq.f32 	%p3235, %f2050, %f2885;
	selp.f32 	%f2921, 0f4493E000, 0f4493C000, %p3235;
	mov.f32 	%f7177, %f2921;
	bra.uni 	$L__BB0_4095;
$L__BB0_2919:
	setp.eq.f32 	%p3234, %f2050, %f2920;
	selp.f32 	%f2922, 0f4493A000, 0f44938000, %p3234;
	mov.f32 	%f7177, %f2922;
	bra.uni 	$L__BB0_4095;
$L__BB0_2920:
	add.s32 	%r1627, %r3, 1177;
	cvt.rn.f32.s32 	%f2923, %r1627;
	setp.leu.f32 	%p3230, %f2050, %f2923;
	@%p3230 bra 	$L__BB0_2922;
	setp.eq.f32 	%p3232, %f2050, %f2919;
	selp.f32 	%f2924, 0f44936000, 0f44934000, %p3232;
	mov.f32 	%f7177, %f2924;
	bra.uni 	$L__BB0_4095;
$L__BB0_2922:
	setp.eq.f32 	%p3231, %f2050, %f2923;
	selp.f32 	%f2925, 0f44932000, 0f44930000, %p3231;
	mov.f32 	%f7177, %f2925;
	bra.uni 	$L__BB0_4095;
$L__BB0_2923:
	add.s32 	%r1623, %r3, 1171;
	cvt.rn.f32.s32 	%f2926, %r1623;
	setp.leu.f32 	%p3222, %f2050, %f2926;
	@%p3222 bra 	$L__BB0_2927;
	add.s32 	%r1625, %r3, 1173;
	cvt.rn.f32.s32 	%f2927, %r1625;
	setp.leu.f32 	%p3226, %f2050, %f2927;
	@%p3226 bra 	$L__BB0_2926;
	setp.eq.f32 	%p3228, %f2050, %f2918;
	selp.f32 	%f2928, 0f4492E000, 0f4492C000, %p3228;
	mov.f32 	%f7177, %f2928;
	bra.uni 	$L__BB0_4095;
$L__BB0_2926:
	setp.eq.f32 	%p3227, %f2050, %f2927;
	selp.f32 	%f2929, 0f4492A000, 0f44928000, %p3227;
	mov.f32 	%f7177, %f2929;
	bra.uni 	$L__BB0_4095;
$L__BB0_2927:
	add.s32 	%r1624, %r3, 1169;
	cvt.rn.f32.s32 	%f2930, %r1624;
	setp.leu.f32 	%p3223, %f2050, %f2930;
	@%p3223 bra 	$L__BB0_2929;
	setp.eq.f32 	%p3225, %f2050, %f2926;
	selp.f32 	%f2931, 0f44926000, 0f44924000, %p3225;
	mov.f32 	%f7177, %f2931;
	bra.uni 	$L__BB0_4095;
$L__BB0_2929:
	setp.eq.f32 	%p3224, %f2050, %f2930;
	selp.f32 	%f2932, 0f44922000, 0f44920000, %p3224;
	mov.f32 	%f7177, %f2932;
	bra.uni 	$L__BB0_4095;
$L__BB0_2930:
	add.s32 	%r1615, %r3, 1159;
	cvt.rn.f32.s32 	%f2933, %r1615;
	setp.leu.f32 	%p3206, %f2050, %f2933;
	@%p3206 bra 	$L__BB0_2938;
	add.s32 	%r1619, %r3, 1163;
	cvt.rn.f32.s32 	%f2934, %r1619;
	setp.leu.f32 	%p3214, %f2050, %f2934;
	@%p3214 bra 	$L__BB0_2935;
	add.s32 	%r1621, %r3, 1165;
	cvt.rn.f32.s32 	%f2935, %r1621;
	setp.leu.f32 	%p3218, %f2050, %f2935;
	@%p3218 bra 	$L__BB0_2934;
	setp.eq.f32 	%p3220, %f2050, %f2917;
	selp.f32 	%f2936, 0f4491E000, 0f4491C000, %p3220;
	mov.f32 	%f7177, %f2936;
	bra.uni 	$L__BB0_4095;
$L__BB0_2934:
	setp.eq.f32 	%p3219, %f2050, %f2935;
	selp.f32 	%f2937, 0f4491A000, 0f44918000, %p3219;
	mov.f32 	%f7177, %f2937;
	bra.uni 	$L__BB0_4095;
$L__BB0_2935:
	add.s32 	%r1620, %r3, 1161;
	cvt.rn.f32.s32 	%f2938, %r1620;
	setp.leu.f32 	%p3215, %f2050, %f2938;
	@%p3215 bra 	$L__BB0_2937;
	setp.eq.f32 	%p3217, %f2050, %f2934;
	selp.f32 	%f2939, 0f44916000, 0f44914000, %p3217;
	mov.f32 	%f7177, %f2939;
	bra.uni 	$L__BB0_4095;
$L__BB0_2937:
	setp.eq.f32 	%p3216, %f2050, %f2938;
	selp.f32 	%f2940, 0f44912000, 0f44910000, %p3216;
	mov.f32 	%f7177, %f2940;
	bra.uni 	$L__BB0_4095;
$L__BB0_2938:
	add.s32 	%r1616, %r3, 1155;
	cvt.rn.f32.s32 	%f2941, %r1616;
	setp.leu.f32 	%p3207, %f2050, %f2941;
	@%p3207 bra 	$L__BB0_2942;
	add.s32 	%r1618, %r3, 1157;
	cvt.rn.f32.s32 	%f2942, %r1618;
	setp.leu.f32 	%p3211, %f2050, %f2942;
	@%p3211 bra 	$L__BB0_2941;
	setp.eq.f32 	%p3213, %f2050, %f2933;
	selp.f32 	%f2943, 0f4490E000, 0f4490C000, %p3213;
	mov.f32 	%f7177, %f2943;
	bra.uni 	$L__BB0_4095;
$L__BB0_2941:
	setp.eq.f32 	%p3212, %f2050, %f2942;
	selp.f32 	%f2944, 0f4490A000, 0f44908000, %p3212;
	mov.f32 	%f7177, %f2944;
	bra.uni 	$L__BB0_4095;
$L__BB0_2942:
	add.s32 	%r1617, %r3, 1153;
	cvt.rn.f32.s32 	%f2945, %r1617;
	setp.leu.f32 	%p3208, %f2050, %f2945;
	@%p3208 bra 	$L__BB0_2944;
	setp.eq.f32 	%p3210, %f2050, %f2941;
	selp.f32 	%f2946, 0f44906000, 0f44904000, %p3210;
	mov.f32 	%f7177, %f2946;
	bra.uni 	$L__BB0_4095;
$L__BB0_2944:
	setp.eq.f32 	%p3209, %f2050, %f2945;
	selp.f32 	%f2947, 0f44902000, 0f44900000, %p3209;
	mov.f32 	%f7177, %f2947;
	bra.uni 	$L__BB0_4095;
$L__BB0_2945:
	add.s32 	%r1549, %r3, 1087;
	cvt.rn.f32.s32 	%f2948, %r1549;
	setp.leu.f32 	%p3076, %f2050, %f2948;
	@%p3076 bra 	$L__BB0_3009;
	add.s32 	%r1581, %r3, 1119;
	cvt.rn.f32.s32 	%f2949, %r1581;
	setp.leu.f32 	%p3140, %f2050, %f2949;
	@%p3140 bra 	$L__BB0_2978;
	add.s32 	%r1597, %r3, 1135;
	cvt.rn.f32.s32 	%f2950, %r1597;
	setp.leu.f32 	%p3172, %f2050, %f2950;
	@%p3172 bra 	$L__BB0_2963;
	add.s32 	%r1605, %r3, 1143;
	cvt.rn.f32.s32 	%f2951, %r1605;
	setp.leu.f32 	%p3188, %f2050, %f2951;
	@%p3188 bra 	$L__BB0_2956;
	add.s32 	%r1609, %r3, 1147;
	cvt.rn.f32.s32 	%f2952, %r1609;
	setp.leu.f32 	%p3196, %f2050, %f2952;
	@%p3196 bra 	$L__BB0_2953;
	add.s32 	%r1611, %r3, 1149;
	cvt.rn.f32.s32 	%f2953, %r1611;
	setp.leu.f32 	%p3200, %f2050, %f2953;
	@%p3200 bra 	$L__BB0_2952;
	setp.eq.f32 	%p3202, %f2050, %f2820;
	selp.f32 	%f2954, 0f448FE000, 0f448FC000, %p3202;
	mov.f32 	%f7177, %f2954;
	bra.uni 	$L__BB0_4095;
$L__BB0_2952:
	setp.eq.f32 	%p3201, %f2050, %f2953;
	selp.f32 	%f2955, 0f448FA000, 0f448F8000, %p3201;
	mov.f32 	%f7177, %f2955;
	bra.uni 	$L__BB0_4095;
$L__BB0_2953:
	add.s32 	%r1610, %r3, 1145;
	cvt.rn.f32.s32 	%f2956, %r1610;
	setp.leu.f32 	%p3197, %f2050, %f2956;
	@%p3197 bra 	$L__BB0_2955;
	setp.eq.f32 	%p3199, %f2050, %f2952;
	selp.f32 	%f2957, 0f448F6000, 0f448F4000, %p3199;
	mov.f32 	%f7177, %f2957;
	bra.uni 	$L__BB0_4095;
$L__BB0_2955:
	setp.eq.f32 	%p3198, %f2050, %f2956;
	selp.f32 	%f2958, 0f448F2000, 0f448F0000, %p3198;
	mov.f32 	%f7177, %f2958;
	bra.uni 	$L__BB0_4095;
$L__BB0_2956:
	add.s32 	%r1606, %r3, 1139;
	cvt.rn.f32.s32 	%f2959, %r1606;
	setp.leu.f32 	%p3189, %f2050, %f2959;
	@%p3189 bra 	$L__BB0_2960;
	add.s32 	%r1608, %r3, 1141;
	cvt.rn.f32.s32 	%f2960, %r1608;
	setp.leu.f32 	%p3193, %f2050, %f2960;
	@%p3193 bra 	$L__BB0_2959;
	setp.eq.f32 	%p3195, %f2050, %f2951;
	selp.f32 	%f2961, 0f448EE000, 0f448EC000, %p3195;
	mov.f32 	%f7177, %f2961;
	bra.uni 	$L__BB0_4095;
$L__BB0_2959:
	setp.eq.f32 	%p3194, %f2050, %f2960;
	selp.f32 	%f2962, 0f448EA000, 0f448E8000, %p3194;
	mov.f32 	%f7177, %f2962;
	bra.uni 	$L__BB0_4095;
$L__BB0_2960:
	add.s32 	%r1607, %r3, 1137;
	cvt.rn.f32.s32 	%f2963, %r1607;
	setp.leu.f32 	%p3190, %f2050, %f2963;
	@%p3190 bra 	$L__BB0_2962;
	setp.eq.f32 	%p3192, %f2050, %f2959;
	selp.f32 	%f2964, 0f448E6000, 0f448E4000, %p3192;
	mov.f32 	%f7177, %f2964;
	bra.uni 	$L__BB0_4095;
$L__BB0_2962:
	setp.eq.f32 	%p3191, %f2050, %f2963;
	selp.f32 	%f2965, 0f448E2000, 0f448E0000, %p3191;
	mov.f32 	%f7177, %f2965;
	bra.uni 	$L__BB0_4095;
$L__BB0_2963:
	add.s32 	%r1598, %r3, 1127;
	cvt.rn.f32.s32 	%f2966, %r1598;
	setp.leu.f32 	%p3173, %f2050, %f2966;
	@%p3173 bra 	$L__BB0_2971;
	add.s32 	%r1602, %r3, 1131;
	cvt.rn.f32.s32 	%f2967, %r1602;
	setp.leu.f32 	%p3181, %f2050, %f2967;
	@%p3181 bra 	$L__BB0_2968;
	add.s32 	%r1604, %r3, 1133;
	cvt.rn.f32.s32 	%f2968, %r1604;
	setp.leu.f32 	%p3185, %f2050, %f2968;
	@%p3185 bra 	$L__BB0_2967;
	setp.eq.f32 	%p3187, %f2050, %f2950;
	selp.f32 	%f2969, 0f448DE000, 0f448DC000, %p3187;
	mov.f32 	%f7177, %f2969;
	bra.uni 	$L__BB0_4095;
$L__BB0_2967:
	setp.eq.f32 	%p3186, %f2050, %f2968;
	selp.f32 	%f2970, 0f448DA000, 0f448D8000, %p3186;
	mov.f32 	%f7177, %f2970;
	bra.uni 	$L__BB0_4095;
$L__BB0_2968:
	add.s32 	%r1603, %r3, 1129;
	cvt.rn.f32.s32 	%f2971, %r1603;
	setp.leu.f32 	%p3182, %f2050, %f2971;
	@%p3182 bra 	$L__BB0_2970;
	setp.eq.f32 	%p3184, %f2050, %f2967;
	selp.f32 	%f2972, 0f448D6000, 0f448D4000, %p3184;
	mov.f32 	%f7177, %f2972;
	bra.uni 	$L__BB0_4095;
$L__BB0_2970:
	setp.eq.f32 	%p3183, %f2050, %f2971;
	selp.f32 	%f2973, 0f448D2000, 0f448D0000, %p3183;
	mov.f32 	%f7177, %f2973;
	bra.uni 	$L__BB0_4095;
$L__BB0_2971:
	add.s32 	%r1599, %r3, 1123;
	cvt.rn.f32.s32 	%f2974, %r1599;
	setp.leu.f32 	%p3174, %f2050, %f2974;
	@%p3174 bra 	$L__BB0_2975;
	add.s32 	%r1601, %r3, 1125;
	cvt.rn.f32.s32 	%f2975, %r1601;
	setp.leu.f32 	%p3178, %f2050, %f2975;
	@%p3178 bra 	$L__BB0_2974;
	setp.eq.f32 	%p3180, %f2050, %f2966;
	selp.f32 	%f2976, 0f448CE000, 0f448CC000, %p3180;
	mov.f32 	%f7177, %f2976;
	bra.uni 	$L__BB0_4095;
$L__BB0_2974:
	setp.eq.f32 	%p3179, %f2050, %f2975;
	selp.f32 	%f2977, 0f448CA000, 0f448C8000, %p3179;
	mov.f32 	%f7177, %f2977;
	bra.uni 	$L__BB0_4095;
$L__BB0_2975:
	add.s32 	%r1600, %r3, 1121;
	cvt.rn.f32.s32 	%f2978, %r1600;
	setp.leu.f32 	%p3175, %f2050, %f2978;
	@%p3175 bra 	$L__BB0_2977;
	setp.eq.f32 	%p3177, %f2050, %f2974;
	selp.f32 	%f2979, 0f448C6000, 0f448C4000, %p3177;
	mov.f32 	%f7177, %f2979;
	bra.uni 	$L__BB0_4095;
$L__BB0_2977:
	setp.eq.f32 	%p3176, %f2050, %f2978;
	selp.f32 	%f2980, 0f448C2000, 0f448C0000, %p3176;
	mov.f32 	%f7177, %f2980;
	bra.uni 	$L__BB0_4095;
$L__BB0_2978:
	add.s32 	%r1582, %r3, 1103;
	cvt.rn.f32.s32 	%f2981, %r1582;
	setp.leu.f32 	%p3141, %f2050, %f2981;
	@%p3141 bra 	$L__BB0_2994;
	add.s32 	%r1590, %r3, 1111;
	cvt.rn.f32.s32 	%f2982, %r1590;
	setp.leu.f32 	%p3157, %f2050, %f2982;
	@%p3157 bra 	$L__BB0_2987;
	add.s32 	%r1594, %r3, 1115;
	cvt.rn.f32.s32 	%f2983, %r1594;
	setp.leu.f32 	%p3165, %f2050, %f2983;
	@%p3165 bra 	$L__BB0_2984;
	add.s32 	%r1596, %r3, 1117;
	cvt.rn.f32.s32 	%f2984, %r1596;
	setp.leu.f32 	%p3169, %f2050, %f2984;
	@%p3169 bra 	$L__BB0_2983;
	setp.eq.f32 	%p3171, %f2050, %f2949;
	selp.f32 	%f2985, 0f448BE000, 0f448BC000, %p3171;
	mov.f32 	%f7177, %f2985;
	bra.uni 	$L__BB0_4095;
$L__BB0_2983:
	setp.eq.f32 	%p3170, %f2050, %f2984;
	selp.f32 	%f2986, 0f448BA000, 0f448B8000, %p3170;
	mov.f32 	%f7177, %f2986;
	bra.uni 	$L__BB0_4095;
$L__BB0_2984:
	add.s32 	%r1595, %r3, 1113;
	cvt.rn.f32.s32 	%f2987, %r1595;
	setp.leu.f32 	%p3166, %f2050, %f2987;
	@%p3166 bra 	$L__BB0_2986;
	setp.eq.f32 	%p3168, %f2050, %f2983;
	selp.f32 	%f2988, 0f448B6000, 0f448B4000, %p3168;
	mov.f32 	%f7177, %f2988;
	bra.uni 	$L__BB0_4095;
$L__BB0_2986:
	setp.eq.f32 	%p3167, %f2050, %f2987;
	selp.f32 	%f2989, 0f448B2000, 0f448B0000, %p3167;
	mov.f32 	%f7177, %f2989;
	bra.uni 	$L__BB0_4095;
$L__BB0_2987:
	add.s32 	%r1591, %r3, 1107;
	cvt.rn.f32.s32 	%f2990, %r1591;
	setp.leu.f32 	%p3158, %f2050, %f2990;
	@%p3158 bra 	$L__BB0_2991;
	add.s32 	%r1593, %r3, 1109;
	cvt.rn.f32.s32 	%f2991, %r1593;
	setp.leu.f32 	%p3162, %f2050, %f2991;
	@%p3162 bra 	$L__BB0_2990;
	setp.eq.f32 	%p3164, %f2050, %f2982;
	selp.f32 	%f2992, 0f448AE000, 0f448AC000, %p3164;
	mov.f32 	%f7177, %f2992;
	bra.uni 	$L__BB0_4095;
$L__BB0_2990:
	setp.eq.f32 	%p3163, %f2050, %f2991;
	selp.f32 	%f2993, 0f448AA000, 0f448A8000, %p3163;
	mov.f32 	%f7177, %f2993;
	bra.uni 	$L__BB0_4095;
$L__BB0_2991:
	add.s32 	%r1592, %r3, 1105;
	cvt.rn.f32.s32 	%f2994, %r1592;
	setp.leu.f32 	%p3159, %f2050, %f2994;
	@%p3159 bra 	$L__BB0_2993;
	setp.eq.f32 	%p3161, %f2050, %f2990;
	selp.f32 	%f2995, 0f448A6000, 0f448A4000, %p3161;
	mov.f32 	%f7177, %f2995;
	bra.uni 	$L__BB0_4095;
$L__BB0_2993:
	setp.eq.f32 	%p3160, %f2050, %f2994;
	selp.f32 	%f2996, 0f448A2000, 0f448A0000, %p3160;
	mov.f32 	%f7177, %f2996;
	bra.uni 	$L__BB0_4095;
$L__BB0_2994:
	add.s32 	%r1583, %r3, 1095;
	cvt.rn.f32.s32 	%f2997, %r1583;
	setp.leu.f32 	%p3142, %f2050, %f2997;
	@%p3142 bra 	$L__BB0_3002;
	add.s32 	%r1587, %r3, 1099;
	cvt.rn.f32.s32 	%f2998, %r1587;
	setp.leu.f32 	%p3150, %f2050, %f2998;
	@%p3150 bra 	$L__BB0_2999;
	add.s32 	%r1589, %r3, 1101;
	cvt.rn.f32.s32 	%f2999, %r1589;
	setp.leu.f32 	%p3154, %f2050, %f2999;
	@%p3154 bra 	$L__BB0_2998;
	setp.eq.f32 	%p3156, %f2050, %f2981;
	selp.f32 	%f3000, 0f4489E000, 0f4489C000, %p3156;
	mov.f32 	%f7177, %f3000;
	bra.uni 	$L__BB0_4095;
$L__BB0_2998:
	setp.eq.f32 	%p3155, %f2050, %f2999;
	selp.f32 	%f3001, 0f4489A000, 0f44898000, %p3155;
	mov.f32 	%f7177, %f3001;
	bra.uni 	$L__BB0_4095;
$L__BB0_2999:
	add.s32 	%r1588, %r3, 1097;
	cvt.rn.f32.s32 	%f3002, %r1588;
	setp.leu.f32 	%p3151, %f2050, %f3002;
	@%p3151 bra 	$L__BB0_3001;
	setp.eq.f32 	%p3153, %f2050, %f2998;
	selp.f32 	%f3003, 0f44896000, 0f44894000, %p3153;
	mov.f32 	%f7177, %f3003;
	bra.uni 	$L__BB0_4095;
$L__BB0_3001:
	setp.eq.f32 	%p3152, %f2050, %f3002;
	selp.f32 	%f3004, 0f44892000, 0f44890000, %p3152;
	mov.f32 	%f7177, %f3004;
	bra.uni 	$L__BB0_4095;
$L__BB0_3002:
	add.s32 	%r1584, %r3, 1091;
	cvt.rn.f32.s32 	%f3005, %r1584;
	setp.leu.f32 	%p3143, %f2050, %f3005;
	@%p3143 bra 	$L__BB0_3006;
	add.s32 	%r1586, %r3, 1093;
	cvt.rn.f32.s32 	%f3006, %r1586;
	setp.leu.f32 	%p3147, %f2050, %f3006;
	@%p3147 bra 	$L__BB0_3005;
	setp.eq.f32 	%p3149, %f2050, %f2997;
	selp.f32 	%f3007, 0f4488E000, 0f4488C000, %p3149;
	mov.f32 	%f7177, %f3007;
	bra.uni 	$L__BB0_4095;
$L__BB0_3005:
	setp.eq.f32 	%p3148, %f2050, %f3006;
	selp.f32 	%f3008, 0f4488A000, 0f44888000, %p3148;
	mov.f32 	%f7177, %f3008;
	bra.uni 	$L__BB0_4095;
$L__BB0_3006:
	add.s32 	%r1585, %r3, 1089;
	cvt.rn.f32.s32 	%f3009, %r1585;
	setp.leu.f32 	%p3144, %f2050, %f3009;
	@%p3144 bra 	$L__BB0_3008;
	setp.eq.f32 	%p3146, %f2050, %f3005;
	selp.f32 	%f3010, 0f44886000, 0f44884000, %p3146;
	mov.f32 	%f7177, %f3010;
	bra.uni 	$L__BB0_4095;
$L__BB0_3008:
	setp.eq.f32 	%p3145, %f2050, %f3009;
	selp.f32 	%f3011, 0f44882000, 0f44880000, %p3145;
	mov.f32 	%f7177, %f3011;
	bra.uni 	$L__BB0_4095;
$L__BB0_3009:
	add.s32 	%r1550, %r3, 1055;
	cvt.rn.f32.s32 	%f3012, %r1550;
	setp.leu.f32 	%p3077, %f2050, %f3012;
	@%p3077 bra 	$L__BB0_3041;
	add.s32 	%r1566, %r3, 1071;
	cvt.rn.f32.s32 	%f3013, %r1566;
	setp.leu.f32 	%p3109, %f2050, %f3013;
	@%p3109 bra 	$L__BB0_3026;
	add.s32 	%r1574, %r3, 1079;
	cvt.rn.f32.s32 	%f3014, %r1574;
	setp.leu.f32 	%p3125, %f2050, %f3014;
	@%p3125 bra 	$L__BB0_3019;
	add.s32 	%r1578, %r3, 1083;
	cvt.rn.f32.s32 	%f3015, %r1578;
	setp.leu.f32 	%p3133, %f2050, %f3015;
	@%p3133 bra 	$L__BB0_3016;
	add.s32 	%r1580, %r3, 1085;
	cvt.rn.f32.s32 	%f3016, %r1580;
	setp.leu.f32 	%p3137, %f2050, %f3016;
	@%p3137 bra 	$L__BB0_3015;
	setp.eq.f32 	%p3139, %f2050, %f2948;
	selp.f32 	%f3017, 0f4487E000, 0f4487C000, %p3139;
	mov.f32 	%f7177, %f3017;
	bra.uni 	$L__BB0_4095;
$L__BB0_3015:
	setp.eq.f32 	%p3138, %f2050, %f3016;
	selp.f32 	%f3018, 0f4487A000, 0f44878000, %p3138;
	mov.f32 	%f7177, %f3018;
	bra.uni 	$L__BB0_4095;
$L__BB0_3016:
	add.s32 	%r1579, %r3, 1081;
	cvt.rn.f32.s32 	%f3019, %r1579;
	setp.leu.f32 	%p3134, %f2050, %f3019;
	@%p3134 bra 	$L__BB0_3018;
	setp.eq.f32 	%p3136, %f2050, %f3015;
	selp.f32 	%f3020, 0f44876000, 0f44874000, %p3136;
	mov.f32 	%f7177, %f3020;
	bra.uni 	$L__BB0_4095;
$L__BB0_3018:
	setp.eq.f32 	%p3135, %f2050, %f3019;
	selp.f32 	%f3021, 0f44872000, 0f44870000, %p3135;
	mov.f32 	%f7177, %f3021;
	bra.uni 	$L__BB0_4095;
$L__BB0_3019:
	add.s32 	%r1575, %r3, 1075;
	cvt.rn.f32.s32 	%f3022, %r1575;
	setp.leu.f32 	%p3126, %f2050, %f3022;
	@%p3126 bra 	$L__BB0_3023;
	add.s32 	%r1577, %r3, 1077;
	cvt.rn.f32.s32 	%f3023, %r1577;
	setp.leu.f32 	%p3130, %f2050, %f3023;
	@%p3130 bra 	$L__BB0_3022;
	setp.eq.f32 	%p3132, %f2050, %f3014;
	selp.f32 	%f3024, 0f4486E000, 0f4486C000, %p3132;
	mov.f32 	%f7177, %f3024;
	bra.uni 	$L__BB0_4095;
$L__BB0_3022:
	setp.eq.f32 	%p3131, %f2050, %f3023;
	selp.f32 	%f3025, 0f4486A000, 0f44868000, %p3131;
	mov.f32 	%f7177, %f3025;
	bra.uni 	$L__BB0_4095;
$L__BB0_3023:
	add.s32 	%r1576, %r3, 1073;
	cvt.rn.f32.s32 	%f3026, %r1576;
	setp.leu.f32 	%p3127, %f2050, %f3026;
	@%p3127 bra 	$L__BB0_3025;
	setp.eq.f32 	%p3129, %f2050, %f3022;
	selp.f32 	%f3027, 0f44866000, 0f44864000, %p3129;
	mov.f32 	%f7177, %f3027;
	bra.uni 	$L__BB0_4095;
$L__BB0_3025:
	setp.eq.f32 	%p3128, %f2050, %f3026;
	selp.f32 	%f3028, 0f44862000, 0f44860000, %p3128;
	mov.f32 	%f7177, %f3028;
	bra.uni 	$L__BB0_4095;
$L__BB0_3026:
	add.s32 	%r1567, %r3, 1063;
	cvt.rn.f32.s32 	%f3029, %r1567;
	setp.leu.f32 	%p3110, %f2050, %f3029;
	@%p3110 bra 	$L__BB0_3034;
	add.s32 	%r1571, %r3, 1067;
	cvt.rn.f32.s32 	%f3030, %r1571;
	setp.leu.f32 	%p3118, %f2050, %f3030;
	@%p3118 bra 	$L__BB0_3031;
	add.s32 	%r1573, %r3, 1069;
	cvt.rn.f32.s32 	%f3031, %r1573;
	setp.leu.f32 	%p3122, %f2050, %f3031;
	@%p3122 bra 	$L__BB0_3030;
	setp.eq.f32 	%p3124, %f2050, %f3013;
	selp.f32 	%f3032, 0f4485E000, 0f4485C000, %p3124;
	mov.f32 	%f7177, %f3032;
	bra.uni 	$L__BB0_4095;
$L__BB0_3030:
	setp.eq.f32 	%p3123, %f2050, %f3031;
	selp.f32 	%f3033, 0f4485A000, 0f44858000, %p3123;
	mov.f32 	%f7177, %f3033;
	bra.uni 	$L__BB0_4095;
$L__BB0_3031:
	add.s32 	%r1572, %r3, 1065;
	cvt.rn.f32.s32 	%f3034, %r1572;
	setp.leu.f32 	%p3119, %f2050, %f3034;
	@%p3119 bra 	$L__BB0_3033;
	setp.eq.f32 	%p3121, %f2050, %f3030;
	selp.f32 	%f3035, 0f44856000, 0f44854000, %p3121;
	mov.f32 	%f7177, %f3035;
	bra.uni 	$L__BB0_4095;
$L__BB0_3033:
	setp.eq.f32 	%p3120, %f2050, %f3034;
	selp.f32 	%f3036, 0f44852000, 0f44850000, %p3120;
	mov.f32 	%f7177, %f3036;
	bra.uni 	$L__BB0_4095;
$L__BB0_3034:
	add.s32 	%r1568, %r3, 1059;
	cvt.rn.f32.s32 	%f3037, %r1568;
	setp.leu.f32 	%p3111, %f2050, %f3037;
	@%p3111 bra 	$L__BB0_3038;
	add.s32 	%r1570, %r3, 1061;
	cvt.rn.f32.s32 	%f3038, %r1570;
	setp.leu.f32 	%p3115, %f2050, %f3038;
	@%p3115 bra 	$L__BB0_3037;
	setp.eq.f32 	%p3117, %f2050, %f3029;
	selp.f32 	%f3039, 0f4484E000, 0f4484C000, %p3117;
	mov.f32 	%f7177, %f3039;
	bra.uni 	$L__BB0_4095;
$L__BB0_3037:
	setp.eq.f32 	%p3116, %f2050, %f3038;
	selp.f32 	%f3040, 0f4484A000, 0f44848000, %p3116;
	mov.f32 	%f7177, %f3040;
	bra.uni 	$L__BB0_4095;
$L__BB0_3038:
	add.s32 	%r1569, %r3, 1057;
	cvt.rn.f32.s32 	%f3041, %r1569;
	setp.leu.f32 	%p3112, %f2050, %f3041;
	@%p3112 bra 	$L__BB0_3040;
	setp.eq.f32 	%p3114, %f2050, %f3037;
	selp.f32 	%f3042, 0f44846000, 0f44844000, %p3114;
	mov.f32 	%f7177, %f3042;
	bra.uni 	$L__BB0_4095;
$L__BB0_3040:
	setp.eq.f32 	%p3113, %f2050, %f3041;
	selp.f32 	%f3043, 0f44842000, 0f44840000, %p3113;
	mov.f32 	%f7177, %f3043;
	bra.uni 	$L__BB0_4095;
$L__BB0_3041:
	add.s32 	%r1551, %r3, 1039;
	cvt.rn.f32.s32 	%f3044, %r1551;
	setp.leu.f32 	%p3078, %f2050, %f3044;
	@%p3078 bra 	$L__BB0_3057;
	add.s32 	%r1559, %r3, 1047;
	cvt.rn.f32.s32 	%f3045, %r1559;
	setp.leu.f32 	%p3094, %f2050, %f3045;
	@%p3094 bra 	$L__BB0_3050;
	add.s32 	%r1563, %r3, 1051;
	cvt.rn.f32.s32 	%f3046, %r1563;
	setp.leu.f32 	%p3102, %f2050, %f3046;
	@%p3102 bra 	$L__BB0_3047;
	add.s32 	%r1565, %r3, 1053;
	cvt.rn.f32.s32 	%f3047, %r1565;
	setp.leu.f32 	%p3106, %f2050, %f3047;
	@%p3106 bra 	$L__BB0_3046;
	setp.eq.f32 	%p3108, %f2050, %f3012;
	selp.f32 	%f3048, 0f4483E000, 0f4483C000, %p3108;
	mov.f32 	%f7177, %f3048;
	bra.uni 	$L__BB0_4095;
$L__BB0_3046:
	setp.eq.f32 	%p3107, %f2050, %f3047;
	selp.f32 	%f3049, 0f4483A000, 0f44838000, %p3107;
	mov.f32 	%f7177, %f3049;
	bra.uni 	$L__BB0_4095;
$L__BB0_3047:
	add.s32 	%r1564, %r3, 1049;
	cvt.rn.f32.s32 	%f3050, %r1564;
	setp.leu.f32 	%p3103, %f2050, %f3050;
	@%p3103 bra 	$L__BB0_3049;
	setp.eq.f32 	%p3105, %f2050, %f3046;
	selp.f32 	%f3051, 0f44836000, 0f44834000, %p3105;
	mov.f32 	%f7177, %f3051;
	bra.uni 	$L__BB0_4095;
$L__BB0_3049:
	setp.eq.f32 	%p3104, %f2050, %f3050;
	selp.f32 	%f3052, 0f44832000, 0f44830000, %p3104;
	mov.f32 	%f7177, %f3052;
	bra.uni 	$L__BB0_4095;
$L__BB0_3050:
	add.s32 	%r1560, %r3, 1043;
	cvt.rn.f32.s32 	%f3053, %r1560;
	setp.leu.f32 	%p3095, %f2050, %f3053;
	@%p3095 bra 	$L__BB0_3054;
	add.s32 	%r1562, %r3, 1045;
	cvt.rn.f32.s32 	%f3054, %r1562;
	setp.leu.f32 	%p3099, %f2050, %f3054;
	@%p3099 bra 	$L__BB0_3053;
	setp.eq.f32 	%p3101, %f2050, %f3045;
	selp.f32 	%f3055, 0f4482E000, 0f4482C000, %p3101;
	mov.f32 	%f7177, %f3055;
	bra.uni 	$L__BB0_4095;
$L__BB0_3053:
	setp.eq.f32 	%p3100, %f2050, %f3054;
	selp.f32 	%f3056, 0f4482A000, 0f44828000, %p3100;
	mov.f32 	%f7177, %f3056;
	bra.uni 	$L__BB0_4095;
$L__BB0_3054:
	add.s32 	%r1561, %r3, 1041;
	cvt.rn.f32.s32 	%f3057, %r1561;
	setp.leu.f32 	%p3096, %f2050, %f3057;
	@%p3096 bra 	$L__BB0_3056;
	setp.eq.f32 	%p3098, %f2050, %f3053;
	selp.f32 	%f3058, 0f44826000, 0f44824000, %p3098;
	mov.f32 	%f7177, %f3058;
	bra.uni 	$L__BB0_4095;
$L__BB0_3056:
	setp.eq.f32 	%p3097, %f2050, %f3057;
	selp.f32 	%f3059, 0f44822000, 0f44820000, %p3097;
	mov.f32 	%f7177, %f3059;
	bra.uni 	$L__BB0_4095;
$L__BB0_3057:
	add.s32 	%r1552, %r3, 1031;
	cvt.rn.f32.s32 	%f3060, %r1552;
	setp.leu.f32 	%p3079, %f2050, %f3060;
	@%p3079 bra 	$L__BB0_3065;
	add.s32 	%r1556, %r3, 1035;
	cvt.rn.f32.s32 	%f3061, %r1556;
	setp.leu.f32 	%p3087, %f2050, %f3061;
	@%p3087 bra 	$L__BB0_3062;
	add.s32 	%r1558, %r3, 1037;
	cvt.rn.f32.s32 	%f3062, %r1558;
	setp.leu.f32 	%p3091, %f2050, %f3062;
	@%p3091 bra 	$L__BB0_3061;
	setp.eq.f32 	%p3093, %f2050, %f3044;
	selp.f32 	%f3063, 0f4481E000, 0f4481C000, %p3093;
	mov.f32 	%f7177, %f3063;
	bra.uni 	$L__BB0_4095;
$L__BB0_3061:
	setp.eq.f32 	%p3092, %f2050, %f3062;
	selp.f32 	%f3064, 0f4481A000, 0f44818000, %p3092;
	mov.f32 	%f7177, %f3064;
	bra.uni 	$L__BB0_4095;
$L__BB0_3062:
	add.s32 	%r1557, %r3, 1033;
	cvt.rn.f32.s32 	%f3065, %r1557;
	setp.leu.f32 	%p3088, %f2050, %f3065;
	@%p3088 bra 	$L__BB0_3064;
	setp.eq.f32 	%p3090, %f2050, %f3061;
	selp.f32 	%f3066, 0f44816000, 0f44814000, %p3090;
	mov.f32 	%f7177, %f3066;
	bra.uni 	$L__BB0_4095;
$L__BB0_3064:
	setp.eq.f32 	%p3089, %f2050, %f3065;
	selp.f32 	%f3067, 0f44812000, 0f44810000, %p3089;
	mov.f32 	%f7177, %f3067;
	bra.uni 	$L__BB0_4095;
$L__BB0_3065:
	add.s32 	%r1553, %r3, 1027;
	cvt.rn.f32.s32 	%f3068, %r1553;
	setp.leu.f32 	%p3080, %f2050, %f3068;
	@%p3080 bra 	$L__BB0_3069;
	add.s32 	%r1555, %r3, 1029;
	cvt.rn.f32.s32 	%f3069, %r1555;
	setp.leu.f32 	%p3084, %f2050, %f3069;
	@%p3084 bra 	$L__BB0_3068;
	setp.eq.f32 	%p3086, %f2050, %f3060;
	selp.f32 	%f3070, 0f4480E000, 0f4480C000, %p3086;
	mov.f32 	%f7177, %f3070;
	bra.uni 	$L__BB0_4095;
$L__BB0_3068:
	setp.eq.f32 	%p3085, %f2050, %f3069;
	selp.f32 	%f3071, 0f4480A000, 0f44808000, %p3085;
	mov.f32 	%f7177, %f3071;
	bra.uni 	$L__BB0_4095;
$L__BB0_3069:
	add.s32 	%r1554, %r3, 1025;
	cvt.rn.f32.s32 	%f3072, %r1554;
	setp.leu.f32 	%p3081, %f2050, %f3072;
	@%p3081 bra 	$L__BB0_3071;
	setp.eq.f32 	%p3083, %f2050, %f3068;
	selp.f32 	%f3073, 0f44806000, 0f44804000, %p3083;
	mov.f32 	%f7177, %f3073;
	bra.uni 	$L__BB0_4095;
$L__BB0_3071:
	setp.eq.f32 	%p3082, %f2050, %f3072;
	selp.f32 	%f3074, 0f44802000, 0f44800000, %p3082;
	mov.f32 	%f7177, %f3074;
	bra.uni 	$L__BB0_4095;
$L__BB0_3072:
	add.s32 	%r1035, %r3, 511;
	cvt.rn.f32.s32 	%f3075, %r1035;
	setp.leu.f32 	%p2050, %f2050, %f3075;
	@%p2050 bra 	$L__BB0_3584;
	add.s32 	%r1291, %r3, 767;
	cvt.rn.f32.s32 	%f3076, %r1291;
	setp.leu.f32 	%p2562, %f2050, %f3076;
	@%p2562 bra 	$L__BB0_3329;
	add.s32 	%r1419, %r3, 895;
	cvt.rn.f32.s32 	%f3077, %r1419;
	setp.leu.f32 	%p2818, %f2050, %f3077;
	@%p2818 bra 	$L__BB0_3202;
	add.s32 	%r1483, %r3, 959;
	cvt.rn.f32.s32 	%f3078, %r1483;
	setp.leu.f32 	%p2946, %f2050, %f3078;
	@%p2946 bra 	$L__BB0_3139;
	add.s32 	%r1515, %r3, 991;
	cvt.rn.f32.s32 	%f3079, %r1515;
	setp.leu.f32 	%p3010, %f2050, %f3079;
	@%p3010 bra 	$L__BB0_3108;
	add.s32 	%r1531, %r3, 1007;
	cvt.rn.f32.s32 	%f3080, %r1531;
	setp.leu.f32 	%p3042, %f2050, %f3080;
	@%p3042 bra 	$L__BB0_3093;
	add.s32 	%r1539, %r3, 1015;
	cvt.rn.f32.s32 	%f3081, %r1539;
	setp.leu.f32 	%p3058, %f2050, %f3081;
	@%p3058 bra 	$L__BB0_3086;
	add.s32 	%r1543, %r3, 1019;
	cvt.rn.f32.s32 	%f3082, %r1543;
	setp.leu.f32 	%p3066, %f2050, %f3082;
	@%p3066 bra 	$L__BB0_3083;
	add.s32 	%r1545, %r3, 1021;
	cvt.rn.f32.s32 	%f3083, %r1545;
	setp.leu.f32 	%p3070, %f2050, %f3083;
	@%p3070 bra 	$L__BB0_3082;
	setp.eq.f32 	%p3072, %f2050, %f2051;
	selp.f32 	%f3084, 0f447FC000, 0f447F8000, %p3072;
	mov.f32 	%f7177, %f3084;
	bra.uni 	$L__BB0_4095;
$L__BB0_3082:
	setp.eq.f32 	%p3071, %f2050, %f3083;
	selp.f32 	%f3085, 0f447F4000, 0f447F0000, %p3071;
	mov.f32 	%f7177, %f3085;
	bra.uni 	$L__BB0_4095;
$L__BB0_3083:
	add.s32 	%r1544, %r3, 1017;
	cvt.rn.f32.s32 	%f3086, %r1544;
	setp.leu.f32 	%p3067, %f2050, %f3086;
	@%p3067 bra 	$L__BB0_3085;
	setp.eq.f32 	%p3069, %f2050, %f3082;
	selp.f32 	%f3087, 0f447EC000, 0f447E8000, %p3069;
	mov.f32 	%f7177, %f3087;
	bra.uni 	$L__BB0_4095;
$L__BB0_3085:
	setp.eq.f32 	%p3068, %f2050, %f3086;
	selp.f32 	%f3088, 0f447E4000, 0f447E0000, %p3068;
	mov.f32 	%f7177, %f3088;
	bra.uni 	$L__BB0_4095;
$L__BB0_3086:
	add.s32 	%r1540, %r3, 1011;
	cvt.rn.f32.s32 	%f3089, %r1540;
	setp.leu.f32 	%p3059, %f2050, %f3089;
	@%p3059 bra 	$L__BB0_3090;
	add.s32 	%r1542, %r3, 1013;
	cvt.rn.f32.s32 	%f3090, %r1542;
	setp.leu.f32 	%p3063, %f2050, %f3090;
	@%p3063 bra 	$L__BB0_3089;
	setp.eq.f32 	%p3065, %f2050, %f3081;
	selp.f32 	%f3091, 0f447DC000, 0f447D8000, %p3065;
	mov.f32 	%f7177, %f3091;
	bra.uni 	$L__BB0_4095;
$L__BB0_3089:
	setp.eq.f32 	%p3064, %f2050, %f3090;
	selp.f32 	%f3092, 0f447D4000, 0f447D0000, %p3064;
	mov.f32 	%f7177, %f3092;
	bra.uni 	$L__BB0_4095;
$L__BB0_3090:
	add.s32 	%r1541, %r3, 1009;
	cvt.rn.f32.s32 	%f3093, %r1541;
	setp.leu.f32 	%p3060, %f2050, %f3093;
	@%p3060 bra 	$L__BB0_3092;
	setp.eq.f32 	%p3062, %f2050, %f3089;
	selp.f32 	%f3094, 0f447CC000, 0f447C8000, %p3062;
	mov.f32 	%f7177, %f3094;
	bra.uni 	$L__BB0_4095;
$L__BB0_3092:
	setp.eq.f32 	%p3061, %f2050, %f3093;
	selp.f32 	%f3095, 0f447C4000, 0f447C0000, %p3061;
	mov.f32 	%f7177, %f3095;
	bra.uni 	$L__BB0_4095;
$L__BB0_3093:
	add.s32 	%r1532, %r3, 999;
	cvt.rn.f32.s32 	%f3096, %r1532;
	setp.leu.f32 	%p3043, %f2050, %f3096;
	@%p3043 bra 	$L__BB0_3101;
	add.s32 	%r1536, %r3, 1003;
	cvt.rn.f32.s32 	%f3097, %r1536;
	setp.leu.f32 	%p3051, %f2050, %f3097;
	@%p3051 bra 	$L__BB0_3098;
	add.s32 	%r1538, %r3, 1005;
	cvt.rn.f32.s32 	%f3098, %r1538;
	setp.leu.f32 	%p3055, %f2050, %f3098;
	@%p3055 bra 	$L__BB0_3097;
	setp.eq.f32 	%p3057, %f2050, %f3080;
	selp.f32 	%f3099, 0f447BC000, 0f447B8000, %p3057;
	mov.f32 	%f7177, %f3099;
	bra.uni 	$L__BB0_4095;
$L__BB0_3097:
	setp.eq.f32 	%p3056, %f2050, %f3098;
	selp.f32 	%f3100, 0f447B4000, 0f447B0000, %p3056;
	mov.f32 	%f7177, %f3100;
	bra.uni 	$L__BB0_4095;
$L__BB0_3098:
	add.s32 	%r1537, %r3, 1001;
	cvt.rn.f32.s32 	%f3101, %r1537;
	setp.leu.f32 	%p3052, %f2050, %f3101;
	@%p3052 bra 	$L__BB0_3100;
	setp.eq.f32 	%p3054, %f2050, %f3097;
	selp.f32 	%f3102, 0f447AC000, 0f447A8000, %p3054;
	mov.f32 	%f7177, %f3102;
	bra.uni 	$L__BB0_4095;
$L__BB0_3100:
	setp.eq.f32 	%p3053, %f2050, %f3101;
	selp.f32 	%f3103, 0f447A4000, 0f447A0000, %p3053;
	mov.f32 	%f7177, %f3103;
	bra.uni 	$L__BB0_4095;
$L__BB0_3101:
	add.s32 	%r1533, %r3, 995;
	cvt.rn.f32.s32 	%f3104, %r1533;
	setp.leu.f32 	%p3044, %f2050, %f3104;
	@%p3044 bra 	$L__BB0_3105;
	add.s32 	%r1535, %r3, 997;
	cvt.rn.f32.s32 	%f3105, %r1535;
	setp.leu.f32 	%p3048, %f2050, %f3105;
	@%p3048 bra 	$L__BB0_3104;
	setp.eq.f32 	%p3050, %f2050, %f3096;
	selp.f32 	%f3106, 0f4479C000, 0f44798000, %p3050;
	mov.f32 	%f7177, %f3106;
	bra.uni 	$L__BB0_4095;
$L__BB0_3104:
	setp.eq.f32 	%p3049, %f2050, %f3105;
	selp.f32 	%f3107, 0f44794000, 0f44790000, %p3049;
	mov.f32 	%f7177, %f3107;
	bra.uni 	$L__BB0_4095;
$L__BB0_3105:
	add.s32 	%r1534, %r3, 993;
	cvt.rn.f32.s32 	%f3108, %r1534;
	setp.leu.f32 	%p3045, %f2050, %f3108;
	@%p3045 bra 	$L__BB0_3107;
	setp.eq.f32 	%p3047, %f2050, %f3104;
	selp.f32 	%f3109, 0f4478C000, 0f44788000, %p3047;
	mov.f32 	%f7177, %f3109;
	bra.uni 	$L__BB0_4095;
$L__BB0_3107:
	setp.eq.f32 	%p3046, %f2050, %f3108;
	selp.f32 	%f3110, 0f44784000, 0f44780000, %p3046;
	mov.f32 	%f7177, %f3110;
	bra.uni 	$L__BB0_4095;
$L__BB0_3108:
	add.s32 	%r1516, %r3, 975;
	cvt.rn.f32.s32 	%f3111, %r1516;
	setp.leu.f32 	%p3011, %f2050, %f3111;
	@%p3011 bra 	$L__BB0_3124;
	add.s32 	%r1524, %r3, 983;
	cvt.rn.f32.s32 	%f3112, %r1524;
	setp.leu.f32 	%p3027, %f2050, %f3112;
	@%p3027 bra 	$L__BB0_3117;
	add.s32 	%r1528, %r3, 987;
	cvt.rn.f32.s32 	%f3113, %r1528;
	setp.leu.f32 	%p3035, %f2050, %f3113;
	@%p3035 bra 	$L__BB0_3114;
	add.s32 	%r1530, %r3, 989;
	cvt.rn.f32.s32 	%f3114, %r1530;
	setp.leu.f32 	%p3039, %f2050, %f3114;
	@%p3039 bra 	$L__BB0_3113;
	setp.eq.f32 	%p3041, %f2050, %f3079;
	selp.f32 	%f3115, 0f4477C000, 0f44778000, %p3041;
	mov.f32 	%f7177, %f3115;
	bra.uni 	$L__BB0_4095;
$L__BB0_3113:
	setp.eq.f32 	%p3040, %f2050, %f3114;
	selp.f32 	%f3116, 0f44774000, 0f44770000, %p3040;
	mov.f32 	%f7177, %f3116;
	bra.uni 	$L__BB0_4095;
$L__BB0_3114:
	add.s32 	%r1529, %r3, 985;
	cvt.rn.f32.s32 	%f3117, %r1529;
	setp.leu.f32 	%p3036, %f2050, %f3117;
	@%p3036 bra 	$L__BB0_3116;
	setp.eq.f32 	%p3038, %f2050, %f3113;
	selp.f32 	%f3118, 0f4476C000, 0f44768000, %p3038;
	mov.f32 	%f7177, %f3118;
	bra.uni 	$L__BB0_4095;
$L__BB0_3116:
	setp.eq.f32 	%p3037, %f2050, %f3117;
	selp.f32 	%f3119, 0f44764000, 0f44760000, %p3037;
	mov.f32 	%f7177, %f3119;
	bra.uni 	$L__BB0_4095;
$L__BB0_3117:
	add.s32 	%r1525, %r3, 979;
	cvt.rn.f32.s32 	%f3120, %r1525;
	setp.leu.f32 	%p3028, %f2050, %f3120;
	@%p3028 bra 	$L__BB0_3121;
	add.s32 	%r1527, %r3, 981;
	cvt.rn.f32.s32 	%f3121, %r1527;
	setp.leu.f32 	%p3032, %f2050, %f3121;
	@%p3032 bra 	$L__BB0_3120;
	setp.eq.f32 	%p3034, %f2050, %f3112;
	selp.f32 	%f3122, 0f4475C000, 0f44758000, %p3034;
	mov.f32 	%f7177, %f3122;
	bra.uni 	$L__BB0_4095;
$L__BB0_3120:
	setp.eq.f32 	%p3033, %f2050, %f3121;
	selp.f32 	%f3123, 0f44754000, 0f44750000, %p3033;
	mov.f32 	%f7177, %f3123;
	bra.uni 	$L__BB0_4095;
$L__BB0_3121:
	add.s32 	%r1526, %r3, 977;
	cvt.rn.f32.s32 	%f3124, %r1526;
	setp.leu.f32 	%p3029, %f2050, %f3124;
	@%p3029 bra 	$L__BB0_3123;
	setp.eq.f32 	%p3031, %f2050, %f3120;
	selp.f32 	%f3125, 0f4474C000, 0f44748000, %p3031;
	mov.f32 	%f7177, %f3125;
	bra.uni 	$L__BB0_4095;
$L__BB0_3123:
	setp.eq.f32 	%p3030, %f2050, %f3124;
	selp.f32 	%f3126, 0f44744000, 0f44740000, %p3030;
	mov.f32 	%f7177, %f3126;
	bra.uni 	$L__BB0_4095;
$L__BB0_3124:
	add.s32 	%r1517, %r3, 967;
	cvt.rn.f32.s32 	%f3127, %r1517;
	setp.leu.f32 	%p3012, %f2050, %f3127;
	@%p3012 bra 	$L__BB0_3132;
	add.s32 	%r1521, %r3, 971;
	cvt.rn.f32.s32 	%f3128, %r1521;
	setp.leu.f32 	%p3020, %f2050, %f3128;
	@%p3020 bra 	$L__BB0_3129;
	add.s32 	%r1523, %r3, 973;
	cvt.rn.f32.s32 	%f3129, %r1523;
	setp.leu.f32 	%p3024, %f2050, %f3129;
	@%p3024 bra 	$L__BB0_3128;
	setp.eq.f32 	%p3026, %f2050, %f3111;
	selp.f32 	%f3130, 0f4473C000, 0f44738000, %p3026;
	mov.f32 	%f7177, %f3130;
	bra.uni 	$L__BB0_4095;
$L__BB0_3128:
	setp.eq.f32 	%p3025, %f2050, %f3129;
	selp.f32 	%f3131, 0f44734000, 0f44730000, %p3025;
	mov.f32 	%f7177, %f3131;
	bra.uni 	$L__BB0_4095;
$L__BB0_3129:
	add.s32 	%r1522, %r3, 969;
	cvt.rn.f32.s32 	%f3132, %r1522;
	setp.leu.f32 	%p3021, %f2050, %f3132;
	@%p3021 bra 	$L__BB0_3131;
	setp.eq.f32 	%p3023, %f2050, %f3128;
	selp.f32 	%f3133, 0f4472C000, 0f44728000, %p3023;
	mov.f32 	%f7177, %f3133;
	bra.uni 	$L__BB0_4095;
$L__BB0_3131:
	setp.eq.f32 	%p3022, %f2050, %f3132;
	selp.f32 	%f3134, 0f44724000, 0f44720000, %p3022;
	mov.f32 	%f7177, %f3134;
	bra.uni 	$L__BB0_4095;
$L__BB0_3132:
	add.s32 	%r1518, %r3, 963;
	cvt.rn.f32.s32 	%f3135, %r1518;
	setp.leu.f32 	%p3013, %f2050, %f3135;
	@%p3013 bra 	$L__BB0_3136;
	add.s32 	%r1520, %r3, 965;
	cvt.rn.f32.s32 	%f3136, %r1520;
	setp.leu.f32 	%p3017, %f2050, %f3136;
	@%p3017 bra 	$L__BB0_3135;
	setp.eq.f32 	%p3019, %f2050, %f3127;
	selp.f32 	%f3137, 0f4471C000, 0f44718000, %p3019;
	mov.f32 	%f7177, %f3137;
	bra.uni 	$L__BB0_4095;
$L__BB0_3135:
	setp.eq.f32 	%p3018, %f2050, %f3136;
	selp.f32 	%f3138, 0f44714000, 0f44710000, %p3018;
	mov.f32 	%f7177, %f3138;
	bra.uni 	$L__BB0_4095;
$L__BB0_3136:
	add.s32 	%r1519, %r3, 961;
	cvt.rn.f32.s32 	%f3139, %r1519;
	setp.leu.f32 	%p3014, %f2050, %f3139;
	@%p3014 bra 	$L__BB0_3138;
	setp.eq.f32 	%p3016, %f2050, %f3135;
	selp.f32 	%f3140, 0f4470C000, 0f44708000, %p3016;
	mov.f32 	%f7177, %f3140;
	bra.uni 	$L__BB0_4095;
$L__BB0_3138:
	setp.eq.f32 	%p3015, %f2050, %f3139;
	selp.f32 	%f3141, 0f44704000, 0f44700000, %p3015;
	mov.f32 	%f7177, %f3141;
	bra.uni 	$L__BB0_4095;
$L__BB0_3139:
	add.s32 	%r1484, %r3, 927;
	cvt.rn.f32.s32 	%f3142, %r1484;
	setp.leu.f32 	%p2947, %f2050, %f3142;
	@%p2947 bra 	$L__BB0_3171;
	add.s32 	%r1500, %r3, 943;
	cvt.rn.f32.s32 	%f3143, %r1500;
	setp.leu.f32 	%p2979, %f2050, %f3143;
	@%p2979 bra 	$L__BB0_3156;
	add.s32 	%r1508, %r3, 951;
	cvt.rn.f32.s32 	%f3144, %r1508;
	setp.leu.f32 	%p2995, %f2050, %f3144;
	@%p2995 bra 	$L__BB0_3149;
	add.s32 	%r1512, %r3, 955;
	cvt.rn.f32.s32 	%f3145, %r1512;
	setp.leu.f32 	%p3003, %f2050, %f3145;
	@%p3003 bra 	$L__BB0_3146;
	add.s32 	%r1514, %r3, 957;
	cvt.rn.f32.s32 	%f3146, %r1514;
	setp.leu.f32 	%p3007, %f2050, %f3146;
	@%p3007 bra 	$L__BB0_3145;
	setp.eq.f32 	%p3009, %f2050, %f3078;
	selp.f32 	%f3147, 0f446FC000, 0f446F8000, %p3009;
	mov.f32 	%f7177, %f3147;
	bra.uni 	$L__BB0_4095;
$L__BB0_3145:
	setp.eq.f32 	%p3008, %f2050, %f3146;
	selp.f32 	%f3148, 0f446F4000, 0f446F0000, %p3008;
	mov.f32 	%f7177, %f3148;
	bra.uni 	$L__BB0_4095;
$L__BB0_3146:
	add.s32 	%r1513, %r3, 953;
	cvt.rn.f32.s32 	%f3149, %r1513;
	setp.leu.f32 	%p3004, %f2050, %f3149;
	@%p3004 bra 	$L__BB0_3148;
	setp.eq.f32 	%p3006, %f2050, %f3145;
	selp.f32 	%f3150, 0f446EC000, 0f446E8000, %p3006;
	mov.f32 	%f7177, %f3150;
	bra.uni 	$L__BB0_4095;
$L__BB0_3148:
	setp.eq.f32 	%p3005, %f2050, %f3149;
	selp.f32 	%f3151, 0f446E4000, 0f446E0000, %p3005;
	mov.f32 	%f7177, %f3151;
	bra.uni 	$L__BB0_4095;
$L__BB0_3149:
	add.s32 	%r1509, %r3, 947;
	cvt.rn.f32.s32 	%f3152, %r1509;
	setp.leu.f32 	%p2996, %f2050, %f3152;
	@%p2996 bra 	$L__BB0_3153;
	add.s32 	%r1511, %r3, 949;
	cvt.rn.f32.s32 	%f3153, %r1511;
	setp.leu.f32 	%p3000, %f2050, %f3153;
	@%p3000 bra 	$L__BB0_3152;
	setp.eq.f32 	%p3002, %f2050, %f3144;
	selp.f32 	%f3154, 0f446DC000, 0f446D8000, %p3002;
	mov.f32 	%f7177, %f3154;
	bra.uni 	$L__BB0_4095;
$L__BB0_3152:
	setp.eq.f32 	%p3001, %f2050, %f3153;
	selp.f32 	%f3155, 0f446D4000, 0f446D0000, %p3001;
	mov.f32 	%f7177, %f3155;
	bra.uni 	$L__BB0_4095;
$L__BB0_3153:
	add.s32 	%r1510, %r3, 945;
	cvt.rn.f32.s32 	%f3156, %r1510;
	setp.leu.f32 	%p2997, %f2050, %f3156;
	@%p2997 bra 	$L__BB0_3155;
	setp.eq.f32 	%p2999, %f2050, %f3152;
	selp.f32 	%f3157, 0f446CC000, 0f446C8000, %p2999;
	mov.f32 	%f7177, %f3157;
	bra.uni 	$L__BB0_4095;
$L__BB0_3155:
	setp.eq.f32 	%p2998, %f2050, %f3156;
	selp.f32 	%f3158, 0f446C4000, 0f446C0000, %p2998;
	mov.f32 	%f7177, %f3158;
	bra.uni 	$L__BB0_4095;
$L__BB0_3156:
	add.s32 	%r1501, %r3, 935;
	cvt.rn.f32.s32 	%f3159, %r1501;
	setp.leu.f32 	%p2980, %f2050, %f3159;
	@%p2980 bra 	$L__BB0_3164;
	add.s32 	%r1505, %r3, 939;
	cvt.rn.f32.s32 	%f3160, %r1505;
	setp.leu.f32 	%p2988, %f2050, %f3160;
	@%p2988 bra 	$L__BB0_3161;
	add.s32 	%r1507, %r3, 941;
	cvt.rn.f32.s32 	%f3161, %r1507;
	setp.leu.f32 	%p2992, %f2050, %f3161;
	@%p2992 bra 	$L__BB0_3160;
	setp.eq.f32 	%p2994, %f2050, %f3143;
	selp.f32 	%f3162, 0f446BC000, 0f446B8000, %p2994;
	mov.f32 	%f7177, %f3162;
	bra.uni 	$L__BB0_4095;
$L__BB0_3160:
	setp.eq.f32 	%p2993, %f2050, %f3161;
	selp.f32 	%f3163, 0f446B4000, 0f446B0000, %p2993;
	mov.f32 	%f7177, %f3163;
	bra.uni 	$L__BB0_4095;
$L__BB0_3161:
	add.s32 	%r1506, %r3, 937;
	cvt.rn.f32.s32 	%f3164, %r1506;
	setp.leu.f32 	%p2989, %f2050, %f3164;
	@%p2989 bra 	$L__BB0_3163;
	setp.eq.f32 	%p2991, %f2050, %f3160;
	selp.f32 	%f3165, 0f446AC000, 0f446A8000, %p2991;
	mov.f32 	%f7177, %f3165;
	bra.uni 	$L__BB0_4095;
$L__BB0_3163:
	setp.eq.f32 	%p2990, %f2050, %f3164;
	selp.f32 	%f3166, 0f446A4000, 0f446A0000, %p2990;
	mov.f32 	%f7177, %f3166;
	bra.uni 	$L__BB0_4095;
$L__BB0_3164:
	add.s32 	%r1502, %r3, 931;
	cvt.rn.f32.s32 	%f3167, %r1502;
	setp.leu.f32 	%p2981, %f2050, %f3167;
	@%p2981 bra 	$L__BB0_3168;
	add.s32 	%r1504, %r3, 933;
	cvt.rn.f32.s32 	%f3168, %r1504;
	setp.leu.f32 	%p2985, %f2050, %f3168;
	@%p2985 bra 	$L__BB0_3167;
	setp.eq.f32 	%p2987, %f2050, %f3159;
	selp.f32 	%f3169, 0f4469C000, 0f44698000, %p2987;
	mov.f32 	%f7177, %f3169;
	bra.uni 	$L__BB0_4095;
$L__BB0_3167:
	setp.eq.f32 	%p2986, %f2050, %f3168;
	selp.f32 	%f3170, 0f44694000, 0f44690000, %p2986;
	mov.f32 	%f7177, %f3170;
	bra.uni 	$L__BB0_4095;
$L__BB0_3168:
	add.s32 	%r1503, %r3, 929;
	cvt.rn.f32.s32 	%f3171, %r1503;
	setp.leu.f32 	%p2982, %f2050, %f3171;
	@%p2982 bra 	$L__BB0_3170;
	setp.eq.f32 	%p2984, %f2050, %f3167;
	selp.f32 	%f3172, 0f4468C000, 0f44688000, %p2984;
	mov.f32 	%f7177, %f3172;
	bra.uni 	$L__BB0_4095;
$L__BB0_3170:
	setp.eq.f32 	%p2983, %f2050, %f3171;
	selp.f32 	%f3173, 0f44684000, 0f44680000, %p2983;
	mov.f32 	%f7177, %f3173;
	bra.uni 	$L__BB0_4095;
$L__BB0_3171:
	add.s32 	%r1485, %r3, 911;
	cvt.rn.f32.s32 	%f3174, %r1485;
	setp.leu.f32 	%p2948, %f2050, %f3174;
	@%p2948 bra 	$L__BB0_3187;
	add.s32 	%r1493, %r3, 919;
	cvt.rn.f32.s32 	%f3175, %r1493;
	setp.leu.f32 	%p2964, %f2050, %f3175;
	@%p2964 bra 	$L__BB0_3180;
	add.s32 	%r1497, %r3, 923;
	cvt.rn.f32.s32 	%f3176, %r1497;
	setp.leu.f32 	%p2972, %f2050, %f3176;
	@%p2972 bra 	$L__BB0_3177;
	add.s32 	%r1499, %r3, 925;
	cvt.rn.f32.s32 	%f3177, %r1499;
	setp.leu.f32 	%p2976, %f2050, %f3177;
	@%p2976 bra 	$L__BB0_3176;
	setp.eq.f32 	%p2978, %f2050, %f3142;
	selp.f32 	%f3178, 0f4467C000, 0f44678000, %p2978;
	mov.f32 	%f7177, %f3178;
	bra.uni 	$L__BB0_4095;
$L__BB0_3176:
	setp.eq.f32 	%p2977, %f2050, %f3177;
	selp.f32 	%f3179, 0f44674000, 0f44670000, %p2977;
	mov.f32 	%f7177, %f3179;
	bra.uni 	$L__BB0_4095;
$L__BB0_3177:
	add.s32 	%r1498, %r3, 921;
	cvt.rn.f32.s32 	%f3180, %r1498;
	setp.leu.f32 	%p2973, %f2050, %f3180;
	@%p2973 bra 	$L__BB0_3179;
	setp.eq.f32 	%p2975, %f2050, %f3176;
	selp.f32 	%f3181, 0f4466C000, 0f44668000, %p2975;
	mov.f32 	%f7177, %f3181;
	bra.uni 	$L__BB0_4095;
$L__BB0_3179:
	setp.eq.f32 	%p2974, %f2050, %f3180;
	selp.f32 	%f3182, 0f44664000, 0f44660000, %p2974;
	mov.f32 	%f7177, %f3182;
	bra.uni 	$L__BB0_4095;
$L__BB0_3180:
	add.s32 	%r1494, %r3, 915;
	cvt.rn.f32.s32 	%f3183, %r1494;
	setp.leu.f32 	%p2965, %f2050, %f3183;
	@%p2965 bra 	$L__BB0_3184;
	add.s32 	%r1496, %r3, 917;
	cvt.rn.f32.s32 	%f3184, %r1496;
	setp.leu.f32 	%p2969, %f2050, %f3184;
	@%p2969 bra 	$L__BB0_3183;
	setp.eq.f32 	%p2971, %f2050, %f3175;
	selp.f32 	%f3185, 0f4465C000, 0f44658000, %p2971;
	mov.f32 	%f7177, %f3185;
	bra.uni 	$L__BB0_4095;
$L__BB0_3183:
	setp.eq.f32 	%p2970, %f2050, %f3184;
	selp.f32 	%f3186, 0f44654000, 0f44650000, %p2970;
	mov.f32 	%f7177, %f3186;
	bra.uni 	$L__BB0_4095;
$L__BB0_3184:
	add.s32 	%r1495, %r3, 913;
	cvt.rn.f32.s32 	%f3187, %r1495;
	setp.leu.f32 	%p2966, %f2050, %f3187;
	@%p2966 bra 	$L__BB0_3186;
	setp.eq.f32 	%p2968, %f2050, %f3183;
	selp.f32 	%f3188, 0f4464C000, 0f44648000, %p2968;
	mov.f32 	%f7177, %f3188;
	bra.uni 	$L__BB0_4095;
$L__BB0_3186:
	setp.eq.f32 	%p2967, %f2050, %f3187;
	selp.f32 	%f3189, 0f44644000, 0f44640000, %p2967;
	mov.f32 	%f7177, %f3189;
	bra.uni 	$L__BB0_4095;
$L__BB0_3187:
	add.s32 	%r1486, %r3, 903;
	cvt.rn.f32.s32 	%f3190, %r1486;
	setp.leu.f32 	%p2949, %f2050, %f3190;
	@%p2949 bra 	$L__BB0_3195;
	add.s32 	%r1490, %r3, 907;
	cvt.rn.f32.s32 	%f3191, %r1490;
	setp.leu.f32 	%p2957, %f2050, %f3191;
	@%p2957 bra 	$L__BB0_3192;
	add.s32 	%r1492, %r3, 909;
	cvt.rn.f32.s32 	%f3192, %r1492;
	setp.leu.f32 	%p2961, %f2050, %f3192;
	@%p2961 bra 	$L__BB0_3191;
	setp.eq.f32 	%p2963, %f2050, %f3174;
	selp.f32 	%f3193, 0f4463C000, 0f44638000, %p2963;
	mov.f32 	%f7177, %f3193;
	bra.uni 	$L__BB0_4095;
$L__BB0_3191:
	setp.eq.f32 	%p2962, %f2050, %f3192;
	selp.f32 	%f3194, 0f44634000, 0f44630000, %p2962;
	mov.f32 	%f7177, %f3194;
	bra.uni 	$L__BB0_4095;
$L__BB0_3192:
	add.s32 	%r1491, %r3, 905;
	cvt.rn.f32.s32 	%f3195, %r1491;
	setp.leu.f32 	%p2958, %f2050, %f3195;
	@%p2958 bra 	$L__BB0_3194;
	setp.eq.f32 	%p2960, %f2050, %f3191;
	selp.f32 	%f3196, 0f4462C000, 0f44628000, %p2960;
	mov.f32 	%f7177, %f3196;
	bra.uni 	$L__BB0_4095;
$L__BB0_3194:
	setp.eq.f32 	%p2959, %f2050, %f3195;
	selp.f32 	%f3197, 0f44624000, 0f44620000, %p2959;
	mov.f32 	%f7177, %f3197;
	bra.uni 	$L__BB0_4095;
$L__BB0_3195:
	add.s32 	%r1487, %r3, 899;
	cvt.rn.f32.s32 	%f3198, %r1487;
	setp.leu.f32 	%p2950, %f2050, %f3198;
	@%p2950 bra 	$L__BB0_3199;
	add.s32 	%r1489, %r3, 901;
	cvt.rn.f32.s32 	%f3199, %r1489;
	setp.leu.f32 	%p2954, %f2050, %f3199;
	@%p2954 bra 	$L__BB0_3198;
	setp.eq.f32 	%p2956, %f2050, %f3190;
	selp.f32 	%f3200, 0f4461C000, 0f44618000, %p2956;
	mov.f32 	%f7177, %f3200;
	bra.uni 	$L__BB0_4095;
$L__BB0_3198:
	setp.eq.f32 	%p2955, %f2050, %f3199;
	selp.f32 	%f3201, 0f44614000, 0f44610000, %p2955;
	mov.f32 	%f7177, %f3201;
	bra.uni 	$L__BB0_4095;
$L__BB0_3199:
	add.s32 	%r1488, %r3, 897;
	cvt.rn.f32.s32 	%f3202, %r1488;
	setp.leu.f32 	%p2951, %f2050, %f3202;
	@%p2951 bra 	$L__BB0_3201;
	setp.eq.f32 	%p2953, %f2050, %f3198;
	selp.f32 	%f3203, 0f4460C000, 0f44608000, %p2953;
	mov.f32 	%f7177, %f3203;
	bra.uni 	$L__BB0_4095;
$L__BB0_3201:
	setp.eq.f32 	%p2952, %f2050, %f3202;
	selp.f32 	%f3204, 0f44604000, 0f44600000, %p2952;
	mov.f32 	%f7177, %f3204;
	bra.uni 	$L__BB0_4095;
$L__BB0_3202:
	add.s32 	%r1420, %r3, 831;
	cvt.rn.f32.s32 	%f3205, %r1420;
	setp.leu.f32 	%p2819, %f2050, %f3205;
	@%p2819 bra 	$L__BB0_3266;
	add.s32 	%r1452, %r3, 863;
	cvt.rn.f32.s32 	%f3206, %r1452;
	setp.leu.f32 	%p2883, %f2050, %f3206;
	@%p2883 bra 	$L__BB0_3235;
	add.s32 	%r1468, %r3, 879;
	cvt.rn.f32.s32 	%f3207, %r1468;
	setp.leu.f32 	%p2915, %f2050, %f3207;
	@%p2915 bra 	$L__BB0_3220;
	add.s32 	%r1476, %r3, 887;
	cvt.rn.f32.s32 	%f3208, %r1476;
	setp.leu.f32 	%p2931, %f2050, %f3208;
	@%p2931 bra 	$L__BB0_3213;
	add.s32 	%r1480, %r3, 891;
	cvt.rn.f32.s32 	%f3209, %r1480;
	setp.leu.f32 	%p2939, %f2050, %f3209;
	@%p2939 bra 	$L__BB0_3210;
	add.s32 	%r1482, %r3, 893;
	cvt.rn.f32.s32 	%f3210, %r1482;
	setp.leu.f32 	%p2943, %f2050, %f3210;
	@%p2943 bra 	$L__BB0_3209;
	setp.eq.f32 	%p2945, %f2050, %f3077;
	selp.f32 	%f3211, 0f445FC000, 0f445F8000, %p2945;
	mov.f32 	%f7177, %f3211;
	bra.uni 	$L__BB0_4095;
$L__BB0_3209:
	setp.eq.f32 	%p2944, %f2050, %f3210;
	selp.f32 	%f3212, 0f445F4000, 0f445F0000, %p2944;
	mov.f32 	%f7177, %f3212;
	bra.uni 	$L__BB0_4095;
$L__BB0_3210:
	add.s32 	%r1481, %r3, 889;
	cvt.rn.f32.s32 	%f3213, %r1481;
	setp.leu.f32 	%p2940, %f2050, %f3213;
	@%p2940 bra 	$L__BB0_3212;
	setp.eq.f32 	%p2942, %f2050, %f3209;
	selp.f32 	%f3214, 0f445EC000, 0f445E8000, %p2942;
	mov.f32 	%f7177, %f3214;
	bra.uni 	$L__BB0_4095;
$L__BB0_3212:
	setp.eq.f32 	%p2941, %f2050, %f3213;
	selp.f32 	%f3215, 0f445E4000, 0f445E0000, %p2941;
	mov.f32 	%f7177, %f3215;
	bra.uni 	$L__BB0_4095;
$L__BB0_3213:
	add.s32 	%r1477, %r3, 883;
	cvt.rn.f32.s32 	%f3216, %r1477;
	setp.leu.f32 	%p2932, %f2050, %f3216;
	@%p2932 bra 	$L__BB0_3217;
	add.s32 	%r1479, %r3, 885;
	cvt.rn.f32.s32 	%f3217, %r1479;
	setp.leu.f32 	%p2936, %f2050, %f3217;
	@%p2936 bra 	$L__BB0_3216;
	setp.eq.f32 	%p2938, %f2050, %f3208;
	selp.f32 	%f3218, 0f445DC000, 0f445D8000, %p2938;
	mov.f32 	%f7177, %f3218;
	bra.uni 	$L__BB0_4095;
$L__BB0_3216:
	setp.eq.f32 	%p2937, %f2050, %f3217;
	selp.f32 	%f3219, 0f445D4000, 0f445D0000, %p2937;
	mov.f32 	%f7177, %f3219;
	bra.uni 	$L__BB0_4095;
$L__BB0_3217:
	add.s32 	%r1478, %r3, 881;
	cvt.rn.f32.s32 	%f3220, %r1478;
	setp.leu.f32 	%p2933, %f2050, %f3220;
	@%p2933 bra 	$L__BB0_3219;
	setp.eq.f32 	%p2935, %f2050, %f3216;
	selp.f32 	%f3221, 0f445CC000, 0f445C8000, %p2935;
	mov.f32 	%f7177, %f3221;
	bra.uni 	$L__BB0_4095;
$L__BB0_3219:
	setp.eq.f32 	%p2934, %f2050, %f3220;
	selp.f32 	%f3222, 0f445C4000, 0f445C0000, %p2934;
	mov.f32 	%f7177, %f3222;
	bra.uni 	$L__BB0_4095;
$L__BB0_3220:
	add.s32 	%r1469, %r3, 871;
	cvt.rn.f32.s32 	%f3223, %r1469;
	setp.leu.f32 	%p2916, %f2050, %f3223;
	@%p2916 bra 	$L__BB0_3228;
	add.s32 	%r1473, %r3, 875;
	cvt.rn.f32.s32 	%f3224, %r1473;
	setp.leu.f32 	%p2924, %f2050, %f3224;
	@%p2924 bra 	$L__BB0_3225;
	add.s32 	%r1475, %r3, 877;
	cvt.rn.f32.s32 	%f3225, %r1475;
	setp.leu.f32 	%p2928, %f2050, %f3225;
	@%p2928 bra 	$L__BB0_3224;
	setp.eq.f32 	%p2930, %f2050, %f3207;
	selp.f32 	%f3226, 0f445BC000, 0f445B8000, %p2930;
	mov.f32 	%f7177, %f3226;
	bra.uni 	$L__BB0_4095;
$L__BB0_3224:
	setp.eq.f32 	%p2929, %f2050, %f3225;
	selp.f32 	%f3227, 0f445B4000, 0f445B0000, %p2929;
	mov.f32 	%f7177, %f3227;
	bra.uni 	$L__BB0_4095;
$L__BB0_3225:
	add.s32 	%r1474, %r3, 873;
	cvt.rn.f32.s32 	%f3228, %r1474;
	setp.leu.f32 	%p2925, %f2050, %f3228;
	@%p2925 bra 	$L__BB0_3227;
	setp.eq.f32 	%p2927, %f2050, %f3224;
	selp.f32 	%f3229, 0f445AC000, 0f445A8000, %p2927;
	mov.f32 	%f7177, %f3229;
	bra.uni 	$L__BB0_4095;
$L__BB0_3227:
	setp.eq.f32 	%p2926, %f2050, %f3228;
	selp.f32 	%f3230, 0f445A4000, 0f445A0000, %p2926;
	mov.f32 	%f7177, %f3230;
	bra.uni 	$L__BB0_4095;
$L__BB0_3228:
	add.s32 	%r1470, %r3, 867;
	cvt.rn.f32.s32 	%f3231, %r1470;
	setp.leu.f32 	%p2917, %f2050, %f3231;
	@%p2917 bra 	$L__BB0_3232;
	add.s32 	%r1472, %r3, 869;
	cvt.rn.f32.s32 	%f3232, %r1472;
	setp.leu.f32 	%p2921, %f2050, %f3232;
	@%p2921 bra 	$L__BB0_3231;
	setp.eq.f32 	%p2923, %f2050, %f3223;
	selp.f32 	%f3233, 0f4459C000, 0f44598000, %p2923;
	mov.f32 	%f7177, %f3233;
	bra.uni 	$L__BB0_4095;
$L__BB0_3231:
	setp.eq.f32 	%p2922, %f2050, %f3232;
	selp.f32 	%f3234, 0f44594000, 0f44590000, %p2922;
	mov.f32 	%f7177, %f3234;
	bra.uni 	$L__BB0_4095;
$L__BB0_3232:
	add.s32 	%r1471, %r3, 865;
	cvt.rn.f32.s32 	%f3235, %r1471;
	setp.leu.f32 	%p2918, %f2050, %f3235;
	@%p2918 bra 	$L__BB0_3234;
	setp.eq.f32 	%p2920, %f2050, %f3231;
	selp.f32 	%f3236, 0f4458C000, 0f44588000, %p2920;
	mov.f32 	%f7177, %f3236;
	bra.uni 	$L__BB0_4095;
$L__BB0_3234:
	setp.eq.f32 	%p2919, %f2050, %f3235;
	selp.f32 	%f3237, 0f44584000, 0f44580000, %p2919;
	mov.f32 	%f7177, %f3237;
	bra.uni 	$L__BB0_4095;
$L__BB0_3235:
	add.s32 	%r1453, %r3, 847;
	cvt.rn.f32.s32 	%f3238, %r1453;
	setp.leu.f32 	%p2884, %f2050, %f3238;
	@%p2884 bra 	$L__BB0_3251;
	add.s32 	%r1461, %r3, 855;
	cvt.rn.f32.s32 	%f3239, %r1461;
	setp.leu.f32 	%p2900, %f2050, %f3239;
	@%p2900 bra 	$L__BB0_3244;
	add.s32 	%r1465, %r3, 859;
	cvt.rn.f32.s32 	%f3240, %r1465;
	setp.leu.f32 	%p2908, %f2050, %f3240;
	@%p2908 bra 	$L__BB0_3241;
	add.s32 	%r1467, %r3, 861;
	cvt.rn.f32.s32 	%f3241, %r1467;
	setp.leu.f32 	%p2912, %f2050, %f3241;
	@%p2912 bra 	$L__BB0_3240;
	setp.eq.f32 	%p2914, %f2050, %f3206;
	selp.f32 	%f3242, 0f4457C000, 0f44578000, %p2914;
	mov.f32 	%f7177, %f3242;
	bra.uni 	$L__BB0_4095;
$L__BB0_3240:
	setp.eq.f32 	%p2913, %f2050, %f3241;
	selp.f32 	%f3243, 0f44574000, 0f44570000, %p2913;
	mov.f32 	%f7177, %f3243;
	bra.uni 	$L__BB0_4095;
$L__BB0_3241:
	add.s32 	%r1466, %r3, 857;
	cvt.rn.f32.s32 	%f3244, %r1466;
	setp.leu.f32 	%p2909, %f2050, %f3244;
	@%p2909 bra 	$L__BB0_3243;
	setp.eq.f32 	%p2911, %f2050, %f3240;
	selp.f32 	%f3245, 0f4456C000, 0f44568000, %p2911;
	mov.f32 	%f7177, %f3245;
	bra.uni 	$L__BB0_4095;
$L__BB0_3243:
	setp.eq.f32 	%p2910, %f2050, %f3244;
	selp.f32 	%f3246, 0f44564000, 0f44560000, %p2910;
	mov.f32 	%f7177, %f3246;
	bra.uni 	$L__BB0_4095;
$L__BB0_3244:
	add.s32 	%r1462, %r3, 851;
	cvt.rn.f32.s32 	%f3247, %r1462;
	setp.leu.f32 	%p2901, %f2050, %f3247;
	@%p2901 bra 	$L__BB0_3248;
	add.s32 	%r1464, %r3, 853;
	cvt.rn.f32.s32 	%f3248, %r1464;
	setp.leu.f32 	%p2905, %f2050, %f3248;
	@%p2905 bra 	$L__BB0_3247;
	setp.eq.f32 	%p2907, %f2050, %f3239;
	selp.f32 	%f3249, 0f4455C000, 0f44558000, %p2907;
	mov.f32 	%f7177, %f3249;
	bra.uni 	$L__BB0_4095;
$L__BB0_3247:
	setp.eq.f32 	%p2906, %f2050, %f3248;
	selp.f32 	%f3250, 0f44554000, 0f44550000, %p2906;
	mov.f32 	%f7177, %f3250;
	bra.uni 	$L__BB0_4095;
$L__BB0_3248:
	add.s32 	%r1463, %r3, 849;
	cvt.rn.f32.s32 	%f3251, %r1463;
	setp.leu.f32 	%p2902, %f2050, %f3251;
	@%p2902 bra 	$L__BB0_3250;
	setp.eq.f32 	%p2904, %f2050, %f3247;
	selp.f32 	%f3252, 0f4454C000, 0f44548000, %p2904;
	mov.f32 	%f7177, %f3252;
	bra.uni 	$L__BB0_4095;
$L__BB0_3250:
	setp.eq.f32 	%p2903, %f2050, %f3251;
	selp.f32 	%f3253, 0f44544000, 0f44540000, %p2903;
	mov.f32 	%f7177, %f3253;
	bra.uni 	$L__BB0_4095;
$L__BB0_3251:
	add.s32 	%r1454, %r3, 839;
	cvt.rn.f32.s32 	%f3254, %r1454;
	setp.leu.f32 	%p2885, %f2050, %f3254;
	@%p2885 bra 	$L__BB0_3259;
	add.s32 	%r1458, %r3, 843;
	cvt.rn.f32.s32 	%f3255, %r1458;
	setp.leu.f32 	%p2893, %f2050, %f3255;
	@%p2893 bra 	$L__BB0_3256;
	add.s32 	%r1460, %r3, 845;
	cvt.rn.f32.s32 	%f3256, %r1460;
	setp.leu.f32 	%p2897, %f2050, %f3256;
	@%p2897 bra 	$L__BB0_3255;
	setp.eq.f32 	%p2899, %f2050, %f3238;
	selp.f32 	%f3257, 0f4453C000, 0f44538000, %p2899;
	mov.f32 	%f7177, %f3257;
	bra.uni 	$L__BB0_4095;
$L__BB0_3255:
	setp.eq.f32 	%p2898, %f2050, %f3256;
	selp.f32 	%f3258, 0f44534000, 0f44530000, %p2898;
	mov.f32 	%f7177, %f3258;
	bra.uni 	$L__BB0_4095;
$L__BB0_3256:
	add.s32 	%r1459, %r3, 841;
	cvt.rn.f32.s32 	%f3259, %r1459;
	setp.leu.f32 	%p2894, %f2050, %f3259;
	@%p2894 bra 	$L__BB0_3258;
	setp.eq.f32 	%p2896, %f2050, %f3255;
	selp.f32 	%f3260, 0f4452C000, 0f44528000, %p2896;
	mov.f32 	%f7177, %f3260;
	bra.uni 	$L__BB0_4095;
$L__BB0_3258:
	setp.eq.f32 	%p2895, %f2050, %f3259;
	selp.f32 	%f3261, 0f44524000, 0f44520000, %p2895;
	mov.f32 	%f7177, %f3261;
	bra.uni 	$L__BB0_4095;
$L__BB0_3259:
	add.s32 	%r1455, %r3, 835;
	cvt.rn.f32.s32 	%f3262, %r1455;
	setp.leu.f32 	%p2886, %f2050, %f3262;
	@%p2886 bra 	$L__BB0_3263;
	add.s32 	%r1457, %r3, 837;
	cvt.rn.f32.s32 	%f3263, %r1457;
	setp.leu.f32 	%p2890, %f2050, %f3263;
	@%p2890 bra 	$L__BB0_3262;
	setp.eq.f32 	%p2892, %f2050, %f3254;
	selp.f32 	%f3264, 0f4451C000, 0f44518000, %p2892;
	mov.f32 	%f7177, %f3264;
	bra.uni 	$L__BB0_4095;
$L__BB0_3262:
	setp.eq.f32 	%p2891, %f2050, %f3263;
	selp.f32 	%f3265, 0f44514000, 0f44510000, %p2891;
	mov.f32 	%f7177, %f3265;
	bra.uni 	$L__BB0_4095;
$L__BB0_3263:
	add.s32 	%r1456, %r3, 833;
	cvt.rn.f32.s32 	%f3266, %r1456;
	setp.leu.f32 	%p2887, %f2050, %f3266;
	@%p2887 bra 	$L__BB0_3265;
	setp.eq.f32 	%p2889, %f2050, %f3262;
	selp.f32 	%f3267, 0f4450C000, 0f44508000, %p2889;
	mov.f32 	%f7177, %f3267;
	bra.uni 	$L__BB0_4095;
$L__BB0_3265:
	setp.eq.f32 	%p2888, %f2050, %f3266;
	selp.f32 	%f3268, 0f44504000, 0f44500000, %p2888;
	mov.f32 	%f7177, %f3268;
	bra.uni 	$L__BB0_4095;
$L__BB0_3266:
	add.s32 	%r1421, %r3, 799;
	cvt.rn.f32.s32 	%f3269, %r1421;
	setp.leu.f32 	%p2820, %f2050, %f3269;
	@%p2820 bra 	$L__BB0_3298;
	add.s32 	%r1437, %r3, 815;
	cvt.rn.f32.s32 	%f3270, %r1437;
	setp.leu.f32 	%p2852, %f2050, %f3270;
	@%p2852 bra 	$L__BB0_3283;
	add.s32 	%r1445, %r3, 823;
	cvt.rn.f32.s32 	%f3271, %r1445;
	setp.leu.f32 	%p2868, %f2050, %f3271;
	@%p2868 bra 	$L__BB0_3276;
	add.s32 	%r1449, %r3, 827;
	cvt.rn.f32.s32 	%f3272, %r1449;
	setp.leu.f32 	%p2876, %f2050, %f3272;
	@%p2876 bra 	$L__BB0_3273;
	add.s32 	%r1451, %r3, 829;
	cvt.rn.f32.s32 	%f3273, %r1451;
	setp.leu.f32 	%p2880, %f2050, %f3273;
	@%p2880 bra 	$L__BB0_3272;
	setp.eq.f32 	%p2882, %f2050, %f3205;
	selp.f32 	%f3274, 0f444FC000, 0f444F8000, %p2882;
	mov.f32 	%f7177, %f3274;
	bra.uni 	$L__BB0_4095;
$L__BB0_3272:
	setp.eq.f32 	%p2881, %f2050, %f3273;
	selp.f32 	%f3275, 0f444F4000, 0f444F0000, %p2881;
	mov.f32 	%f7177, %f3275;
	bra.uni 	$L__BB0_4095;
$L__BB0_3273:
	add.s32 	%r1450, %r3, 825;
	cvt.rn.f32.s32 	%f3276, %r1450;
	setp.leu.f32 	%p2877, %f2050, %f3276;
	@%p2877 bra 	$L__BB0_3275;
	setp.eq.f32 	%p2879, %f2050, %f3272;
	selp.f32 	%f3277, 0f444EC000, 0f444E8000, %p2879;
	mov.f32 	%f7177, %f3277;
	bra.uni 	$L__BB0_4095;
$L__BB0_3275:
	setp.eq.f32 	%p2878, %f2050, %f3276;
	selp.f32 	%f3278, 0f444E4000, 0f444E0000, %p2878;
	mov.f32 	%f7177, %f3278;
	bra.uni 	$L__BB0_4095;
$L__BB0_3276:
	add.s32 	%r1446, %r3, 819;
	cvt.rn.f32.s32 	%f3279, %r1446;
	setp.leu.f32 	%p2869, %f2050, %f3279;
	@%p2869 bra 	$L__BB0_3280;
	add.s32 	%r1448, %r3, 821;
	cvt.rn.f32.s32 	%f3280, %r1448;
	setp.leu.f32 	%p2873, %f2050, %f3280;
	@%p2873 bra 	$L__BB0_3279;
	setp.eq.f32 	%p2875, %f2050, %f3271;
	selp.f32 	%f3281, 0f444DC000, 0f444D8000, %p2875;
	mov.f32 	%f7177, %f3281;
	bra.uni 	$L__BB0_4095;
$L__BB0_3279:
	setp.eq.f32 	%p2874, %f2050, %f3280;
	selp.f32 	%f3282, 0f444D4000, 0f444D0000, %p2874;
	mov.f32 	%f7177, %f3282;
	bra.uni 	$L__BB0_4095;
$L__BB0_3280:
	add.s32 	%r1447, %r3, 817;
	cvt.rn.f32.s32 	%f3283, %r1447;
	setp.leu.f32 	%p2870, %f2050, %f3283;
	@%p2870 bra 	$L__BB0_3282;
	setp.eq.f32 	%p2872, %f2050, %f3279;
	selp.f32 	%f3284, 0f444CC000, 0f444C8000, %p2872;
	mov.f32 	%f7177, %f3284;
	bra.uni 	$L__BB0_4095;
$L__BB0_3282:
	setp.eq.f32 	%p2871, %f2050, %f3283;
	selp.f32 	%f3285, 0f444C4000, 0f444C0000, %p2871;
	mov.f32 	%f7177, %f3285;
	bra.uni 	$L__BB0_4095;
$L__BB0_3283:
	add.s32 	%r1438, %r3, 807;
	cvt.rn.f32.s32 	%f3286, %r1438;
	setp.leu.f32 	%p2853, %f2050, %f3286;
	@%p2853 bra 	$L__BB0_3291;
	add.s32 	%r1442, %r3, 811;
	cvt.rn.f32.s32 	%f3287, %r1442;
	setp.leu.f32 	%p2861, %f2050, %f3287;
	@%p2861 bra 	$L__BB0_3288;
	add.s32 	%r1444, %r3, 813;
	cvt.rn.f32.s32 	%f3288, %r1444;
	setp.leu.f32 	%p2865, %f2050, %f3288;
	@%p2865 bra 	$L__BB0_3287;
	setp.eq.f32 	%p2867, %f2050, %f3270;
	selp.f32 	%f3289, 0f444BC000, 0f444B8000, %p2867;
	mov.f32 	%f7177, %f3289;
	bra.uni 	$L__BB0_4095;
$L__BB0_3287:
	setp.eq.f32 	%p2866, %f2050, %f3288;
	selp.f32 	%f3290, 0f444B4000, 0f444B0000, %p2866;
	mov.f32 	%f7177, %f3290;
	bra.uni 	$L__BB0_4095;
$L__BB0_3288:
	add.s32 	%r1443, %r3, 809;
	cvt.rn.f32.s32 	%f3291, %r1443;
	setp.leu.f32 	%p2862, %f2050, %f3291;
	@%p2862 bra 	$L__BB0_3290;
	setp.eq.f32 	%p2864, %f2050, %f3287;
	selp.f32 	%f3292, 0f444AC000, 0f444A8000, %p2864;
	mov.f32 	%f7177, %f3292;
	bra.uni 	$L__BB0_4095;
$L__BB0_3290:
	setp.eq.f32 	%p2863, %f2050, %f3291;
	selp.f32 	%f3293, 0f444A4000, 0f444A0000, %p2863;
	mov.f32 	%f7177, %f3293;
	bra.uni 	$L__BB0_4095;
$L__BB0_3291:
	add.s32 	%r1439, %r3, 803;
	cvt.rn.f32.s32 	%f3294, %r1439;
	setp.leu.f32 	%p2854, %f2050, %f3294;
	@%p2854 bra 	$L__BB0_3295;
	add.s32 	%r1441, %r3, 805;
	cvt.rn.f32.s32 	%f3295, %r1441;
	setp.leu.f32 	%p2858, %f2050, %f3295;
	@%p2858 bra 	$L__BB0_3294;
	setp.eq.f32 	%p2860, %f2050, %f3286;
	selp.f32 	%f3296, 0f4449C000, 0f44498000, %p2860;
	mov.f32 	%f7177, %f3296;
	bra.uni 	$L__BB0_4095;
$L__BB0_3294:
	setp.eq.f32 	%p2859, %f2050, %f3295;
	selp.f32 	%f3297, 0f44494000, 0f44490000, %p2859;
	mov.f32 	%f7177, %f3297;
	bra.uni 	$L__BB0_4095;
$L__BB0_3295:
	add.s32 	%r1440, %r3, 801;
	cvt.rn.f32.s32 	%f3298, %r1440;
	setp.leu.f32 	%p2855, %f2050, %f3298;
	@%p2855 bra 	$L__BB0_3297;
	setp.eq.f32 	%p2857, %f2050, %f3294;
	selp.f32 	%f3299, 0f4448C000, 0f44488000, %p2857;
	mov.f32 	%f7177, %f3299;
	bra.uni 	$L__BB0_4095;
$L__BB0_3297:
	setp.eq.f32 	%p2856, %f2050, %f3298;
	selp.f32 	%f3300, 0f44484000, 0f44480000, %p2856;
	mov.f32 	%f7177, %f3300;
	bra.uni 	$L__BB0_4095;
$L__BB0_3298:
	add.s32 	%r1422, %r3, 783;
	cvt.rn.f32.s32 	%f3301, %r1422;
	setp.leu.f32 	%p2821, %f2050, %f3301;
	@%p2821 bra 	$L__BB0_3314;
	add.s32 	%r1430, %r3, 791;
	cvt.rn.f32.s32 	%f3302, %r1430;
	setp.leu.f32 	%p2837, %f2050, %f3302;
	@%p2837 bra 	$L__BB0_3307;
	add.s32 	%r1434, %r3, 795;
	cvt.rn.f32.s32 	%f3303, %r1434;
	setp.leu.f32 	%p2845, %f2050, %f3303;
	@%p2845 bra 	$L__BB0_3304;
	add.s32 	%r1436, %r3, 797;
	cvt.rn.f32.s32 	%f3304, %r1436;
	setp.leu.f32 	%p2849, %f2050, %f3304;
	@%p2849 bra 	$L__BB0_3303;
	setp.eq.f32 	%p2851, %f2050, %f3269;
	selp.f32 	%f3305, 0f4447C000, 0f44478000, %p2851;
	mov.f32 	%f7177, %f3305;
	bra.uni 	$L__BB0_4095;
$L__BB0_3303:
	setp.eq.f32 	%p2850, %f2050, %f3304;
	selp.f32 	%f3306, 0f44474000, 0f44470000, %p2850;
	mov.f32 	%f7177, %f3306;
	bra.uni 	$L__BB0_4095;
$L__BB0_3304:
	add.s32 	%r1435, %r3, 793;
	cvt.rn.f32.s32 	%f3307, %r1435;
	setp.leu.f32 	%p2846, %f2050, %f3307;
	@%p2846 bra 	$L__BB0_3306;
	setp.eq.f32 	%p2848, %f2050, %f3303;
	selp.f32 	%f3308, 0f4446C000, 0f44468000, %p2848;
	mov.f32 	%f7177, %f3308;
	bra.uni 	$L__BB0_4095;
$L__BB0_3306:
	setp.eq.f32 	%p2847, %f2050, %f3307;
	selp.f32 	%f3309, 0f44464000, 0f44460000, %p2847;
	mov.f32 	%f7177, %f3309;
	bra.uni 	$L__BB0_4095;
$L__BB0_3307:
	add.s32 	%r1431, %r3, 787;
	cvt.rn.f32.s32 	%f3310, %r1431;
	setp.leu.f32 	%p2838, %f2050, %f3310;
	@%p2838 bra 	$L__BB0_3311;
	add.s32 	%r1433, %r3, 789;
	cvt.rn.f32.s32 	%f3311, %r1433;
	setp.leu.f32 	%p2842, %f2050, %f3311;
	@%p2842 bra 	$L__BB0_3310;
	setp.eq.f32 	%p2844, %f2050, %f3302;
	selp.f32 	%f3312, 0f4445C000, 0f44458000, %p2844;
	mov.f32 	%f7177, %f3312;
	bra.uni 	$L__BB0_4095;
$L__BB0_3310:
	setp.eq.f32 	%p2843, %f2050, %f3311;
	selp.f32 	%f3313, 0f44454000, 0f44450000, %p2843;
	mov.f32 	%f7177, %f3313;
	bra.uni 	$L__BB0_4095;
$L__BB0_3311:
	add.s32 	%r1432, %r3, 785;
	cvt.rn.f32.s32 	%f3314, %r1432;
	setp.leu.f32 	%p2839, %f2050, %f3314;
	@%p2839 bra 	$L__BB0_3313;
	setp.eq.f32 	%p2841, %f2050, %f3310;
	selp.f32 	%f3315, 0f4444C000, 0f44448000, %p2841;
	mov.f32 	%f7177, %f3315;
	bra.uni 	$L__BB0_4095;
$L__BB0_3313:
	setp.eq.f32 	%p2840, %f2050, %f3314;
	selp.f32 	%f3316, 0f44444000, 0f44440000, %p2840;
	mov.f32 	%f7177, %f3316;
	bra.uni 	$L__BB0_4095;
$L__BB0_3314:
	add.s32 	%r1423, %r3, 775;
	cvt.rn.f32.s32 	%f3317, %r1423;
	setp.leu.f32 	%p2822, %f2050, %f3317;
	@%p2822 bra 	$L__BB0_3322;
	add.s32 	%r1427, %r3, 779;
	cvt.rn.f32.s32 	%f3318, %r1427;
	setp.leu.f32 	%p2830, %f2050, %f3318;
	@%p2830 bra 	$L__BB0_3319;
	add.s32 	%r1429, %r3, 781;
	cvt.rn.f32.s32 	%f3319, %r1429;
	setp.leu.f32 	%p2834, %f2050, %f3319;
	@%p2834 bra 	$L__BB0_3318;
	setp.eq.f32 	%p2836, %f2050, %f3301;
	selp.f32 	%f3320, 0f4443C000, 0f44438000, %p2836;
	mov.f32 	%f7177, %f3320;
	bra.uni 	$L__BB0_4095;
$L__BB0_3318:
	setp.eq.f32 	%p2835, %f2050, %f3319;
	selp.f32 	%f3321, 0f44434000, 0f44430000, %p2835;
	mov.f32 	%f7177, %f3321;
	bra.uni 	$L__BB0_4095;
$L__BB0_3319:
	add.s32 	%r1428, %r3, 777;
	cvt.rn.f32.s32 	%f3322, %r1428;
	setp.leu.f32 	%p2831, %f2050, %f3322;
	@%p2831 bra 	$L__BB0_3321;
	setp.eq.f32 	%p2833, %f2050, %f3318;
	selp.f32 	%f3323, 0f4442C000, 0f44428000, %p2833;
	mov.f32 	%f7177, %f3323;
	bra.uni 	$L__BB0_4095;
$L__BB0_3321:
	setp.eq.f32 	%p2832, %f2050, %f3322;
	selp.f32 	%f3324, 0f44424000, 0f44420000, %p2832;
	mov.f32 	%f7177, %f3324;
	bra.uni 	$L__BB0_4095;
$L__BB0_3322:
	add.s32 	%r1424, %r3, 771;
	cvt.rn.f32.s32 	%f3325, %r1424;
	setp.leu.f32 	%p2823, %f2050, %f3325;
	@%p2823 bra 	$L__BB0_3326;
	add.s32 	%r1426, %r3, 773;
	cvt.rn.f32.s32 	%f3326, %r1426;
	setp.leu.f32 	%p2827, %f2050, %f3326;
	@%p2827 bra 	$L__BB0_3325;
	setp.eq.f32 	%p2829, %f2050, %f3317;
	selp.f32 	%f3327, 0f4441C000, 0f44418000, %p2829;
	mov.f32 	%f7177, %f3327;
	bra.uni 	$L__BB0_4095;
$L__BB0_3325:
	setp.eq.f32 	%p2828, %f2050, %f3326;
	selp.f32 	%f3328, 0f44414000, 0f44410000, %p2828;
	mov.f32 	%f7177, %f3328;
	bra.uni 	$L__BB0_4095;
$L__BB0_3326:
	add.s32 	%r1425, %r3, 769;
	cvt.rn.f32.s32 	%f3329, %r1425;
	setp.leu.f32 	%p2824, %f2050, %f3329;
	@%p2824 bra 	$L__BB0_3328;
	setp.eq.f32 	%p2826, %f2050, %f3325;
	selp.f32 	%f3330, 0f4440C000, 0f44408000, %p2826;
	mov.f32 	%f7177, %f3330;
	bra.uni 	$L__BB0_4095;
$L__BB0_3328:
	setp.eq.f32 	%p2825, %f2050, %f3329;
	selp.f32 	%f3331, 0f44404000, 0f44400000, %p2825;
	mov.f32 	%f7177, %f3331;
	bra.uni 	$L__BB0_4095;
$L__BB0_3329:
	add.s32 	%r1292, %r3, 639;
	cvt.rn.f32.s32 	%f3332, %r1292;
	setp.leu.f32 	%p2563, %f2050, %f3332;
	@%p2563 bra 	$L__BB0_3457;
	add.s32 	%r1356, %r3, 703;
	cvt.rn.f32.s32 	%f3333, %r1356;
	setp.leu.f32 	%p2691, %f2050, %f3333;
	@%p2691 bra 	$L__BB0_3394;
	add.s32 	%r1388, %r3, 735;
	cvt.rn.f32.s32 	%f3334, %r1388;
	setp.leu.f32 	%p2755, %f2050, %f3334;
	@%p2755 bra 	$L__BB0_3363;
	add.s32 	%r1404, %r3, 751;
	cvt.rn.f32.s32 	%f3335, %r1404;
	setp.leu.f32 	%p2787, %f2050, %f3335;
	@%p2787 bra 	$L__BB0_3348;
	add.s32 	%r1412, %r3, 759;
	cvt.rn.f32.s32 	%f3336, %r1412;
	setp.leu.f32 	%p2803, %f2050, %f3336;
	@%p2803 bra 	$L__BB0_3341;
	add.s32 	%r1416, %r3, 763;
	cvt.rn.f32.s32 	%f3337, %r1416;
	setp.leu.f32 	%p2811, %f2050, %f3337;
	@%p2811 bra 	$L__BB0_3338;
	add.s32 	%r1418, %r3, 765;
	cvt.rn.f32.s32 	%f3338, %r1418;
	setp.leu.f32 	%p2815, %f2050, %f3338;
	@%p2815 bra 	$L__BB0_3337;
	setp.eq.f32 	%p2817, %f2050, %f3076;
	selp.f32 	%f3339, 0f443FC000, 0f443F8000, %p2817;
	mov.f32 	%f7177, %f3339;
	bra.uni 	$L__BB0_4095;
$L__BB0_3337:
	setp.eq.f32 	%p2816, %f2050, %f3338;
	selp.f32 	%f3340, 0f443F4000, 0f443F0000, %p2816;
	mov.f32 	%f7177, %f3340;
	bra.uni 	$L__BB0_4095;
$L__BB0_3338:
	add.s32 	%r1417, %r3, 761;
	cvt.rn.f32.s32 	%f3341, %r1417;
	setp.leu.f32 	%p2812, %f2050, %f3341;
	@%p2812 bra 	$L__BB0_3340;
	setp.eq.f32 	%p2814, %f2050, %f3337;
	selp.f32 	%f3342, 0f443EC000, 0f443E8000, %p2814;
	mov.f32 	%f7177, %f3342;
	bra.uni 	$L__BB0_4095;
$L__BB0_3340:
	setp.eq.f32 	%p2813, %f2050, %f3341;
	selp.f32 	%f3343, 0f443E4000, 0f443E0000, %p2813;
	mov.f32 	%f7177, %f3343;
	bra.uni 	$L__BB0_4095;
$L__BB0_3341:
	add.s32 	%r1413, %r3, 755;
	cvt.rn.f32.s32 	%f3344, %r1413;
	setp.leu.f32 	%p2804, %f2050, %f3344;
	@%p2804 bra 	$L__BB0_3345;
	add.s32 	%r1415, %r3, 757;
	cvt.rn.f32.s32 	%f3345, %r1415;
	setp.leu.f32 	%p2808, %f2050, %f3345;
	@%p2808 bra 	$L__BB0_3344;
	setp.eq.f32 	%p2810, %f2050, %f3336;
	selp.f32 	%f3346, 0f443DC000, 0f443D8000, %p2810;
	mov.f32 	%f7177, %f3346;
	bra.uni 	$L__BB0_4095;
$L__BB0_3344:
	setp.eq.f32 	%p2809, %f2050, %f3345;
	selp.f32 	%f3347, 0f443D4000, 0f443D0000, %p2809;
	mov.f32 	%f7177, %f3347;
	bra.uni 	$L__BB0_4095;
$L__BB0_3345:
	add.s32 	%r1414, %r3, 753;
	cvt.rn.f32.s32 	%f3348, %r1414;
	setp.leu.f32 	%p2805, %f2050, %f3348;
	@%p2805 bra 	$L__BB0_3347;
	setp.eq.f32 	%p2807, %f2050, %f3344;
	selp.f32 	%f3349, 0f443CC000, 0f443C8000, %p2807;
	mov.f32 	%f7177, %f3349;
	bra.uni 	$L__BB0_4095;
$L__BB0_3347:
	setp.eq.f32 	%p2806, %f2050, %f3348;
	selp.f32 	%f3350, 0f443C4000, 0f443C0000, %p2806;
	mov.f32 	%f7177, %f3350;
	bra.uni 	$L__BB0_4095;
$L__BB0_3348:
	add.s32 	%r1405, %r3, 743;
	cvt.rn.f32.s32 	%f3351, %r1405;
	setp.leu.f32 	%p2788, %f2050, %f3351;
	@%p2788 bra 	$L__BB0_3356;
	add.s32 	%r1409, %r3, 747;
	cvt.rn.f32.s32 	%f3352, %r1409;
	setp.leu.f32 	%p2796, %f2050, %f3352;
	@%p2796 bra 	$L__BB0_3353;
	add.s32 	%r1411, %r3, 749;
	cvt.rn.f32.s32 	%f3353, %r1411;
	setp.leu.f32 	%p2800, %f2050, %f3353;
	@%p2800 bra 	$L__BB0_3352;
	setp.eq.f32 	%p2802, %f2050, %f3335;
	selp.f32 	%f3354, 0f443BC000, 0f443B8000, %p2802;
	mov.f32 	%f7177, %f3354;
	bra.uni 	$L__BB0_4095;
$L__BB0_3352:
	setp.eq.f32 	%p2801, %f2050, %f3353;
	selp.f32 	%f3355, 0f443B4000, 0f443B0000, %p2801;
	mov.f32 	%f7177, %f3355;
	bra.uni 	$L__BB0_4095;
$L__BB0_3353:
	add.s32 	%r1410, %r3, 745;
	cvt.rn.f32.s32 	%f3356, %r1410;
	setp.leu.f32 	%p2797, %f2050, %f3356;
	@%p2797 bra 	$L__BB0_3355;
	setp.eq.f32 	%p2799, %f2050, %f3352;
	selp.f32 	%f3357, 0f443AC000, 0f443A8000, %p2799;
	mov.f32 	%f7177, %f3357;
	bra.uni 	$L__BB0_4095;
$L__BB0_3355:
	setp.eq.f32 	%p2798, %f2050, %f3356;
	selp.f32 	%f3358, 0f443A4000, 0f443A0000, %p2798;
	mov.f32 	%f7177, %f3358;
	bra.uni 	$L__BB0_4095;
$L__BB0_3356:
	add.s32 	%r1406, %r3, 739;
	cvt.rn.f32.s32 	%f3359, %r1406;
	setp.leu.f32 	%p2789, %f2050, %f3359;
	@%p2789 bra 	$L__BB0_3360;
	add.s32 	%r1408, %r3, 741;
	cvt.rn.f32.s32 	%f3360, %r1408;
	setp.leu.f32 	%p2793, %f2050, %f3360;
	@%p2793 bra 	$L__BB0_3359;
	setp.eq.f32 	%p2795, %f2050, %f3351;
	selp.f32 	%f3361, 0f4439C000, 0f44398000, %p2795;
	mov.f32 	%f7177, %f3361;
	bra.uni 	$L__BB0_4095;
$L__BB0_3359:
	setp.eq.f32 	%p2794, %f2050, %f3360;
	selp.f32 	%f3362, 0f44394000, 0f44390000, %p2794;
	mov.f32 	%f7177, %f3362;
	bra.uni 	$L__BB0_4095;
$L__BB0_3360:
	add.s32 	%r1407, %r3, 737;
	cvt.rn.f32.s32 	%f3363, %r1407;
	setp.leu.f32 	%p2790, %f2050, %f3363;
	@%p2790 bra 	$L__BB0_3362;
	setp.eq.f32 	%p2792, %f2050, %f3359;
	selp.f32 	%f3364, 0f4438C000, 0f44388000, %p2792;
	mov.f32 	%f7177, %f3364;
	bra.uni 	$L__BB0_4095;
$L__BB0_3362:
	setp.eq.f32 	%p2791, %f2050, %f3363;
	selp.f32 	%f3365, 0f44384000, 0f44380000, %p2791;
	mov.f32 	%f7177, %f3365;
	bra.uni 	$L__BB0_4095;
$L__BB0_3363:
	add.s32 	%r1389, %r3, 719;
	cvt.rn.f32.s32 	%f3366, %r1389;
	setp.leu.f32 	%p2756, %f2050, %f3366;
	@%p2756 bra 	$L__BB0_3379;
	add.s32 	%r1397, %r3, 727;
	cvt.rn.f32.s32 	%f3367, %r1397;
	setp.leu.f32 	%p2772, %f2050, %f3367;
	@%p2772 bra 	$L__BB0_3372;
	add.s32 	%r1401, %r3, 731;
	cvt.rn.f32.s32 	%f3368, %r1401;
	setp.leu.f32 	%p2780, %f2050, %f3368;
	@%p2780 bra 	$L__BB0_3369;
	add.s32 	%r1403, %r3, 733;
	cvt.rn.f32.s32 	%f3369, %r1403;
	setp.leu.f32 	%p2784, %f2050, %f3369;
	@%p2784 bra 	$L__BB0_3368;
	setp.eq.f32 	%p2786, %f2050, %f3334;
	selp.f32 	%f3370, 0f4437C000, 0f44378000, %p2786;
	mov.f32 	%f7177, %f3370;
	bra.uni 	$L__BB0_4095;
$L__BB0_3368:
	setp.eq.f32 	%p2785, %f2050, %f3369;
	selp.f32 	%f3371, 0f44374000, 0f44370000, %p2785;
	mov.f32 	%f7177, %f3371;
	bra.uni 	$L__BB0_4095;
$L__BB0_3369:
	add.s32 	%r1402, %r3, 729;
	cvt.rn.f32.s32 	%f3372, %r1402;
	setp.leu.f32 	%p2781, %f2050, %f3372;
	@%p2781 bra 	$L__BB0_3371;
	setp.eq.f32 	%p2783, %f2050, %f3368;
	selp.f32 	%f3373, 0f4436C000, 0f44368000, %p2783;
	mov.f32 	%f7177, %f3373;
	bra.uni 	$L__BB0_4095;
$L__BB0_3371:
	setp.eq.f32 	%p2782, %f2050, %f3372;
	selp.f32 	%f3374, 0f44364000, 0f44360000, %p2782;
	mov.f32 	%f7177, %f3374;
	bra.uni 	$L__BB0_4095;
$L__BB0_3372:
	add.s32 	%r1398, %r3, 723;
	cvt.rn.f32.s32 	%f3375, %r1398;
	setp.leu.f32 	%p2773, %f2050, %f3375;
	@%p2773 bra 	$L__BB0_3376;
	add.s32 	%r1400, %r3, 725;
	cvt.rn.f32.s32 	%f3376, %r1400;
	setp.leu.f32 	%p2777, %f2050, %f3376;
	@%p2777 bra 	$L__BB0_3375;
	setp.eq.f32 	%p2779, %f2050, %f3367;
	selp.f32 	%f3377, 0f4435C000, 0f44358000, %p2779;
	mov.f32 	%f7177, %f3377;
	bra.uni 	$L__BB0_4095;
$L__BB0_3375:
	setp.eq.f32 	%p2778, %f2050, %f3376;
	selp.f32 	%f3378, 0f44354000, 0f44350000, %p2778;
	mov.f32 	%f7177, %f3378;
	bra.uni 	$L__BB0_4095;
$L__BB0_3376:
	add.s32 	%r1399, %r3, 721;
	cvt.rn.f32.s32 	%f3379, %r1399;
	setp.leu.f32 	%p2774, %f2050, %f3379;
	@%p2774 bra 	$L__BB0_3378;
	setp.eq.f32 	%p2776, %f2050, %f3375;
	selp.f32 	%f3380, 0f4434C000, 0f44348000, %p2776;
	mov.f32 	%f7177, %f3380;
	bra.uni 	$L__BB0_4095;
$L__BB0_3378:
	setp.eq.f32 	%p2775, %f2050, %f3379;
	selp.f32 	%f3381, 0f44344000, 0f44340000, %p2775;
	mov.f32 	%f7177, %f3381;
	bra.uni 	$L__BB0_4095;
$L__BB0_3379:
	add.s32 	%r1390, %r3, 711;
	cvt.rn.f32.s32 	%f3382, %r1390;
	setp.leu.f32 	%p2757, %f2050, %f3382;
	@%p2757 bra 	$L__BB0_3387;
	add.s32 	%r1394, %r3, 715;
	cvt.rn.f32.s32 	%f3383, %r1394;
	setp.leu.f32 	%p2765, %f2050, %f3383;
	@%p2765 bra 	$L__BB0_3384;
	add.s32 	%r1396, %r3, 717;
	cvt.rn.f32.s32 	%f3384, %r1396;
	setp.leu.f32 	%p2769, %f2050, %f3384;
	@%p2769 bra 	$L__BB0_3383;
	setp.eq.f32 	%p2771, %f2050, %f3366;
	selp.f32 	%f3385, 0f4433C000, 0f44338000, %p2771;
	mov.f32 	%f7177, %f3385;
	bra.uni 	$L__BB0_4095;
$L__BB0_3383:
	setp.eq.f32 	%p2770, %f2050, %f3384;
	selp.f32 	%f3386, 0f44334000, 0f44330000, %p2770;
	mov.f32 	%f7177, %f3386;
	bra.uni 	$L__BB0_4095;
$L__BB0_3384:
	add.s32 	%r1395, %r3, 713;
	cvt.rn.f32.s32 	%f3387, %r1395;
	setp.leu.f32 	%p2766, %f2050, %f3387;
	@%p2766 bra 	$L__BB0_3386;
	setp.eq.f32 	%p2768, %f2050, %f3383;
	selp.f32 	%f3388, 0f4432C000, 0f44328000, %p2768;
	mov.f32 	%f7177, %f3388;
	bra.uni 	$L__BB0_4095;
$L__BB0_3386:
	setp.eq.f32 	%p2767, %f2050, %f3387;
	selp.f32 	%f3389, 0f44324000, 0f44320000, %p2767;
	mov.f32 	%f7177, %f3389;
	bra.uni 	$L__BB0_4095;
$L__BB0_3387:
	add.s32 	%r1391, %r3, 707;
	cvt.rn.f32.s32 	%f3390, %r1391;
	setp.leu.f32 	%p2758, %f2050, %f3390;
	@%p2758 bra 	$L__BB0_3391;
	add.s32 	%r1393, %r3, 709;
	cvt.rn.f32.s32 	%f3391, %r1393;
	setp.leu.f32 	%p2762, %f2050, %f3391;
	@%p2762 bra 	$L__BB0_3390;
	setp.eq.f32 	%p2764, %f2050, %f3382;
	selp.f32 	%f3392, 0f4431C000, 0f44318000, %p2764;
	mov.f32 	%f7177, %f3392;
	bra.uni 	$L__BB0_4095;
$L__BB0_3390:
	setp.eq.f32 	%p2763, %f2050, %f3391;
	selp.f32 	%f3393, 0f44314000, 0f44310000, %p2763;
	mov.f32 	%f7177, %f3393;
	bra.uni 	$L__BB0_4095;
$L__BB0_3391:
	add.s32 	%r1392, %r3, 705;
	cvt.rn.f32.s32 	%f3394, %r1392;
	setp.leu.f32 	%p2759, %f2050, %f3394;
	@%p2759 bra 	$L__BB0_3393;
	setp.eq.f32 	%p2761, %f2050, %f3390;
	selp.f32 	%f3395, 0f4430C000, 0f44308000, %p2761;
	mov.f32 	%f7177, %f3395;
	bra.uni 	$L__BB0_4095;
$L__BB0_3393:
	setp.eq.f32 	%p2760, %f2050, %f3394;
	selp.f32 	%f3396, 0f44304000, 0f44300000, %p2760;
	mov.f32 	%f7177, %f3396;
	bra.uni 	$L__BB0_4095;
$L__BB0_3394:
	add.s32 	%r1357, %r3, 671;
	cvt.rn.f32.s32 	%f3397, %r1357;
	setp.leu.f32 	%p2692, %f2050, %f3397;
	@%p2692 bra 	$L__BB0_3426;
	add.s32 	%r1373, %r3, 687;
	cvt.rn.f32.s32 	%f3398, %r1373;
	setp.leu.f32 	%p2724, %f2050, %f3398;
	@%p2724 bra 	$L__BB0_3411;
	add.s32 	%r1381, %r3, 695;
	cvt.rn.f32.s32 	%f3399, %r1381;
	setp.leu.f32 	%p2740, %f2050, %f3399;
	@%p2740 bra 	$L__BB0_3404;
	add.s32 	%r1385, %r3, 699;
	cvt.rn.f32.s32 	%f3400, %r1385;
	setp.leu.f32 	%p2748, %f2050, %f3400;
	@%p2748 bra 	$L__BB0_3401;
	add.s32 	%r1387, %r3, 701;
	cvt.rn.f32.s32 	%f3401, %r1387;
	setp.leu.f32 	%p2752, %f2050, %f3401;
	@%p2752 bra 	$L__BB0_3400;
	setp.eq.f32 	%p2754, %f2050, %f3333;
	selp.f32 	%f3402, 0f442FC000, 0f442F8000, %p2754;
	mov.f32 	%f7177, %f3402;
	bra.uni 	$L__BB0_4095;
$L__BB0_3400:
	setp.eq.f32 	%p2753, %f2050, %f3401;
	selp.f32 	%f3403, 0f442F4000, 0f442F0000, %p2753;
	mov.f32 	%f7177, %f3403;
	bra.uni 	$L__BB0_4095;
$L__BB0_3401:
	add.s32 	%r1386, %r3, 697;
	cvt.rn.f32.s32 	%f3404, %r1386;
	setp.leu.f32 	%p2749, %f2050, %f3404;
	@%p2749 bra 	$L__BB0_3403;
	setp.eq.f32 	%p2751, %f2050, %f3400;
	selp.f32 	%f3405, 0f442EC000, 0f442E8000, %p2751;
	mov.f32 	%f7177, %f3405;
	bra.uni 	$L__BB0_4095;
$L__BB0_3403:
	setp.eq.f32 	%p2750, %f2050, %f3404;
	selp.f32 	%f3406, 0f442E4000, 0f442E0000, %p2750;
	mov.f32 	%f7177, %f3406;
	bra.uni 	$L__BB0_4095;
$L__BB0_3404:
	add.s32 	%r1382, %r3, 691;
	cvt.rn.f32.s32 	%f3407, %r1382;
	setp.leu.f32 	%p2741, %f2050, %f3407;
	@%p2741 bra 	$L__BB0_3408;
	add.s32 	%r1384, %r3, 693;
	cvt.rn.f32.s32 	%f3408, %r1384;
	setp.leu.f32 	%p2745, %f2050, %f3408;
	@%p2745 bra 	$L__BB0_3407;
	setp.eq.f32 	%p2747, %f2050, %f3399;
	selp.f32 	%f3409, 0f442DC000, 0f442D8000, %p2747;
	mov.f32 	%f7177, %f3409;
	bra.uni 	$L__BB0_4095;
$L__BB0_3407:
	setp.eq.f32 	%p2746, %f2050, %f3408;
	selp.f32 	%f3410, 0f442D4000, 0f442D0000, %p2746;
	mov.f32 	%f7177, %f3410;
	bra.uni 	$L__BB0_4095;
$L__BB0_3408:
	add.s32 	%r1383, %r3, 689;
	cvt.rn.f32.s32 	%f3411, %r1383;
	setp.leu.f32 	%p2742, %f2050, %f3411;
	@%p2742 bra 	$L__BB0_3410;
	setp.eq.f32 	%p2744, %f2050, %f3407;
	selp.f32 	%f3412, 0f442CC000, 0f442C8000, %p2744;
	mov.f32 	%f7177, %f3412;
	bra.uni 	$L__BB0_4095;
$L__BB0_3410:
	setp.eq.f32 	%p2743, %f2050, %f3411;
	selp.f32 	%f3413, 0f442C4000, 0f442C0000, %p2743;
	mov.f32 	%f7177, %f3413;
	bra.uni 	$L__BB0_4095;
$L__BB0_3411:
	add.s32 	%r1374, %r3, 679;
	cvt.rn.f32.s32 	%f3414, %r1374;
	setp.leu.f32 	%p2725, %f2050, %f3414;
	@%p2725 bra 	$L__BB0_3419;
	add.s32 	%r1378, %r3, 683;
	cvt.rn.f32.s32 	%f3415, %r1378;
	setp.leu.f32 	%p2733, %f2050, %f3415;
	@%p2733 bra 	$L__BB0_3416;
	add.s32 	%r1380, %r3, 685;
	cvt.rn.f32.s32 	%f3416, %r1380;
	setp.leu.f32 	%p2737, %f2050, %f3416;
	@%p2737 bra 	$L__BB0_3415;
	setp.eq.f32 	%p2739, %f2050, %f3398;
	selp.f32 	%f3417, 0f442BC000, 0f442B8000, %p2739;
	mov.f32 	%f7177, %f3417;
	bra.uni 	$L__BB0_4095;
$L__BB0_3415:
	setp.eq.f32 	%p2738, %f2050, %f3416;
	selp.f32 	%f3418, 0f442B4000, 0f442B0000, %p2738;
	mov.f32 	%f7177, %f3418;
	bra.uni 	$L__BB0_4095;
$L__BB0_3416:
	add.s32 	%r1379, %r3, 681;
	cvt.rn.f32.s32 	%f3419, %r1379;
	setp.leu.f32 	%p2734, %f2050, %f3419;
	@%p2734 bra 	$L__BB0_3418;
	setp.eq.f32 	%p2736, %f2050, %f3415;
	selp.f32 	%f3420, 0f442AC000, 0f442A8000, %p2736;
	mov.f32 	%f7177, %f3420;
	bra.uni 	$L__BB0_4095;
$L__BB0_3418:
	setp.eq.f32 	%p2735, %f2050, %f3419;
	selp.f32 	%f3421, 0f442A4000, 0f442A0000, %p2735;
	mov.f32 	%f7177, %f3421;
	bra.uni 	$L__BB0_4095;
$L__BB0_3419:
	add.s32 	%r1375, %r3, 675;
	cvt.rn.f32.s32 	%f3422, %r1375;
	setp.leu.f32 	%p2726, %f2050, %f3422;
	@%p2726 bra 	$L__BB0_3423;
	add.s32 	%r1377, %r3, 677;
	cvt.rn.f32.s32 	%f3423, %r1377;
	setp.leu.f32 	%p2730, %f2050, %f3423;
	@%p2730 bra 	$L__BB0_3422;
	setp.eq.f32 	%p2732, %f2050, %f3414;
	selp.f32 	%f3424, 0f4429C000, 0f44298000, %p2732;
	mov.f32 	%f7177, %f3424;
	bra.uni 	$L__BB0_4095;
$L__BB0_3422:
	setp.eq.f32 	%p2731, %f2050, %f3423;
	selp.f32 	%f3425, 0f44294000, 0f44290000, %p2731;
	mov.f32 	%f7177, %f3425;
	bra.uni 	$L__BB0_4095;
$L__BB0_3423:
	add.s32 	%r1376, %r3, 673;
	cvt.rn.f32.s32 	%f3426, %r1376;
	setp.leu.f32 	%p2727, %f2050, %f3426;
	@%p2727 bra 	$L__BB0_3425;
	setp.eq.f32 	%p2729, %f2050, %f3422;
	selp.f32 	%f3427, 0f4428C000, 0f44288000, %p2729;
	mov.f32 	%f7177, %f3427;
	bra.uni 	$L__BB0_4095;
$L__BB0_3425:
	setp.eq.f32 	%p2728, %f2050, %f3426;
	selp.f32 	%f3428, 0f44284000, 0f44280000, %p2728;
	mov.f32 	%f7177, %f3428;
	bra.uni 	$L__BB0_4095;
$L__BB0_3426:
	add.s32 	%r1358, %r3, 655;
	cvt.rn.f32.s32 	%f3429, %r1358;
	setp.leu.f32 	%p2693, %f2050, %f3429;
	@%p2693 bra 	$L__BB0_3442;
	add.s32 	%r1366, %r3, 663;
	cvt.rn.f32.s32 	%f3430, %r1366;
	setp.leu.f32 	%p2709, %f2050, %f3430;
	@%p2709 bra 	$L__BB0_3435;
	add.s32 	%r1370, %r3, 667;
	cvt.rn.f32.s32 	%f3431, %r1370;
	setp.leu.f32 	%p2717, %f2050, %f3431;
	@%p2717 bra 	$L__BB0_3432;
	add.s32 	%r1372, %r3, 669;
	cvt.rn.f32.s32 	%f3432, %r1372;
	setp.leu.f32 	%p2721, %f2050, %f3432;
	@%p2721 bra 	$L__BB0_3431;
	setp.eq.f32 	%p2723, %f2050, %f3397;
	selp.f32 	%f3433, 0f4427C000, 0f44278000, %p2723;
	mov.f32 	%f7177, %f3433;
	bra.uni 	$L__BB0_4095;
$L__BB0_3431:
	setp.eq.f32 	%p2722, %f2050, %f3432;
	selp.f32 	%f3434, 0f44274000, 0f44270000, %p2722;
	mov.f32 	%f7177, %f3434;
	bra.uni 	$L__BB0_4095;
$L__BB0_3432:
	add.s32 	%r1371, %r3, 665;
	cvt.rn.f32.s32 	%f3435, %r1371;
	setp.leu.f32 	%p2718, %f2050, %f3435;
	@%p2718 bra 	$L__BB0_3434;
	setp.eq.f32 	%p2720, %f2050, %f3431;
	selp.f32 	%f3436, 0f4426C000, 0f44268000, %p2720;
	mov.f32 	%f7177, %f3436;
	bra.uni 	$L__BB0_4095;
$L__BB0_3434:
	setp.eq.f32 	%p2719, %f2050, %f3435;
	selp.f32 	%f3437, 0f44264000, 0f44260000, %p2719;
	mov.f32 	%f7177, %f3437;
	bra.uni 	$L__BB0_4095;
$L__BB0_3435:
	add.s32 	%r1367, %r3, 659;
	cvt.rn.f32.s32 	%f3438, %r1367;
	setp.leu.f32 	%p2710, %f2050, %f3438;
	@%p2710 bra 	$L__BB0_3439;
	add.s32 	%r1369, %r3, 661;
	cvt.rn.f32.s32 	%f3439, %r1369;
	setp.leu.f32 	%p2714, %f2050, %f3439;
	@%p2714 bra 	$L__BB0_3438;
	setp.eq.f32 	%p2716, %f2050, %f3430;
	selp.f32 	%f3440, 0f4425C000, 0f44258000, %p2716;
	mov.f32 	%f7177, %f3440;
	bra.uni 	$L__BB0_4095;
$L__BB0_3438:
	setp.eq.f32 	%p2715, %f2050, %f3439;
	selp.f32 	%f3441, 0f44254000, 0f44250000, %p2715;
	mov.f32 	%f7177, %f3441;
	bra.uni 	$L__BB0_4095;
$L__BB0_3439:
	add.s32 	%r1368, %r3, 657;
	cvt.rn.f32.s32 	%f3442, %r1368;
	setp.leu.f32 	%p2711, %f2050, %f3442;
	@%p2711 bra 	$L__BB0_3441;
	setp.eq.f32 	%p2713, %f2050, %f3438;
	selp.f32 	%f3443, 0f4424C000, 0f44248000, %p2713;
	mov.f32 	%f7177, %f3443;
	bra.uni 	$L__BB0_4095;
$L__BB0_3441:
	setp.eq.f32 	%p2712, %f2050, %f3442;
	selp.f32 	%f3444, 0f44244000, 0f44240000, %p2712;
	mov.f32 	%f7177, %f3444;
	bra.uni 	$L__BB0_4095;
$L__BB0_3442:
	add.s32 	%r1359, %r3, 647;
	cvt.rn.f32.s32 	%f3445, %r1359;
	setp.leu.f32 	%p2694, %f2050, %f3445;
	@%p2694 bra 	$L__BB0_3450;
	add.s32 	%r1363, %r3, 651;
	cvt.rn.f32.s32 	%f3446, %r1363;
	setp.leu.f32 	%p2702, %f2050, %f3446;
	@%p2702 bra 	$L__BB0_3447;
	add.s32 	%r1365, %r3, 653;
	cvt.rn.f32.s32 	%f3447, %r1365;
	setp.leu.f32 	%p2706, %f2050, %f3447;
	@%p2706 bra 	$L__BB0_3446;
	setp.eq.f32 	%p2708, %f2050, %f3429;
	selp.f32 	%f3448, 0f4423C000, 0f44238000, %p2708;
	mov.f32 	%f7177, %f3448;
	bra.uni 	$L__BB0_4095;
$L__BB0_3446:
	setp.eq.f32 	%p2707, %f2050, %f3447;
	selp.f32 	%f3449, 0f44234000, 0f44230000, %p2707;
	mov.f32 	%f7177, %f3449;
	bra.uni 	$L__BB0_4095;
$L__BB0_3447:
	add.s32 	%r1364, %r3, 649;
	cvt.rn.f32.s32 	%f3450, %r1364;
	setp.leu.f32 	%p2703, %f2050, %f3450;
	@%p2703 bra 	$L__BB0_3449;
	setp.eq.f32 	%p2705, %f2050, %f3446;
	selp.f32 	%f3451, 0f4422C000, 0f44228000, %p2705;
	mov.f32 	%f7177, %f3451;
	bra.uni 	$L__BB0_4095;
$L__BB0_3449:
	setp.eq.f32 	%p2704, %f2050, %f3450;
	selp.f32 	%f3452, 0f44224000, 0f44220000, %p2704;
	mov.f32 	%f7177, %f3452;
	bra.uni 	$L__BB0_4095;
$L__BB0_3450:
	add.s32 	%r1360, %r3, 643;
	cvt.rn.f32.s32 	%f3453, %r1360;
	setp.leu.f32 	%p2695, %f2050, %f3453;
	@%p2695 bra 	$L__BB0_3454;
	add.s32 	%r1362, %r3, 645;
	cvt.rn.f32.s32 	%f3454, %r1362;
	setp.leu.f32 	%p2699, %f2050, %f3454;
	@%p2699 bra 	$L__BB0_3453;
	setp.eq.f32 	%p2701, %f2050, %f3445;
	selp.f32 	%f3455, 0f4421C000, 0f44218000, %p2701;
	mov.f32 	%f7177, %f3455;
	bra.uni 	$L__BB0_4095;
$L__BB0_3453:
	setp.eq.f32 	%p2700, %f2050, %f3454;
	selp.f32 	%f3456, 0f44214000, 0f44210000, %p2700;
	mov.f32 	%f7177, %f3456;
	bra.uni 	$L__BB0_4095;
$L__BB0_3454:
	add.s32 	%r1361, %r3, 641;
	cvt.rn.f32.s32 	%f3457, %r1361;
	setp.leu.f32 	%p2696, %f2050, %f3457;
	@%p2696 bra 	$L__BB0_3456;
	setp.eq.f32 	%p2698, %f2050, %f3453;
	selp.f32 	%f3458, 0f4420C000, 0f44208000, %p2698;
	mov.f32 	%f7177, %f3458;
	bra.uni 	$L__BB0_4095;
$L__BB0_3456:
	setp.eq.f32 	%p2697, %f2050, %f3457;
	selp.f32 	%f3459, 0f44204000, 0f44200000, %p2697;
	mov.f32 	%f7177, %f3459;
	bra.uni 	$L__BB0_4095;
$L__BB0_3457:
	add.s32 	%r1293, %r3, 575;
	cvt.rn.f32.s32 	%f3460, %r1293;
	setp.leu.f32 	%p2564, %f2050, %f3460;
	@%p2564 bra 	$L__BB0_3521;
	add.s32 	%r1325, %r3, 607;
	cvt.rn.f32.s32 	%f3461, %r1325;
	setp.leu.f32 	%p2628, %f2050, %f3461;
	@%p2628 bra 	$L__BB0_3490;
	add.s32 	%r1341, %r3, 623;
	cvt.rn.f32.s32 	%f3462, %r1341;
	setp.leu.f32 	%p2660, %f2050, %f3462;
	@%p2660 bra 	$L__BB0_3475;
	add.s32 	%r1349, %r3, 631;
	cvt.rn.f32.s32 	%f3463, %r1349;
	setp.leu.f32 	%p2676, %f2050, %f3463;
	@%p2676 bra 	$L__BB0_3468;
	add.s32 	%r1353, %r3, 635;
	cvt.rn.f32.s32 	%f3464, %r1353;
	setp.leu.f32 	%p2684, %f2050, %f3464;
	@%p2684 bra 	$L__BB0_3465;
	add.s32 	%r1355, %r3, 637;
	cvt.rn.f32.s32 	%f3465, %r1355;
	setp.leu.f32 	%p2688, %f2050, %f3465;
	@%p2688 bra 	$L__BB0_3464;
	setp.eq.f32 	%p2690, %f2050, %f3332;
	selp.f32 	%f3466, 0f441FC000, 0f441F8000, %p2690;
	mov.f32 	%f7177, %f3466;
	bra.uni 	$L__BB0_4095;
$L__BB0_3464:
	setp.eq.f32 	%p2689, %f2050, %f3465;
	selp.f32 	%f3467, 0f441F4000, 0f441F0000, %p2689;
	mov.f32 	%f7177, %f3467;
	bra.uni 	$L__BB0_4095;
$L__BB0_3465:
	add.s32 	%r1354, %r3, 633;
	cvt.rn.f32.s32 	%f3468, %r1354;
	setp.leu.f32 	%p2685, %f2050, %f3468;
	@%p2685 bra 	$L__BB0_3467;
	setp.eq.f32 	%p2687, %f2050, %f3464;
	selp.f32 	%f3469, 0f441EC000, 0f441E8000, %p2687;
	mov.f32 	%f7177, %f3469;
	bra.uni 	$L__BB0_4095;
$L__BB0_3467:
	setp.eq.f32 	%p2686, %f2050, %f3468;
	selp.f32 	%f3470, 0f441E4000, 0f441E0000, %p2686;
	mov.f32 	%f7177, %f3470;
	bra.uni 	$L__BB0_4095;
$L__BB0_3468:
	add.s32 	%r1350, %r3, 627;
	cvt.rn.f32.s32 	%f3471, %r1350;
	setp.leu.f32 	%p2677, %f2050, %f3471;
	@%p2677 bra 	$L__BB0_3472;
	add.s32 	%r1352, %r3, 629;
	cvt.rn.f32.s32 	%f3472, %r1352;
	setp.leu.f32 	%p2681, %f2050, %f3472;
	@%p2681 bra 	$L__BB0_3471;
	setp.eq.f32 	%p2683, %f2050, %f3463;
	selp.f32 	%f3473, 0f441DC000, 0f441D8000, %p2683;
	mov.f32 	%f7177, %f3473;
	bra.uni 	$L__BB0_4095;
$L__BB0_3471:
	setp.eq.f32 	%p2682, %f2050, %f3472;
	selp.f32 	%f3474, 0f441D4000, 0f441D0000, %p2682;
	mov.f32 	%f7177, %f3474;
	bra.uni 	$L__BB0_4095;
$L__BB0_3472:
	add.s32 	%r1351, %r3, 625;
	cvt.rn.f32.s32 	%f3475, %r1351;
	setp.leu.f32 	%p2678, %f2050, %f3475;
	@%p2678 bra 	$L__BB0_3474;
	setp.eq.f32 	%p2680, %f2050, %f3471;
	selp.f32 	%f3476, 0f441CC000, 0f441C8000, %p2680;
	mov.f32 	%f7177, %f3476;
	bra.uni 	$L__BB0_4095;
$L__BB0_3474:
	setp.eq.f32 	%p2679, %f2050, %f3475;
	selp.f32 	%f3477, 0f441C4000, 0f441C0000, %p2679;
	mov.f32 	%f7177, %f3477;
	bra.uni 	$L__BB0_4095;
$L__BB0_3475:
	add.s32 	%r1342, %r3, 615;
	cvt.rn.f32.s32 	%f3478, %r1342;
	setp.leu.f32 	%p2661, %f2050, %f3478;
	@%p2661 bra 	$L__BB0_3483;
	add.s32 	%r1346, %r3, 619;
	cvt.rn.f32.s32 	%f3479, %r1346;
	setp.leu.f32 	%p2669, %f2050, %f3479;
	@%p2669 bra 	$L__BB0_3480;
	add.s32 	%r1348, %r3, 621;
	cvt.rn.f32.s32 	%f3480, %r1348;
	setp.leu.f32 	%p2673, %f2050, %f3480;
	@%p2673 bra 	$L__BB0_3479;
	setp.eq.f32 	%p2675, %f2050, %f3462;
	selp.f32 	%f3481, 0f441BC000, 0f441B8000, %p2675;
	mov.f32 	%f7177, %f3481;
	bra.uni 	$L__BB0_4095;
$L__BB0_3479:
	setp.eq.f32 	%p2674, %f2050, %f3480;
	selp.f32 	%f3482, 0f441B4000, 0f441B0000, %p2674;
	mov.f32 	%f7177, %f3482;
	bra.uni 	$L__BB0_4095;
$L__BB0_3480:
	add.s32 	%r1347, %r3, 617;
	cvt.rn.f32.s32 	%f3483, %r1347;
	setp.leu.f32 	%p2670, %f2050, %f3483;
	@%p2670 bra 	$L__BB0_3482;
	setp.eq.f32 	%p2672, %f2050, %f3479;
	selp.f32 	%f3484, 0f441AC000, 0f441A8000, %p2672;
	mov.f32 	%f7177, %f3484;
	bra.uni 	$L__BB0_4095;
$L__BB0_3482:
	setp.eq.f32 	%p2671, %f2050, %f3483;
	selp.f32 	%f3485, 0f441A4000, 0f441A0000, %p2671;
	mov.f32 	%f7177, %f3485;
	bra.uni 	$L__BB0_4095;
$L__BB0_3483:
	add.s32 	%r1343, %r3, 611;
	cvt.rn.f32.s32 	%f3486, %r1343;
	setp.leu.f32 	%p2662, %f2050, %f3486;
	@%p2662 bra 	$L__BB0_3487;
	add.s32 	%r1345, %r3, 613;
	cvt.rn.f32.s32 	%f3487, %r1345;
	setp.leu.f32 	%p2666, %f2050, %f3487;
	@%p2666 bra 	$L__BB0_3486;
	setp.eq.f32 	%p2668, %f2050, %f3478;
	selp.f32 	%f3488, 0f4419C000, 0f44198000, %p2668;
	mov.f32 	%f7177, %f3488;
	bra.uni 	$L__BB0_4095;
$L__BB0_3486:
	setp.eq.f32 	%p2667, %f2050, %f3487;
	selp.f32 	%f3489, 0f44194000, 0f44190000, %p2667;
	mov.f32 	%f7177, %f3489;
	bra.uni 	$L__BB0_4095;
$L__BB0_3487:
	add.s32 	%r1344, %r3, 609;
	cvt.rn.f32.s32 	%f3490, %r1344;
	setp.leu.f32 	%p2663, %f2050, %f3490;
	@%p2663 bra 	$L__BB0_3489;
	setp.eq.f32 	%p2665, %f2050, %f3486;
	selp.f32 	%f3491, 0f4418C000, 0f44188000, %p2665;
	mov.f32 	%f7177, %f3491;
	bra.uni 	$L__BB0_4095;
$L__BB0_3489:
	setp.eq.f32 	%p2664, %f2050, %f3490;
	selp.f32 	%f3492, 0f44184000, 0f44180000, %p2664;
	mov.f32 	%f7177, %f3492;
	bra.uni 	$L__BB0_4095;
$L__BB0_3490:
	add.s32 	%r1326, %r3, 591;
	cvt.rn.f32.s32 	%f3493, %r1326;
	setp.leu.f32 	%p2629, %f2050, %f3493;
	@%p2629 bra 	$L__BB0_3506;
	add.s32 	%r1334, %r3, 599;
	cvt.rn.f32.s32 	%f3494, %r1334;
	setp.leu.f32 	%p2645, %f2050, %f3494;
	@%p2645 bra 	$L__BB0_3499;
	add.s32 	%r1338, %r3, 603;
	cvt.rn.f32.s32 	%f3495, %r1338;
	setp.leu.f32 	%p2653, %f2050, %f3495;
	@%p2653 bra 	$L__BB0_3496;
	add.s32 	%r1340, %r3, 605;
	cvt.rn.f32.s32 	%f3496, %r1340;
	setp.leu.f32 	%p2657, %f2050, %f3496;
	@%p2657 bra 	$L__BB0_3495;
	setp.eq.f32 	%p2659, %f2050, %f3461;
	selp.f32 	%f3497, 0f4417C000, 0f44178000, %p2659;
	mov.f32 	%f7177, %f3497;
	bra.uni 	$L__BB0_4095;
$L__BB0_3495:
	setp.eq.f32 	%p2658, %f2050, %f3496;
	selp.f32 	%f3498, 0f44174000, 0f44170000, %p2658;
	mov.f32 	%f7177, %f3498;
	bra.uni 	$L__BB0_4095;
$L__BB0_3496:
	add.s32 	%r1339, %r3, 601;
	cvt.rn.f32.s32 	%f3499, %r1339;
	setp.leu.f32 	%p2654, %f2050, %f3499;
	@%p2654 bra 	$L__BB0_3498;
	setp.eq.f32 	%p2656, %f2050, %f3495;
	selp.f32 	%f3500, 0f4416C000, 0f44168000, %p2656;
	mov.f32 	%f7177, %f3500;
	bra.uni 	$L__BB0_4095;
$L__BB0_3498:
	setp.eq.f32 	%p2655, %f2050, %f3499;
	selp.f32 	%f3501, 0f44164000, 0f44160000, %p2655;
	mov.f32 	%f7177, %f3501;
	bra.uni 	$L__BB0_4095;
$L__BB0_3499:
	add.s32 	%r1335, %r3, 595;
	cvt.rn.f32.s32 	%f3502, %r1335;
	setp.leu.f32 	%p2646, %f2050, %f3502;
	@%p2646 bra 	$L__BB0_3503;
	add.s32 	%r1337, %r3, 597;
	cvt.rn.f32.s32 	%f3503, %r1337;
	setp.leu.f32 	%p2650, %f2050, %f3503;
	@%p2650 bra 	$L__BB0_3502;
	setp.eq.f32 	%p2652, %f2050, %f3494;
	selp.f32 	%f3504, 0f4415C000, 0f44158000, %p2652;
	mov.f32 	%f7177, %f3504;
	bra.uni 	$L__BB0_4095;
$L__BB0_3502:
	setp.eq.f32 	%p2651, %f2050, %f3503;
	selp.f32 	%f3505, 0f44154000, 0f44150000, %p2651;
	mov.f32 	%f7177, %f3505;
	bra.uni 	$L__BB0_4095;
$L__BB0_3503:
	add.s32 	%r1336, %r3, 593;
	cvt.rn.f32.s32 	%f3506, %r1336;
	setp.leu.f32 	%p2647, %f2050, %f3506;
	@%p2647 bra 	$L__BB0_3505;
	setp.eq.f32 	%p2649, %f2050, %f3502;
	selp.f32 	%f3507, 0f4414C000, 0f44148000, %p2649;
	mov.f32 	%f7177, %f3507;
	bra.uni 	$L__BB0_4095;
$L__BB0_3505:
	setp.eq.f32 	%p2648, %f2050, %f3506;
	selp.f32 	%f3508, 0f44144000, 0f44140000, %p2648;
	mov.f32 	%f7177, %f3508;
	bra.uni 	$L__BB0_4095;
$L__BB0_3506:
	add.s32 	%r1327, %r3, 583;
	cvt.rn.f32.s32 	%f3509, %r1327;
	setp.leu.f32 	%p2630, %f2050, %f3509;
	@%p2630 bra 	$L__BB0_3514;
	add.s32 	%r1331, %r3, 587;
	cvt.rn.f32.s32 	%f3510, %r1331;
	setp.leu.f32 	%p2638, %f2050, %f3510;
	@%p2638 bra 	$L__BB0_3511;
	add.s32 	%r1333, %r3, 589;
	cvt.rn.f32.s32 	%f3511, %r1333;
	setp.leu.f32 	%p2642, %f2050, %f3511;
	@%p2642 bra 	$L__BB0_3510;
	setp.eq.f32 	%p2644, %f2050, %f3493;
	selp.f32 	%f3512, 0f4413C000, 0f44138000, %p2644;
	mov.f32 	%f7177, %f3512;
	bra.uni 	$L__BB0_4095;
$L__BB0_3510:
	setp.eq.f32 	%p2643, %f2050, %f3511;
	selp.f32 	%f3513, 0f44134000, 0f44130000, %p2643;
	mov.f32 	%f7177, %f3513;
	bra.uni 	$L__BB0_4095;
$L__BB0_3511:
	add.s32 	%r1332, %r3, 585;
	cvt.rn.f32.s32 	%f3514, %r1332;
	setp.leu.f32 	%p2639, %f2050, %f3514;
	@%p2639 bra 	$L__BB0_3513;
	setp.eq.f32 	%p2641, %f2050, %f3510;
	selp.f32 	%f3515, 0f4412C000, 0f44128000, %p2641;
	mov.f32 	%f7177, %f3515;
	bra.uni 	$L__BB0_4095;
$L__BB0_3513:
	setp.eq.f32 	%p2640, %f2050, %f3514;
	selp.f32 	%f3516, 0f44124000, 0f44120000, %p2640;
	mov.f32 	%f7177, %f3516;
	bra.uni 	$L__BB0_4095;
$L__BB0_3514:
	add.s32 	%r1328, %r3, 579;
	cvt.rn.f32.s32 	%f3517, %r1328;
	setp.leu.f32 	%p2631, %f2050, %f3517;
	@%p2631 bra 	$L__BB0_3518;
	add.s32 	%r1330, %r3, 581;
	cvt.rn.f32.s32 	%f3518, %r1330;
	setp.leu.f32 	%p2635, %f2050, %f3518;
	@%p2635 bra 	$L__BB0_3517;
	setp.eq.f32 	%p2637, %f2050, %f3509;
	selp.f32 	%f3519, 0f4411C000, 0f44118000, %p2637;
	mov.f32 	%f7177, %f3519;
	bra.uni 	$L__BB0_4095;
$L__BB0_3517:
	setp.eq.f32 	%p2636, %f2050, %f3518;
	selp.f32 	%f3520, 0f44114000, 0f44110000, %p2636;
	mov.f32 	%f7177, %f3520;
	bra.uni 	$L__BB0_4095;
$L__BB0_3518:
	add.s32 	%r1329, %r3, 577;
	cvt.rn.f32.s32 	%f3521, %r1329;
	setp.leu.f32 	%p2632, %f2050, %f3521;
	@%p2632 bra 	$L__BB0_3520;
	setp.eq.f32 	%p2634, %f2050, %f3517;
	selp.f32 	%f3522, 0f4410C000, 0f44108000, %p2634;
	mov.f32 	%f7177, %f3522;
	bra.uni 	$L__BB0_4095;
$L__BB0_3520:
	setp.eq.f32 	%p2633, %f2050, %f3521;
	selp.f32 	%f3523, 0f44104000, 0f44100000, %p2633;
	mov.f32 	%f7177, %f3523;
	bra.uni 	$L__BB0_4095;
$L__BB0_3521:
	add.s32 	%r1294, %r3, 543;
	cvt.rn.f32.s32 	%f3524, %r1294;
	setp.leu.f32 	%p2565, %f2050, %f3524;
	@%p2565 bra 	$L__BB0_3553;
	add.s32 	%r1310, %r3, 559;
	cvt.rn.f32.s32 	%f3525, %r1310;
	setp.leu.f32 	%p2597, %f2050, %f3525;
	@%p2597 bra 	$L__BB0_3538;
	add.s32 	%r1318, %r3, 567;
	cvt.rn.f32.s32 	%f3526, %r1318;
	setp.leu.f32 	%p2613, %f2050, %f3526;
	@%p2613 bra 	$L__BB0_3531;
	add.s32 	%r1322, %r3, 571;
	cvt.rn.f32.s32 	%f3527, %r1322;
	setp.leu.f32 	%p2621, %f2050, %f3527;
	@%p2621 bra 	$L__BB0_3528;
	add.s32 	%r1324, %r3, 573;
	cvt.rn.f32.s32 	%f3528, %r1324;
	setp.leu.f32 	%p2625, %f2050, %f3528;
	@%p2625 bra 	$L__BB0_3527;
	setp.eq.f32 	%p2627, %f2050, %f3460;
	selp.f32 	%f3529, 0f440FC000, 0f440F8000, %p2627;
	mov.f32 	%f7177, %f3529;
	bra.uni 	$L__BB0_4095;
$L__BB0_3527:
	setp.eq.f32 	%p2626, %f2050, %f3528;
	selp.f32 	%f3530, 0f440F4000, 0f440F0000, %p2626;
	mov.f32 	%f7177, %f3530;
	bra.uni 	$L__BB0_4095;
$L__BB0_3528:
	add.s32 	%r1323, %r3, 569;
	cvt.rn.f32.s32 	%f3531, %r1323;
	setp.leu.f32 	%p2622, %f2050, %f3531;
	@%p2622 bra 	$L__BB0_3530;
	setp.eq.f32 	%p2624, %f2050, %f3527;
	selp.f32 	%f3532, 0f440EC000, 0f440E8000, %p2624;
	mov.f32 	%f7177, %f3532;
	bra.uni 	$L__BB0_4095;
$L__BB0_3530:
	setp.eq.f32 	%p2623, %f2050, %f3531;
	selp.f32 	%f3533, 0f440E4000, 0f440E0000, %p2623;
	mov.f32 	%f7177, %f3533;
	bra.uni 	$L__BB0_4095;
$L__BB0_3531:
	add.s32 	%r1319, %r3, 563;
	cvt.rn.f32.s32 	%f3534, %r1319;
	setp.leu.f32 	%p2614, %f2050, %f3534;
	@%p2614 bra 	$L__BB0_3535;
	add.s32 	%r1321, %r3, 565;
	cvt.rn.f32.s32 	%f3535, %r1321;
	setp.leu.f32 	%p2618, %f2050, %f3535;
	@%p2618 bra 	$L__BB0_3534;
	setp.eq.f32 	%p2620, %f2050, %f3526;
	selp.f32 	%f3536, 0f440DC000, 0f440D8000, %p2620;
	mov.f32 	%f7177, %f3536;
	bra.uni 	$L__BB0_4095;
$L__BB0_3534:
	setp.eq.f32 	%p2619, %f2050, %f3535;
	selp.f32 	%f3537, 0f440D4000, 0f440D0000, %p2619;
	mov.f32 	%f7177, %f3537;
	bra.uni 	$L__BB0_4095;
$L__BB0_3535:
	add.s32 	%r1320, %r3, 561;
	cvt.rn.f32.s32 	%f3538, %r1320;
	setp.leu.f32 	%p2615, %f2050, %f3538;
	@%p2615 bra 	$L__BB0_3537;
	setp.eq.f32 	%p2617, %f2050, %f3534;
	selp.f32 	%f3539, 0f440CC000, 0f440C8000, %p2617;
	mov.f32 	%f7177, %f3539;
	bra.uni 	$L__BB0_4095;
$L__BB0_3537:
	setp.eq.f32 	%p2616, %f2050, %f3538;
	selp.f32 	%f3540, 0f440C4000, 0f440C0000, %p2616;
	mov.f32 	%f7177, %f3540;
	bra.uni 	$L__BB0_4095;
$L__BB0_3538:
	add.s32 	%r1311, %r3, 551;
	cvt.rn.f32.s32 	%f3541, %r1311;
	setp.leu.f32 	%p2598, %f2050, %f3541;
	@%p2598 bra 	$L__BB0_3546;
	add.s32 	%r1315, %r3, 555;
	cvt.rn.f32.s32 	%f3542, %r1315;
	setp.leu.f32 	%p2606, %f2050, %f3542;
	@%p2606 bra 	$L__BB0_3543;
	add.s32 	%r1317, %r3, 557;
	cvt.rn.f32.s32 	%f3543, %r1317;
	setp.leu.f32 	%p2610, %f2050, %f3543;
	@%p2610 bra 	$L__BB0_3542;
	setp.eq.f32 	%p2612, %f2050, %f3525;
	selp.f32 	%f3544, 0f440BC000, 0f440B8000, %p2612;
	mov.f32 	%f7177, %f3544;
	bra.uni 	$L__BB0_4095;
$L__BB0_3542:
	setp.eq.f32 	%p2611, %f2050, %f3543;
	selp.f32 	%f3545, 0f440B4000, 0f440B0000, %p2611;
	mov.f32 	%f7177, %f3545;
	bra.uni 	$L__BB0_4095;
$L__BB0_3543:
	add.s32 	%r1316, %r3, 553;
	cvt.rn.f32.s32 	%f3546, %r1316;
	setp.leu.f32 	%p2607, %f2050, %f3546;
	@%p2607 bra 	$L__BB0_3545;
	setp.eq.f32 	%p2609, %f2050, %f3542;
	selp.f32 	%f3547, 0f440AC000, 0f440A8000, %p2609;
	mov.f32 	%f7177, %f3547;
	bra.uni 	$L__BB0_4095;
$L__BB0_3545:
	setp.eq.f32 	%p2608, %f2050, %f3546;
	selp.f32 	%f3548, 0f440A4000, 0f440A0000, %p2608;
	mov.f32 	%f7177, %f3548;
	bra.uni 	$L__BB0_4095;
$L__BB0_3546:
	add.s32 	%r1312, %r3, 547;
	cvt.rn.f32.s32 	%f3549, %r1312;
	setp.leu.f32 	%p2599, %f2050, %f3549;
	@%p2599 bra 	$L__BB0_3550;
	add.s32 	%r1314, %r3, 549;
	cvt.rn.f32.s32 	%f3550, %r1314;
	setp.leu.f32 	%p2603, %f2050, %f3550;
	@%p2603 bra 	$L__BB0_3549;
	setp.eq.f32 	%p2605, %f2050, %f3541;
	selp.f32 	%f3551, 0f4409C000, 0f44098000, %p2605;
	mov.f32 	%f7177, %f3551;
	bra.uni 	$L__BB0_4095;
$L__BB0_3549:
	setp.eq.f32 	%p2604, %f2050, %f3550;
	selp.f32 	%f3552, 0f44094000, 0f44090000, %p2604;
	mov.f32 	%f7177, %f3552;
	bra.uni 	$L__BB0_4095;
$L__BB0_3550:
	add.s32 	%r1313, %r3, 545;
	cvt.rn.f32.s32 	%f3553, %r1313;
	setp.leu.f32 	%p2600, %f2050, %f3553;
	@%p2600 bra 	$L__BB0_3552;
	setp.eq.f32 	%p2602, %f2050, %f3549;
	selp.f32 	%f3554, 0f4408C000, 0f44088000, %p2602;
	mov.f32 	%f7177, %f3554;
	bra.uni 	$L__BB0_4095;
$L__BB0_3552:
	setp.eq.f32 	%p2601, %f2050, %f3553;
	selp.f32 	%f3555, 0f44084000, 0f44080000, %p2601;
	mov.f32 	%f7177, %f3555;
	bra.uni 	$L__BB0_4095;
$L__BB0_3553:
	add.s32 	%r1295, %r3, 527;
	cvt.rn.f32.s32 	%f3556, %r1295;
	setp.leu.f32 	%p2566, %f2050, %f3556;
	@%p2566 bra 	$L__BB0_3569;
	add.s32 	%r1303, %r3, 535;
	cvt.rn.f32.s32 	%f3557, %r1303;
	setp.leu.f32 	%p2582, %f2050, %f3557;
	@%p2582 bra 	$L__BB0_3562;
	add.s32 	%r1307, %r3, 539;
	cvt.rn.f32.s32 	%f3558, %r1307;
	setp.leu.f32 	%p2590, %f2050, %f3558;
	@%p2590 bra 	$L__BB0_3559;
	add.s32 	%r1309, %r3, 541;
	cvt.rn.f32.s32 	%f3559, %r1309;
	setp.leu.f32 	%p2594, %f2050, %f3559;
	@%p2594 bra 	$L__BB0_3558;
	setp.eq.f32 	%p2596, %f2050, %f3524;
	selp.f32 	%f3560, 0f4407C000, 0f44078000, %p2596;
	mov.f32 	%f7177, %f3560;
	bra.uni 	$L__BB0_4095;
$L__BB0_3558:
	setp.eq.f32 	%p2595, %f2050, %f3559;
	selp.f32 	%f3561, 0f44074000, 0f44070000, %p2595;
	mov.f32 	%f7177, %f3561;
	bra.uni 	$L__BB0_4095;
$L__BB0_3559:
	add.s32 	%r1308, %r3, 537;
	cvt.rn.f32.s32 	%f3562, %r1308;
	setp.leu.f32 	%p2591, %f2050, %f3562;
	@%p2591 bra 	$L__BB0_3561;
	setp.eq.f32 	%p2593, %f2050, %f3558;
	selp.f32 	%f3563, 0f4406C000, 0f44068000, %p2593;
	mov.f32 	%f7177, %f3563;
	bra.uni 	$L__BB0_4095;
$L__BB0_3561:
	setp.eq.f32 	%p2592, %f2050, %f3562;
	selp.f32 	%f3564, 0f44064000, 0f44060000, %p2592;
	mov.f32 	%f7177, %f3564;
	bra.uni 	$L__BB0_4095;
$L__BB0_3562:
	add.s32 	%r1304, %r3, 531;
	cvt.rn.f32.s32 	%f3565, %r1304;
	setp.leu.f32 	%p2583, %f2050, %f3565;
	@%p2583 bra 	$L__BB0_3566;
	add.s32 	%r1306, %r3, 533;
	cvt.rn.f32.s32 	%f3566, %r1306;
	setp.leu.f32 	%p2587, %f2050, %f3566;
	@%p2587 bra 	$L__BB0_3565;
	setp.eq.f32 	%p2589, %f2050, %f3557;
	selp.f32 	%f3567, 0f4405C000, 0f44058000, %p2589;
	mov.f32 	%f7177, %f3567;
	bra.uni 	$L__BB0_4095;
$L__BB0_3565:
	setp.eq.f32 	%p2588, %f2050, %f3566;
	selp.f32 	%f3568, 0f44054000, 0f44050000, %p2588;
	mov.f32 	%f7177, %f3568;
	bra.uni 	$L__BB0_4095;
$L__BB0_3566:
	add.s32 	%r1305, %r3, 529;
	cvt.rn.f32.s32 	%f3569, %r1305;
	setp.leu.f32 	%p2584, %f2050, %f3569;
	@%p2584 bra 	$L__BB0_3568;
	setp.eq.f32 	%p2586, %f2050, %f3565;
	selp.f32 	%f3570, 0f4404C000, 0f44048000, %p2586;
	mov.f32 	%f7177, %f3570;
	bra.uni 	$L__BB0_4095;
$L__BB0_3568:
	setp.eq.f32 	%p2585, %f2050, %f3569;
	selp.f32 	%f3571, 0f44044000, 0f44040000, %p2585;
	mov.f32 	%f7177, %f3571;
	bra.uni 	$L__BB0_4095;
$L__BB0_3569:
	add.s32 	%r1296, %r3, 519;
	cvt.rn.f32.s32 	%f3572, %r1296;
	setp.leu.f32 	%p2567, %f2050, %f3572;
	@%p2567 bra 	$L__BB0_3577;
	add.s32 	%r1300, %r3, 523;
	cvt.rn.f32.s32 	%f3573, %r1300;
	setp.leu.f32 	%p2575, %f2050, %f3573;
	@%p2575 bra 	$L__BB0_3574;
	add.s32 	%r1302, %r3, 525;
	cvt.rn.f32.s32 	%f3574, %r1302;
	setp.leu.f32 	%p2579, %f2050, %f3574;
	@%p2579 bra 	$L__BB0_3573;
	setp.eq.f32 	%p2581, %f2050, %f3556;
	selp.f32 	%f3575, 0f4403C000, 0f44038000, %p2581;
	mov.f32 	%f7177, %f3575;
	bra.uni 	$L__BB0_4095;
$L__BB0_3573:
	setp.eq.f32 	%p2580, %f2050, %f3574;
	selp.f32 	%f3576, 0f44034000, 0f44030000, %p2580;
	mov.f32 	%f7177, %f3576;
	bra.uni 	$L__BB0_4095;
$L__BB0_3574:
	add.s32 	%r1301, %r3, 521;
	cvt.rn.f32.s32 	%f3577, %r1301;
	setp.leu.f32 	%p2576, %f2050, %f3577;
	@%p2576 bra 	$L__BB0_3576;
	setp.eq.f32 	%p2578, %f2050, %f3573;
	selp.f32 	%f3578, 0f4402C000, 0f44028000, %p2578;
	mov.f32 	%f7177, %f3578;
	bra.uni 	$L__BB0_4095;
$L__BB0_3576:
	setp.eq.f32 	%p2577, %f2050, %f3577;
	selp.f32 	%f3579, 0f44024000, 0f44020000, %p2577;
	mov.f32 	%f7177, %f3579;
	bra.uni 	$L__BB0_4095;
$L__BB0_3577:
	add.s32 	%r1297, %r3, 515;
	cvt.rn.f32.s32 	%f3580, %r1297;
	setp.leu.f32 	%p2568, %f2050, %f3580;
	@%p2568 bra 	$L__BB0_3581;
	add.s32 	%r1299, %r3, 517;
	cvt.rn.f32.s32 	%f3581, %r1299;
	setp.leu.f32 	%p2572, %f2050, %f3581;
	@%p2572 bra 	$L__BB0_3580;
	setp.eq.f32 	%p2574, %f2050, %f3572;
	selp.f32 	%f3582, 0f4401C000, 0f44018000, %p2574;
	mov.f32 	%f7177, %f3582;
	bra.uni 	$L__BB0_4095;
$L__BB0_3580:
	setp.eq.f32 	%p2573, %f2050, %f3581;
	selp.f32 	%f3583, 0f44014000, 0f44010000, %p2573;
	mov.f32 	%f7177, %f3583;
	bra.uni 	$L__BB0_4095;
$L__BB0_3581:
	add.s32 	%r1298, %r3, 513;
	cvt.rn.f32.s32 	%f3584, %r1298;
	setp.leu.f32 	%p2569, %f2050, %f3584;
	@%p2569 bra 	$L__BB0_3583;
	setp.eq.f32 	%p2571, %f2050, %f3580;
	selp.f32 	%f3585, 0f4400C000, 0f44008000, %p2571;
	mov.f32 	%f7177, %f3585;
	bra.uni 	$L__BB0_4095;
$L__BB0_3583:
	setp.eq.f32 	%p2570, %f2050, %f3584;
	selp.f32 	%f3586, 0f44004000, 0f44000000, %p2570;
	mov.f32 	%f7177, %f3586;
	bra.uni 	$L__BB0_4095;
$L__BB0_3584:
	add.s32 	%r1036, %r3, 255;
	cvt.rn.f32.s32 	%f3587, %r1036;
	setp.leu.f32 	%p2051, %f2050, %f3587;
	@%p2051 bra 	$L__BB0_3840;
	add.s32 	%r1164, %r3, 383;
	cvt.rn.f32.s32 	%f3588, %r1164;
	setp.leu.f32 	%p2307, %f2050, %f3588;
	@%p2307 bra 	$L__BB0_3713;
	add.s32 	%r1228, %r3, 447;
	cvt.rn.f32.s32 	%f3589, %r1228;
	setp.leu.f32 	%p2435, %f2050, %f3589;
	@%p2435 bra 	$L__BB0_3650;
	add.s32 	%r1260, %r3, 479;
	cvt.rn.f32.s32 	%f3590, %r1260;
	setp.leu.f32 	%p2499, %f2050, %f3590;
	@%p2499 bra 	$L__BB0_3619;
	add.s32 	%r1276, %r3, 495;
	cvt.rn.f32.s32 	%f3591, %r1276;
	setp.leu.f32 	%p2531, %f2050, %f3591;
	@%p2531 bra 	$L__BB0_3604;
	add.s32 	%r1284, %r3, 503;
	cvt.rn.f32.s32 	%f3592, %r1284;
	setp.leu.f32 	%p2547, %f2050, %f3592;
	@%p2547 bra 	$L__BB0_3597;
	add.s32 	%r1288, %r3, 507;
	cvt.rn.f32.s32 	%f3593, %r1288;
	setp.leu.f32 	%p2555, %f2050, %f3593;
	@%p2555 bra 	$L__BB0_3594;
	add.s32 	%r1290, %r3, 509;
	cvt.rn.f32.s32 	%f3594, %r1290;
	setp.leu.f32 	%p2559, %f2050, %f3594;
	@%p2559 bra 	$L__BB0_3593;
	setp.eq.f32 	%p2561, %f2050, %f3075;
	selp.f32 	%f3595, 0f43FF8000, 0f43FF0000, %p2561;
	mov.f32 	%f7177, %f3595;
	bra.uni 	$L__BB0_4095;
$L__BB0_3593:
	setp.eq.f32 	%p2560, %f2050, %f3594;
	selp.f32 	%f3596, 0f43FE8000, 0f43FE0000, %p2560;
	mov.f32 	%f7177, %f3596;
	bra.uni 	$L__BB0_4095;
$L__BB0_3594:
	add.s32 	%r1289, %r3, 505;
	cvt.rn.f32.s32 	%f3597, %r1289;
	setp.leu.f32 	%p2556, %f2050, %f3597;
	@%p2556 bra 	$L__BB0_3596;
	setp.eq.f32 	%p2558, %f2050, %f3593;
	selp.f32 	%f3598, 0f43FD8000, 0f43FD0000, %p2558;
	mov.f32 	%f7177, %f3598;
	bra.uni 	$L__BB0_4095;
$L__BB0_3596:
	setp.eq.f32 	%p2557, %f2050, %f3597;
	selp.f32 	%f3599, 0f43FC8000, 0f43FC0000, %p2557;
	mov.f32 	%f7177, %f3599;
	bra.uni 	$L__BB0_4095;
$L__BB0_3597:
	add.s32 	%r1285, %r3, 499;
	cvt.rn.f32.s32 	%f3600, %r1285;
	setp.leu.f32 	%p2548, %f2050, %f3600;
	@%p2548 bra 	$L__BB0_3601;
	add.s32 	%r1287, %r3, 501;
	cvt.rn.f32.s32 	%f3601, %r1287;
	setp.leu.f32 	%p2552, %f2050, %f3601;
	@%p2552 bra 	$L__BB0_3600;
	setp.eq.f32 	%p2554, %f2050, %f3592;
	selp.f32 	%f3602, 0f43FB8000, 0f43FB0000, %p2554;
	mov.f32 	%f7177, %f3602;
	bra.uni 	$L__BB0_4095;
$L__BB0_3600:
	setp.eq.f32 	%p2553, %f2050, %f3601;
	selp.f32 	%f3603, 0f43FA8000, 0f43FA0000, %p2553;
	mov.f32 	%f7177, %f3603;
	bra.uni 	$L__BB0_4095;
$L__BB0_3601:
	add.s32 	%r1286, %r3, 497;
	cvt.rn.f32.s32 	%f3604, %r1286;
	setp.leu.f32 	%p2549, %f2050, %f3604;
	@%p2549 bra 	$L__BB0_3603;
	setp.eq.f32 	%p2551, %f2050, %f3600;
	selp.f32 	%f3605, 0f43F98000, 0f43F90000, %p2551;
	mov.f32 	%f7177, %f3605;
	bra.uni 	$L__BB0_4095;
$L__BB0_3603:
	setp.eq.f32 	%p2550, %f2050, %f3604;
	selp.f32 	%f3606, 0f43F88000, 0f43F80000, %p2550;
	mov.f32 	%f7177, %f3606;
	bra.uni 	$L__BB0_4095;
$L__BB0_3604:
	add.s32 	%r1277, %r3, 487;
	cvt.rn.f32.s32 	%f3607, %r1277;
	setp.leu.f32 	%p2532, %f2050, %f3607;
	@%p2532 bra 	$L__BB0_3612;
	add.s32 	%r1281, %r3, 491;
	cvt.rn.f32.s32 	%f3608, %r1281;
	setp.leu.f32 	%p2540, %f2050, %f3608;
	@%p2540 bra 	$L__BB0_3609;
	add.s32 	%r1283, %r3, 493;
	cvt.rn.f32.s32 	%f3609, %r1283;
	setp.leu.f32 	%p2544, %f2050, %f3609;
	@%p2544 bra 	$L__BB0_3608;
	setp.eq.f32 	%p2546, %f2050, %f3591;
	selp.f32 	%f3610, 0f43F78000, 0f43F70000, %p2546;
	mov.f32 	%f7177, %f3610;
	bra.uni 	$L__BB0_4095;
$L__BB0_3608:
	setp.eq.f32 	%p2545, %f2050, %f3609;
	selp.f32 	%f3611, 0f43F68000, 0f43F60000, %p2545;
	mov.f32 	%f7177, %f3611;
	bra.uni 	$L__BB0_4095;
$L__BB0_3609:
	add.s32 	%r1282, %r3, 489;
	cvt.rn.f32.s32 	%f3612, %r1282;
	setp.leu.f32 	%p2541, %f2050, %f3612;
	@%p2541 bra 	$L__BB0_3611;
	setp.eq.f32 	%p2543, %f2050, %f3608;
	selp.f32 	%f3613, 0f43F58000, 0f43F50000, %p2543;
	mov.f32 	%f7177, %f3613;
	bra.uni 	$L__BB0_4095;
$L__BB0_3611:
	setp.eq.f32 	%p2542, %f2050, %f3612;
	selp.f32 	%f3614, 0f43F48000, 0f43F40000, %p2542;
	mov.f32 	%f7177, %f3614;
	bra.uni 	$L__BB0_4095;
$L__BB0_3612:
	add.s32 	%r1278, %r3, 483;
	cvt.rn.f32.s32 	%f3615, %r1278;
	setp.leu.f32 	%p2533, %f2050, %f3615;
	@%p2533 bra 	$L__BB0_3616;
	add.s32 	%r1280, %r3, 485;
	cvt.rn.f32.s32 	%f3616, %r1280;
	setp.leu.f32 	%p2537, %f2050, %f3616;
	@%p2537 bra 	$L__BB0_3615;
	setp.eq.f32 	%p2539, %f2050, %f3607;
	selp.f32 	%f3617, 0f43F38000, 0f43F30000, %p2539;
	mov.f32 	%f7177, %f3617;
	bra.uni 	$L__BB0_4095;
$L__BB0_3615:
	setp.eq.f32 	%p2538, %f2050, %f3616;
	selp.f32 	%f3618, 0f43F28000, 0f43F20000, %p2538;
	mov.f32 	%f7177, %f3618;
	bra.uni 	$L__BB0_4095;
$L__BB0_3616:
	add.s32 	%r1279, %r3, 481;
	cvt.rn.f32.s32 	%f3619, %r1279;
	setp.leu.f32 	%p2534, %f2050, %f3619;
	@%p2534 bra 	$L__BB0_3618;
	setp.eq.f32 	%p2536, %f2050, %f3615;
	selp.f32 	%f3620, 0f43F18000, 0f43F10000, %p2536;
	mov.f32 	%f7177, %f3620;
	bra.uni 	$L__BB0_4095;
$L__BB0_3618:
	setp.eq.f32 	%p2535, %f2050, %f3619;
	selp.f32 	%f3621, 0f43F08000, 0f43F00000, %p2535;
	mov.f32 	%f7177, %f3621;
	bra.uni 	$L__BB0_4095;
$L__BB0_3619:
	add.s32 	%r1261, %r3, 463;
	cvt.rn.f32.s32 	%f3622, %r1261;
	setp.leu.f32 	%p2500, %f2050, %f3622;
	@%p2500 bra 	$L__BB0_3635;
	add.s32 	%r1269, %r3, 471;
	cvt.rn.f32.s32 	%f3623, %r1269;
	setp.leu.f32 	%p2516, %f2050, %f3623;
	@%p2516 bra 	$L__BB0_3628;
	add.s32 	%r1273, %r3, 475;
	cvt.rn.f32.s32 	%f3624, %r1273;
	setp.leu.f32 	%p2524, %f2050, %f3624;
	@%p2524 bra 	$L__BB0_3625;
	add.s32 	%r1275, %r3, 477;
	cvt.rn.f32.s32 	%f3625, %r1275;
	setp.leu.f32 	%p2528, %f2050, %f3625;
	@%p2528 bra 	$L__BB0_3624;
	setp.eq.f32 	%p2530, %f2050, %f3590;
	selp.f32 	%f3626, 0f43EF8000, 0f43EF0000, %p2530;
	mov.f32 	%f7177, %f3626;
	bra.uni 	$L__BB0_4095;
$L__BB0_3624:
	setp.eq.f32 	%p2529, %f2050, %f3625;
	selp.f32 	%f3627, 0f43EE8000, 0f43EE0000, %p2529;
	mov.f32 	%f7177, %f3627;
	bra.uni 	$L__BB0_4095;
$L__BB0_3625:
	add.s32 	%r1274, %r3, 473;
	cvt.rn.f32.s32 	%f3628, %r1274;
	setp.leu.f32 	%p2525, %f2050, %f3628;
	@%p2525 bra 	$L__BB0_3627;
	setp.eq.f32 	%p2527, %f2050, %f3624;
	selp.f32 	%f3629, 0f43ED8000, 0f43ED0000, %p2527;
	mov.f32 	%f7177, %f3629;
	bra.uni 	$L__BB0_4095;
$L__BB0_3627:
	setp.eq.f32 	%p2526, %f2050, %f3628;
	selp.f32 	%f3630, 0f43EC8000, 0f43EC0000, %p2526;
	mov.f32 	%f7177, %f3630;
	bra.uni 	$L__BB0_4095;
$L__BB0_3628:
	add.s32 	%r1270, %r3, 467;
	cvt.rn.f32.s32 	%f3631, %r1270;
	setp.leu.f32 	%p2517, %f2050, %f3631;
	@%p2517 bra 	$L__BB0_3632;
	add.s32 	%r1272, %r3, 469;
	cvt.rn.f32.s32 	%f3632, %r1272;
	setp.leu.f32 	%p2521, %f2050, %f3632;
	@%p2521 bra 	$L__BB0_3631;
	setp.eq.f32 	%p2523, %f2050, %f3623;
	selp.f32 	%f3633, 0f43EB8000, 0f43EB0000, %p2523;
	mov.f32 	%f7177, %f3633;
	bra.uni 	$L__BB0_4095;
$L__BB0_3631:
	setp.eq.f32 	%p2522, %f2050, %f3632;
	selp.f32 	%f3634, 0f43EA8000, 0f43EA0000, %p2522;
	mov.f32 	%f7177, %f3634;
	bra.uni 	$L__BB0_4095;
$L__BB0_3632:
	add.s32 	%r1271, %r3, 465;
	cvt.rn.f32.s32 	%f3635, %r1271;
	setp.leu.f32 	%p2518, %f2050, %f3635;
	@%p2518 bra 	$L__BB0_3634;
	setp.eq.f32 	%p2520, %f2050, %f3631;
	selp.f32 	%f3636, 0f43E98000, 0f43E90000, %p2520;
	mov.f32 	%f7177, %f3636;
	bra.uni 	$L__BB0_4095;
$L__BB0_3634:
	setp.eq.f32 	%p2519, %f2050, %f3635;
	selp.f32 	%f3637, 0f43E88000, 0f43E80000, %p2519;
	mov.f32 	%f7177, %f3637;
	bra.uni 	$L__BB0_4095;
$L__BB0_3635:
	add.s32 	%r1262, %r3, 455;
	cvt.rn.f32.s32 	%f3638, %r1262;
	setp.leu.f32 	%p2501, %f2050, %f3638;
	@%p2501 bra 	$L__BB0_3643;
	add.s32 	%r1266, %r3, 459;
	cvt.rn.f32.s32 	%f3639, %r1266;
	setp.leu.f32 	%p2509, %f2050, %f3639;
	@%p2509 bra 	$L__BB0_3640;
	add.s32 	%r1268, %r3, 461;
	cvt.rn.f32.s32 	%f3640, %r1268;
	setp.leu.f32 	%p2513, %f2050, %f3640;
	@%p2513 bra 	$L__BB0_3639;
	setp.eq.f32 	%p2515, %f2050, %f3622;
	selp.f32 	%f3641, 0f43E78000, 0f43E70000, %p2515;
	mov.f32 	%f7177, %f3641;
	bra.uni 	$L__BB0_4095;
$L__BB0_3639:
	setp.eq.f32 	%p2514, %f2050, %f3640;
	selp.f32 	%f3642, 0f43E68000, 0f43E60000, %p2514;
	mov.f32 	%f7177, %f3642;
	bra.uni 	$L__BB0_4095;
$L__BB0_3640:
	add.s32 	%r1267, %r3, 457;
	cvt.rn.f32.s32 	%f3643, %r1267;
	setp.leu.f32 	%p2510, %f2050, %f3643;
	@%p2510 bra 	$L__BB0_3642;
	setp.eq.f32 	%p2512, %f2050, %f3639;
	selp.f32 	%f3644, 0f43E58000, 0f43E50000, %p2512;
	mov.f32 	%f7177, %f3644;
	bra.uni 	$L__BB0_4095;
$L__BB0_3642:
	setp.eq.f32 	%p2511, %f2050, %f3643;
	selp.f32 	%f3645, 0f43E48000, 0f43E40000, %p2511;
	mov.f32 	%f7177, %f3645;
	bra.uni 	$L__BB0_4095;
$L__BB0_3643:
	add.s32 	%r1263, %r3, 451;
	cvt.rn.f32.s32 	%f3646, %r1263;
	setp.leu.f32 	%p2502, %f2050, %f3646;
	@%p2502 bra 	$L__BB0_3647;
	add.s32 	%r1265, %r3, 453;
	cvt.rn.f32.s32 	%f3647, %r1265;
	setp.leu.f32 	%p2506, %f2050, %f3647;
	@%p2506 bra 	$L__BB0_3646;
	setp.eq.f32 	%p2508, %f2050, %f3638;
	selp.f32 	%f3648, 0f43E38000, 0f43E30000, %p2508;
	mov.f32 	%f7177, %f3648;
	bra.uni 	$L__BB0_4095;
$L__BB0_3646:
	setp.eq.f32 	%p2507, %f2050, %f3647;
	selp.f32 	%f3649, 0f43E28000, 0f43E20000, %p2507;
	mov.f32 	%f7177, %f3649;
	bra.uni 	$L__BB0_4095;
$L__BB0_3647:
	add.s32 	%r1264, %r3, 449;
	cvt.rn.f32.s32 	%f3650, %r1264;
	setp.leu.f32 	%p2503, %f2050, %f3650;
	@%p2503 bra 	$L__BB0_3649;
	setp.eq.f32 	%p2505, %f2050, %f3646;
	selp.f32 	%f3651, 0f43E18000, 0f43E10000, %p2505;
	mov.f32 	%f7177, %f3651;
	bra.uni 	$L__BB0_4095;
$L__BB0_3649:
	setp.eq.f32 	%p2504, %f2050, %f3650;
	selp.f32 	%f3652, 0f43E08000, 0f43E00000, %p2504;
	mov.f32 	%f7177, %f3652;
	bra.uni 	$L__BB0_4095;
$L__BB0_3650:
	add.s32 	%r1229, %r3, 415;
	cvt.rn.f32.s32 	%f3653, %r1229;
	setp.leu.f32 	%p2436, %f2050, %f3653;
	@%p2436 bra 	$L__BB0_3682;
	add.s32 	%r1245, %r3, 431;
	cvt.rn.f32.s32 	%f3654, %r1245;
	setp.leu.f32 	%p2468, %f2050, %f3654;
	@%p2468 bra 	$L__BB0_3667;
	add.s32 	%r1253, %r3, 439;
	cvt.rn.f32.s32 	%f3655, %r1253;
	setp.leu.f32 	%p2484, %f2050, %f3655;
	@%p2484 bra 	$L__BB0_3660;
	add.s32 	%r1257, %r3, 443;
	cvt.rn.f32.s32 	%f3656, %r1257;
	setp.leu.f32 	%p2492, %f2050, %f3656;
	@%p2492 bra 	$L__BB0_3657;
	add.s32 	%r1259, %r3, 445;
	cvt.rn.f32.s32 	%f3657, %r1259;
	setp.leu.f32 	%p2496, %f2050, %f3657;
	@%p2496 bra 	$L__BB0_3656;
	setp.eq.f32 	%p2498, %f2050, %f3589;
	selp.f32 	%f3658, 0f43DF8000, 0f43DF0000, %p2498;
	mov.f32 	%f7177, %f3658;
	bra.uni 	$L__BB0_4095;
$L__BB0_3656:
	setp.eq.f32 	%p2497, %f2050, %f3657;
	selp.f32 	%f3659, 0f43DE8000, 0f43DE0000, %p2497;
	mov.f32 	%f7177, %f3659;
	bra.uni 	$L__BB0_4095;
$L__BB0_3657:
	add.s32 	%r1258, %r3, 441;
	cvt.rn.f32.s32 	%f3660, %r1258;
	setp.leu.f32 	%p2493, %f2050, %f3660;
	@%p2493 bra 	$L__BB0_3659;
	setp.eq.f32 	%p2495, %f2050, %f3656;
	selp.f32 	%f3661, 0f43DD8000, 0f43DD0000, %p2495;
	mov.f32 	%f7177, %f3661;
	bra.uni 	$L__BB0_4095;
$L__BB0_3659:
	setp.eq.f32 	%p2494, %f2050, %f3660;
	selp.f32 	%f3662, 0f43DC8000, 0f43DC0000, %p2494;
	mov.f32 	%f7177, %f3662;
	bra.uni 	$L__BB0_4095;
$L__BB0_3660:
	add.s32 	%r1254, %r3, 435;
	cvt.rn.f32.s32 	%f3663, %r1254;
	setp.leu.f32 	%p2485, %f2050, %f3663;
	@%p2485 bra 	$L__BB0_3664;
	add.s32 	%r1256, %r3, 437;
	cvt.rn.f32.s32 	%f3664, %r1256;
	setp.leu.f32 	%p2489, %f2050, %f3664;
	@%p2489 bra 	$L__BB0_3663;
	setp.eq.f32 	%p2491, %f2050, %f3655;
	selp.f32 	%f3665, 0f43DB8000, 0f43DB0000, %p2491;
	mov.f32 	%f7177, %f3665;
	bra.uni 	$L__BB0_4095;
$L__BB0_3663:
	setp.eq.f32 	%p2490, %f2050, %f3664;
	selp.f32 	%f3666, 0f43DA8000, 0f43DA0000, %p2490;
	mov.f32 	%f7177, %f3666;
	bra.uni 	$L__BB0_4095;
$L__BB0_3664:
	add.s32 	%r1255, %r3, 433;
	cvt.rn.f32.s32 	%f3667, %r1255;
	setp.leu.f32 	%p2486, %f2050, %f3667;
	@%p2486 bra 	$L__BB0_3666;
	setp.eq.f32 	%p2488, %f2050, %f3663;
	selp.f32 	%f3668, 0f43D98000, 0f43D90000, %p2488;
	mov.f32 	%f7177, %f3668;
	bra.uni 	$L__BB0_4095;
$L__BB0_3666:
	setp.eq.f32 	%p2487, %f2050, %f3667;
	selp.f32 	%f3669, 0f43D88000, 0f43D80000, %p2487;
	mov.f32 	%f7177, %f3669;
	bra.uni 	$L__BB0_4095;
$L__BB0_3667:
	add.s32 	%r1246, %r3, 423;
	cvt.rn.f32.s32 	%f3670, %r1246;
	setp.leu.f32 	%p2469, %f2050, %f3670;
	@%p2469 bra 	$L__BB0_3675;
	add.s32 	%r1250, %r3, 427;
	cvt.rn.f32.s32 	%f3671, %r1250;
	setp.leu.f32 	%p2477, %f2050, %f3671;
	@%p2477 bra 	$L__BB0_3672;
	add.s32 	%r1252, %r3, 429;
	cvt.rn.f32.s32 	%f3672, %r1252;
	setp.leu.f32 	%p2481, %f2050, %f3672;
	@%p2481 bra 	$L__BB0_3671;
	setp.eq.f32 	%p2483, %f2050, %f3654;
	selp.f32 	%f3673, 0f43D78000, 0f43D70000, %p2483;
	mov.f32 	%f7177, %f3673;
	bra.uni 	$L__BB0_4095;
$L__BB0_3671:
	setp.eq.f32 	%p2482, %f2050, %f3672;
	selp.f32 	%f3674, 0f43D68000, 0f43D60000, %p2482;
	mov.f32 	%f7177, %f3674;
	bra.uni 	$L__BB0_4095;
$L__BB0_3672:
	add.s32 	%r1251, %r3, 425;
	cvt.rn.f32.s32 	%f3675, %r1251;
	setp.leu.f32 	%p2478, %f2050, %f3675;
	@%p2478 bra 	$L__BB0_3674;
	setp.eq.f32 	%p2480, %f2050, %f3671;
	selp.f32 	%f3676, 0f43D58000, 0f43D50000, %p2480;
	mov.f32 	%f7177, %f3676;
	bra.uni 	$L__BB0_4095;
$L__BB0_3674:
	setp.eq.f32 	%p2479, %f2050, %f3675;
	selp.f32 	%f3677, 0f43D48000, 0f43D40000, %p2479;
	mov.f32 	%f7177, %f3677;
	bra.uni 	$L__BB0_4095;
$L__BB0_3675:
	add.s32 	%r1247, %r3, 419;
	cvt.rn.f32.s32 	%f3678, %r1247;
	setp.leu.f32 	%p2470, %f2050, %f3678;
	@%p2470 bra 	$L__BB0_3679;
	add.s32 	%r1249, %r3, 421;
	cvt.rn.f32.s32 	%f3679, %r1249;
	setp.leu.f32 	%p2474, %f2050, %f3679;
	@%p2474 bra 	$L__BB0_3678;
	setp.eq.f32 	%p2476, %f2050, %f3670;
	selp.f32 	%f3680, 0f43D38000, 0f43D30000, %p2476;
	mov.f32 	%f7177, %f3680;
	bra.uni 	$L__BB0_4095;
$L__BB0_3678:
	setp.eq.f32 	%p2475, %f2050, %f3679;
	selp.f32 	%f3681, 0f43D28000, 0f43D20000, %p2475;
	mov.f32 	%f7177, %f3681;
	bra.uni 	$L__BB0_4095;
$L__BB0_3679:
	add.s32 	%r1248, %r3, 417;
	cvt.rn.f32.s32 	%f3682, %r1248;
	setp.leu.f32 	%p2471, %f2050, %f3682;
	@%p2471 bra 	$L__BB0_3681;
	setp.eq.f32 	%p2473, %f2050, %f3678;
	selp.f32 	%f3683, 0f43D18000, 0f43D10000, %p2473;
	mov.f32 	%f7177, %f3683;
	bra.uni 	$L__BB0_4095;
$L__BB0_3681:
	setp.eq.f32 	%p2472, %f2050, %f3682;
	selp.f32 	%f3684, 0f43D08000, 0f43D00000, %p2472;
	mov.f32 	%f7177, %f3684;
	bra.uni 	$L__BB0_4095;
$L__BB0_3682:
	add.s32 	%r1230, %r3, 399;
	cvt.rn.f32.s32 	%f3685, %r1230;
	setp.leu.f32 	%p2437, %f2050, %f3685;
	@%p2437 bra 	$L__BB0_3698;
	add.s32 	%r1238, %r3, 407;
	cvt.rn.f32.s32 	%f3686, %r1238;
	setp.leu.f32 	%p2453, %f2050, %f3686;
	@%p2453 bra 	$L__BB0_3691;
	add.s32 	%r1242, %r3, 411;
	cvt.rn.f32.s32 	%f3687, %r1242;
	setp.leu.f32 	%p2461, %f2050, %f3687;
	@%p2461 bra 	$L__BB0_3688;
	add.s32 	%r1244, %r3, 413;
	cvt.rn.f32.s32 	%f3688, %r1244;
	setp.leu.f32 	%p2465, %f2050, %f3688;
	@%p2465 bra 	$L__BB0_3687;
	setp.eq.f32 	%p2467, %f2050, %f3653;
	selp.f32 	%f3689, 0f43CF8000, 0f43CF0000, %p2467;
	mov.f32 	%f7177, %f3689;
	bra.uni 	$L__BB0_4095;
$L__BB0_3687:
	setp.eq.f32 	%p2466, %f2050, %f3688;
	selp.f32 	%f3690, 0f43CE8000, 0f43CE0000, %p2466;
	mov.f32 	%f7177, %f3690;
	bra.uni 	$L__BB0_4095;
$L__BB0_3688:
	add.s32 	%r1243, %r3, 409;
	cvt.rn.f32.s32 	%f3691, %r1243;
	setp.leu.f32 	%p2462, %f2050, %f3691;
	@%p2462 bra 	$L__BB0_3690;
	setp.eq.f32 	%p2464, %f2050, %f3687;
	selp.f32 	%f3692, 0f43CD8000, 0f43CD0000, %p2464;
	mov.f32 	%f7177, %f3692;
	bra.uni 	$L__BB0_4095;
$L__BB0_3690:
	setp.eq.f32 	%p2463, %f2050, %f3691;
	selp.f32 	%f3693, 0f43CC8000, 0f43CC0000, %p2463;
	mov.f32 	%f7177, %f3693;
	bra.uni 	$L__BB0_4095;
$L__BB0_3691:
	add.s32 	%r1239, %r3, 403;
	cvt.rn.f32.s32 	%f3694, %r1239;
	setp.leu.f32 	%p2454, %f2050, %f3694;
	@%p2454 bra 	$L__BB0_3695;
	add.s32 	%r1241, %r3, 405;
	cvt.rn.f32.s32 	%f3695, %r1241;
	setp.leu.f32 	%p2458, %f2050, %f3695;
	@%p2458 bra 	$L__BB0_3694;
	setp.eq.f32 	%p2460, %f2050, %f3686;
	selp.f32 	%f3696, 0f43CB8000, 0f43CB0000, %p2460;
	mov.f32 	%f7177, %f3696;
	bra.uni 	$L__BB0_4095;
$L__BB0_3694:
	setp.eq.f32 	%p2459, %f2050, %f3695;
	selp.f32 	%f3697, 0f43CA8000, 0f43CA0000, %p2459;
	mov.f32 	%f7177, %f3697;
	bra.uni 	$L__BB0_4095;
$L__BB0_3695:
	add.s32 	%r1240, %r3, 401;
	cvt.rn.f32.s32 	%f3698, %r1240;
	setp.leu.f32 	%p2455, %f2050, %f3698;
	@%p2455 bra 	$L__BB0_3697;
	setp.eq.f32 	%p2457, %f2050, %f3694;
	selp.f32 	%f3699, 0f43C98000, 0f43C90000, %p2457;
	mov.f32 	%f7177, %f3699;
	bra.uni 	$L__BB0_4095;
$L__BB0_3697:
	setp.eq.f32 	%p2456, %f2050, %f3698;
	selp.f32 	%f3700, 0f43C88000, 0f43C80000, %p2456;
	mov.f32 	%f7177, %f3700;
	bra.uni 	$L__BB0_4095;
$L__BB0_3698:
	add.s32 	%r1231, %r3, 391;
	cvt.rn.f32.s32 	%f3701, %r1231;
	setp.leu.f32 	%p2438, %f2050, %f3701;
	@%p2438 bra 	$L__BB0_3706;
	add.s32 	%r1235, %r3, 395;
	cvt.rn.f32.s32 	%f3702, %r1235;
	setp.leu.f32 	%p2446, %f2050, %f3702;
	@%p2446 bra 	$L__BB0_3703;
	add.s32 	%r1237, %r3, 397;
	cvt.rn.f32.s32 	%f3703, %r1237;
	setp.leu.f32 	%p2450, %f2050, %f3703;
	@%p2450 bra 	$L__BB0_3702;
	setp.eq.f32 	%p2452, %f2050, %f3685;
	selp.f32 	%f3704, 0f43C78000, 0f43C70000, %p2452;
	mov.f32 	%f7177, %f3704;
	bra.uni 	$L__BB0_4095;
$L__BB0_3702:
	setp.eq.f32 	%p2451, %f2050, %f3703;
	selp.f32 	%f3705, 0f43C68000, 0f43C60000, %p2451;
	mov.f32 	%f7177, %f3705;
	bra.uni 	$L__BB0_4095;
$L__BB0_3703:
	add.s32 	%r1236, %r3, 393;
	cvt.rn.f32.s32 	%f3706, %r1236;
	setp.leu.f32 	%p2447, %f2050, %f3706;
	@%p2447 bra 	$L__BB0_3705;
	setp.eq.f32 	%p2449, %f2050, %f3702;
	selp.f32 	%f3707, 0f43C58000, 0f43C50000, %p2449;
	mov.f32 	%f7177, %f3707;
	bra.uni 	$L__BB0_4095;
$L__BB0_3705:
	setp.eq.f32 	%p2448, %f2050, %f3706;
	selp.f32 	%f3708, 0f43C48000, 0f43C40000, %p2448;
	mov.f32 	%f7177, %f3708;
	bra.uni 	$L__BB0_4095;
$L__BB0_3706:
	add.s32 	%r1232, %r3, 387;
	cvt.rn.f32.s32 	%f3709, %r1232;
	setp.leu.f32 	%p2439, %f2050, %f3709;
	@%p2439 bra 	$L__BB0_3710;
	add.s32 	%r1234, %r3, 389;
	cvt.rn.f32.s32 	%f3710, %r1234;
	setp.leu.f32 	%p2443, %f2050, %f3710;
	@%p2443 bra 	$L__BB0_3709;
	setp.eq.f32 	%p2445, %f2050, %f3701;
	selp.f32 	%f3711, 0f43C38000, 0f43C30000, %p2445;
	mov.f32 	%f7177, %f3711;
	bra.uni 	$L__BB0_4095;
$L__BB0_3709:
	setp.eq.f32 	%p2444, %f2050, %f3710;
	selp.f32 	%f3712, 0f43C28000, 0f43C20000, %p2444;
	mov.f32 	%f7177, %f3712;
	bra.uni 	$L__BB0_4095;
$L__BB0_3710:
	add.s32 	%r1233, %r3, 385;
	cvt.rn.f32.s32 	%f3713, %r1233;
	setp.leu.f32 	%p2440, %f2050, %f3713;
	@%p2440 bra 	$L__BB0_3712;
	setp.eq.f32 	%p2442, %f2050, %f3709;
	selp.f32 	%f3714, 0f43C18000, 0f43C10000, %p2442;
	mov.f32 	%f7177, %f3714;
	bra.uni 	$L__BB0_4095;
$L__BB0_3712:
	setp.eq.f32 	%p2441, %f2050, %f3713;
	selp.f32 	%f3715, 0f43C08000, 0f43C00000, %p2441;
	mov.f32 	%f7177, %f3715;
	bra.uni 	$L__BB0_4095;
$L__BB0_3713:
	add.s32 	%r1165, %r3, 319;
	cvt.rn.f32.s32 	%f3716, %r1165;
	setp.leu.f32 	%p2308, %f2050, %f3716;
	@%p2308 bra 	$L__BB0_3777;
	add.s32 	%r1197, %r3, 351;
	cvt.rn.f32.s32 	%f3717, %r1197;
	setp.leu.f32 	%p2372, %f2050, %f3717;
	@%p2372 bra 	$L__BB0_3746;
	add.s32 	%r1213, %r3, 367;
	cvt.rn.f32.s32 	%f3718, %r1213;
	setp.leu.f32 	%p2404, %f2050, %f3718;
	@%p2404 bra 	$L__BB0_3731;
	add.s32 	%r1221, %r3, 375;
	cvt.rn.f32.s32 	%f3719, %r1221;
	setp.leu.f32 	%p2420, %f2050, %f3719;
	@%p2420 bra 	$L__BB0_3724;
	add.s32 	%r1225, %r3, 379;
	cvt.rn.f32.s32 	%f3720, %r1225;
	setp.leu.f32 	%p2428, %f2050, %f3720;
	@%p2428 bra 	$L__BB0_3721;
	add.s32 	%r1227, %r3, 381;
	cvt.rn.f32.s32 	%f3721, %r1227;
	setp.leu.f32 	%p2432, %f2050, %f3721;
	@%p2432 bra 	$L__BB0_3720;
	setp.eq.f32 	%p2434, %f2050, %f3588;
	selp.f32 	%f3722, 0f43BF8000, 0f43BF0000, %p2434;
	mov.f32 	%f7177, %f3722;
	bra.uni 	$L__BB0_4095;
$L__BB0_3720:
	setp.eq.f32 	%p2433, %f2050, %f3721;
	selp.f32 	%f3723, 0f43BE8000, 0f43BE0000, %p2433;
	mov.f32 	%f7177, %f3723;
	bra.uni 	$L__BB0_4095;
$L__BB0_3721:
	add.s32 	%r1226, %r3, 377;
	cvt.rn.f32.s32 	%f3724, %r1226;
	setp.leu.f32 	%p2429, %f2050, %f3724;
	@%p2429 bra 	$L__BB0_3723;
	setp.eq.f32 	%p2431, %f2050, %f3720;
	selp.f32 	%f3725, 0f43BD8000, 0f43BD0000, %p2431;
	mov.f32 	%f7177, %f3725;
	bra.uni 	$L__BB0_4095;
$L__BB0_3723:
	setp.eq.f32 	%p2430, %f2050, %f3724;
	selp.f32 	%f3726, 0f43BC8000, 0f43BC0000, %p2430;
	mov.f32 	%f7177, %f3726;
	bra.uni 	$L__BB0_4095;
$L__BB0_3724:
	add.s32 	%r1222, %r3, 371;
	cvt.rn.f32.s32 	%f3727, %r1222;
	setp.leu.f32 	%p2421, %f2050, %f3727;
	@%p2421 bra 	$L__BB0_3728;
	add.s32 	%r1224, %r3, 373;
	cvt.rn.f32.s32 	%f3728, %r1224;
	setp.leu.f32 	%p2425, %f2050, %f3728;
	@%p2425 bra 	$L__BB0_3727;
	setp.eq.f32 	%p2427, %f2050, %f3719;
	selp.f32 	%f3729, 0f43BB8000, 0f43BB0000, %p2427;
	mov.f32 	%f7177, %f3729;
	bra.uni 	$L__BB0_4095;
$L__BB0_3727:
	setp.eq.f32 	%p2426, %f2050, %f3728;
	selp.f32 	%f3730, 0f43BA8000, 0f43BA0000, %p2426;
	mov.f32 	%f7177, %f3730;
	bra.uni 	$L__BB0_4095;
$L__BB0_3728:
	add.s32 	%r1223, %r3, 369;
	cvt.rn.f32.s32 	%f3731, %r1223;
	setp.leu.f32 	%p2422, %f2050, %f3731;
	@%p2422 bra 	$L__BB0_3730;
	setp.eq.f32 	%p2424, %f2050, %f3727;
	selp.f32 	%f3732, 0f43B98000, 0f43B90000, %p2424;
	mov.f32 	%f7177, %f3732;
	bra.uni 	$L__BB0_4095;
$L__BB0_3730:
	setp.eq.f32 	%p2423, %f2050, %f3731;
	selp.f32 	%f3733, 0f43B88000, 0f43B80000, %p2423;
	mov.f32 	%f7177, %f3733;
	bra.uni 	$L__BB0_4095;
$L__BB0_3731:
	add.s32 	%r1214, %r3, 359;
	cvt.rn.f32.s32 	%f3734, %r1214;
	setp.leu.f32 	%p2405, %f2050, %f3734;
	@%p2405 bra 	$L__BB0_3739;
	add.s32 	%r1218, %r3, 363;
	cvt.rn.f32.s32 	%f3735, %r1218;
	setp.leu.f32 	%p2413, %f2050, %f3735;
	@%p2413 bra 	$L__BB0_3736;
	add.s32 	%r1220, %r3, 365;
	cvt.rn.f32.s32 	%f3736, %r1220;
	setp.leu.f32 	%p2417, %f2050, %f3736;
	@%p2417 bra 	$L__BB0_3735;
	setp.eq.f32 	%p2419, %f2050, %f3718;
	selp.f32 	%f3737, 0f43B78000, 0f43B70000, %p2419;
	mov.f32 	%f7177, %f3737;
	bra.uni 	$L__BB0_4095;
$L__BB0_3735:
	setp.eq.f32 	%p2418, %f2050, %f3736;
	selp.f32 	%f3738, 0f43B68000, 0f43B60000, %p2418;
	mov.f32 	%f7177, %f3738;
	bra.uni 	$L__BB0_4095;
$L__BB0_3736:
	add.s32 	%r1219, %r3, 361;
	cvt.rn.f32.s32 	%f3739, %r1219;
	setp.leu.f32 	%p2414, %f2050, %f3739;
	@%p2414 bra 	$L__BB0_3738;
	setp.eq.f32 	%p2416, %f2050, %f3735;
	selp.f32 	%f3740, 0f43B58000, 0f43B50000, %p2416;
	mov.f32 	%f7177, %f3740;
	bra.uni 	$L__BB0_4095;
$L__BB0_3738:
	setp.eq.f32 	%p2415, %f2050, %f3739;
	selp.f32 	%f3741, 0f43B48000, 0f43B40000, %p2415;
	mov.f32 	%f7177, %f3741;
	bra.uni 	$L__BB0_4095;
$L__BB0_3739:
	add.s32 	%r1215, %r3, 355;
	cvt.rn.f32.s32 	%f3742, %r1215;
	setp.leu.f32 	%p2406, %f2050, %f3742;
	@%p2406 bra 	$L__BB0_3743;
	add.s32 	%r1217, %r3, 357;
	cvt.rn.f32.s32 	%f3743, %r1217;
	setp.leu.f32 	%p2410, %f2050, %f3743;
	@%p2410 bra 	$L__BB0_3742;
	setp.eq.f32 	%p2412, %f2050, %f3734;
	selp.f32 	%f3744, 0f43B38000, 0f43B30000, %p2412;
	mov.f32 	%f7177, %f3744;
	bra.uni 	$L__BB0_4095;
$L__BB0_3742:
	setp.eq.f32 	%p2411, %f2050, %f3743;
	selp.f32 	%f3745, 0f43B28000, 0f43B20000, %p2411;
	mov.f32 	%f7177, %f3745;
	bra.uni 	$L__BB0_4095;
$L__BB0_3743:
	add.s32 	%r1216, %r3, 353;
	cvt.rn.f32.s32 	%f3746, %r1216;
	setp.leu.f32 	%p2407, %f2050, %f3746;
	@%p2407 bra 	$L__BB0_3745;
	setp.eq.f32 	%p2409, %f2050, %f3742;
	selp.f32 	%f3747, 0f43B18000, 0f43B10000, %p2409;
	mov.f32 	%f7177, %f3747;
	bra.uni 	$L__BB0_4095;
$L__BB0_3745:
	setp.eq.f32 	%p2408, %f2050, %f3746;
	selp.f32 	%f3748, 0f43B08000, 0f43B00000, %p2408;
	mov.f32 	%f7177, %f3748;
	bra.uni 	$L__BB0_4095;
$L__BB0_3746:
	add.s32 	%r1198, %r3, 335;
	cvt.rn.f32.s32 	%f3749, %r1198;
	setp.leu.f32 	%p2373, %f2050, %f3749;
	@%p2373 bra 	$L__BB0_3762;
	add.s32 	%r1206, %r3, 343;
	cvt.rn.f32.s32 	%f3750, %r1206;
	setp.leu.f32 	%p2389, %f2050, %f3750;
	@%p2389 bra 	$L__BB0_3755;
	add.s32 	%r1210, %r3, 347;
	cvt.rn.f32.s32 	%f3751, %r1210;
	setp.leu.f32 	%p2397, %f2050, %f3751;
	@%p2397 bra 	$L__BB0_3752;
	add.s32 	%r1212, %r3, 349;
	cvt.rn.f32.s32 	%f3752, %r1212;
	setp.leu.f32 	%p2401, %f2050, %f3752;
	@%p2401 bra 	$L__BB0_3751;
	setp.eq.f32 	%p2403, %f2050, %f3717;
	selp.f32 	%f3753, 0f43AF8000, 0f43AF0000, %p2403;
	mov.f32 	%f7177, %f3753;
	bra.uni 	$L__BB0_4095;
$L__BB0_3751:
	setp.eq.f32 	%p2402, %f2050, %f3752;
	selp.f32 	%f3754, 0f43AE8000, 0f43AE0000, %p2402;
	mov.f32 	%f7177, %f3754;
	bra.uni 	$L__BB0_4095;
$L__BB0_3752:
	add.s32 	%r1211, %r3, 345;
	cvt.rn.f32.s32 	%f3755, %r1211;
	setp.leu.f32 	%p2398, %f2050, %f3755;
	@%p2398 bra 	$L__BB0_3754;
	setp.eq.f32 	%p2400, %f2050, %f3751;
	selp.f32 	%f3756, 0f43AD8000, 0f43AD0000, %p2400;
	mov.f32 	%f7177, %f3756;
	bra.uni 	$L__BB0_4095;
$L__BB0_3754:
	setp.eq.f32 	%p2399, %f2050, %f3755;
	selp.f32 	%f3757, 0f43AC8000, 0f43AC0000, %p2399;
	mov.f32 	%f7177, %f3757;
	bra.uni 	$L__BB0_4095;
$L__BB0_3755:
	add.s32 	%r1207, %r3, 339;
	cvt.rn.f32.s32 	%f3758, %r1207;
	setp.leu.f32 	%p2390, %f2050, %f3758;
	@%p2390 bra 	$L__BB0_3759;
	add.s32 	%r1209, %r3, 341;
	cvt.rn.f32.s32 	%f3759, %r1209;
	setp.leu.f32 	%p2394, %f2050, %f3759;
	@%p2394 bra 	$L__BB0_3758;
	setp.eq.f32 	%p2396, %f2050, %f3750;
	selp.f32 	%f3760, 0f43AB8000, 0f43AB0000, %p2396;
	mov.f32 	%f7177, %f3760;
	bra.uni 	$L__BB0_4095;
$L__BB0_3758:
	setp.eq.f32 	%p2395, %f2050, %f3759;
	selp.f32 	%f3761, 0f43AA8000, 0f43AA0000, %p2395;
	mov.f32 	%f7177, %f3761;
	bra.uni 	$L__BB0_4095;
$L__BB0_3759:
	add.s32 	%r1208, %r3, 337;
	cvt.rn.f32.s32 	%f3762, %r1208;
	setp.leu.f32 	%p2391, %f2050, %f3762;
	@%p2391 bra 	$L__BB0_3761;
	setp.eq.f32 	%p2393, %f2050, %f3758;
	selp.f32 	%f3763, 0f43A98000, 0f43A90000, %p2393;
	mov.f32 	%f7177, %f3763;
	bra.uni 	$L__BB0_4095;
$L__BB0_3761:
	setp.eq.f32 	%p2392, %f2050, %f3762;
	selp.f32 	%f3764, 0f43A88000, 0f43A80000, %p2392;
	mov.f32 	%f7177, %f3764;
	bra.uni 	$L__BB0_4095;
$L__BB0_3762:
	add.s32 	%r1199, %r3, 327;
	cvt.rn.f32.s32 	%f3765, %r1199;
	setp.leu.f32 	%p2374, %f2050, %f3765;
	@%p2374 bra 	$L__BB0_3770;
	add.s32 	%r1203, %r3, 331;
	cvt.rn.f32.s32 	%f3766, %r1203;
	setp.leu.f32 	%p2382, %f2050, %f3766;
	@%p2382 bra 	$L__BB0_3767;
	add.s32 	%r1205, %r3, 333;
	cvt.rn.f32.s32 	%f3767, %r1205;
	setp.leu.f32 	%p2386, %f2050, %f3767;
	@%p2386 bra 	$L__BB0_3766;
	setp.eq.f32 	%p2388, %f2050, %f3749;
	selp.f32 	%f3768, 0f43A78000, 0f43A70000, %p2388;
	mov.f32 	%f7177, %f3768;
	bra.uni 	$L__BB0_4095;
$L__BB0_3766:
	setp.eq.f32 	%p2387, %f2050, %f3767;
	selp.f32 	%f3769, 0f43A68000, 0f43A60000, %p2387;
	mov.f32 	%f7177, %f3769;
	bra.uni 	$L__BB0_4095;
$L__BB0_3767:
	add.s32 	%r1204, %r3, 329;
	cvt.rn.f32.s32 	%f3770, %r1204;
	setp.leu.f32 	%p2383, %f2050, %f3770;
	@%p2383 bra 	$L__BB0_3769;
	setp.eq.f32 	%p2385, %f2050, %f3766;
	selp.f32 	%f3771, 0f43A58000, 0f43A50000, %p2385;
	mov.f32 	%f7177, %f3771;
	bra.uni 	$L__BB0_4095;
$L__BB0_3769:
	setp.eq.f32 	%p2384, %f2050, %f3770;
	selp.f32 	%f3772, 0f43A48000, 0f43A40000, %p2384;
	mov.f32 	%f7177, %f3772;
	bra.uni 	$L__BB0_4095;
$L__BB0_3770:
	add.s32 	%r1200, %r3, 323;
	cvt.rn.f32.s32 	%f3773, %r1200;
	setp.leu.f32 	%p2375, %f2050, %f3773;
	@%p2375 bra 	$L__BB0_3774;
	add.s32 	%r1202, %r3, 325;
	cvt.rn.f32.s32 	%f3774, %r1202;
	setp.leu.f32 	%p2379, %f2050, %f3774;
	@%p2379 bra 	$L__BB0_3773;
	setp.eq.f32 	%p2381, %f2050, %f3765;
	selp.f32 	%f3775, 0f43A38000, 0f43A30000, %p2381;
	mov.f32 	%f7177, %f3775;
	bra.uni 	$L__BB0_4095;
$L__BB0_3773:
	setp.eq.f32 	%p2380, %f2050, %f3774;
	selp.f32 	%f3776, 0f43A28000, 0f43A20000, %p2380;
	mov.f32 	%f7177, %f3776;
	bra.uni 	$L__BB0_4095;
$L__BB0_3774:
	add.s32 	%r1201, %r3, 321;
	cvt.rn.f32.s32 	%f3777, %r1201;
	setp.leu.f32 	%p2376, %f2050, %f3777;
	@%p2376 bra 	$L__BB0_3776;
	setp.eq.f32 	%p2378, %f2050, %f3773;
	selp.f32 	%f3778, 0f43A18000, 0f43A10000, %p2378;
	mov.f32 	%f7177, %f3778;
	bra.uni 	$L__BB0_4095;
$L__BB0_3776:
	setp.eq.f32 	%p2377, %f2050, %f3777;
	selp.f32 	%f3779, 0f43A08000, 0f43A00000, %p2377;
	mov.f32 	%f7177, %f3779;
	bra.uni 	$L__BB0_4095;
$L__BB0_3777:
	add.s32 	%r1166, %r3, 287;
	cvt.rn.f32.s32 	%f3780, %r1166;
	setp.leu.f32 	%p2309, %f2050, %f3780;
	@%p2309 bra 	$L__BB0_3809;
	add.s32 	%r1182, %r3, 303;
	cvt.rn.f32.s32 	%f3781, %r1182;
	setp.leu.f32 	%p2341, %f2050, %f3781;
	@%p2341 bra 	$L__BB0_3794;
	add.s32 	%r1190, %r3, 311;
	cvt.rn.f32.s32 	%f3782, %r1190;
	setp.leu.f32 	%p2357, %f2050, %f3782;
	@%p2357 bra 	$L__BB0_3787;
	add.s32 	%r1194, %r3, 315;
	cvt.rn.f32.s32 	%f3783, %r1194;
	setp.leu.f32 	%p2365, %f2050, %f3783;
	@%p2365 bra 	$L__BB0_3784;
	add.s32 	%r1196, %r3, 317;
	cvt.rn.f32.s32 	%f3784, %r1196;
	setp.leu.f32 	%p2369, %f2050, %f3784;
	@%p2369 bra 	$L__BB0_3783;
	setp.eq.f32 	%p2371, %f2050, %f3716;
	selp.f32 	%f3785, 0f439F8000, 0f439F0000, %p2371;
	mov.f32 	%f7177, %f3785;
	bra.uni 	$L__BB0_4095;
$L__BB0_3783:
	setp.eq.f32 	%p2370, %f2050, %f3784;
	selp.f32 	%f3786, 0f439E8000, 0f439E0000, %p2370;
	mov.f32 	%f7177, %f3786;
	bra.uni 	$L__BB0_4095;
$L__BB0_3784:
	add.s32 	%r1195, %r3, 313;
	cvt.rn.f32.s32 	%f3787, %r1195;
	setp.leu.f32 	%p2366, %f2050, %f3787;
	@%p2366 bra 	$L__BB0_3786;
	setp.eq.f32 	%p2368, %f2050, %f3783;
	selp.f32 	%f3788, 0f439D8000, 0f439D0000, %p2368;
	mov.f32 	%f7177, %f3788;
	bra.uni 	$L__BB0_4095;
$L__BB0_3786:
	setp.eq.f32 	%p2367, %f2050, %f3787;
	selp.f32 	%f3789, 0f439C8000, 0f439C0000, %p2367;
	mov.f32 	%f7177, %f3789;
	bra.uni 	$L__BB0_4095;
$L__BB0_3787:
	add.s32 	%r1191, %r3, 307;
	cvt.rn.f32.s32 	%f3790, %r1191;
	setp.leu.f32 	%p2358, %f2050, %f3790;
	@%p2358 bra 	$L__BB0_3791;
	add.s32 	%r1193, %r3, 309;
	cvt.rn.f32.s32 	%f3791, %r1193;
	setp.leu.f32 	%p2362, %f2050, %f3791;
	@%p2362 bra 	$L__BB0_3790;
	setp.eq.f32 	%p2364, %f2050, %f3782;
	selp.f32 	%f3792, 0f439B8000, 0f439B0000, %p2364;
	mov.f32 	%f7177, %f3792;
	bra.uni 	$L__BB0_4095;
$L__BB0_3790:
	setp.eq.f32 	%p2363, %f2050, %f3791;
	selp.f32 	%f3793, 0f439A8000, 0f439A0000, %p2363;
	mov.f32 	%f7177, %f3793;
	bra.uni 	$L__BB0_4095;
$L__BB0_3791:
	add.s32 	%r1192, %r3, 305;
	cvt.rn.f32.s32 	%f3794, %r1192;
	setp.leu.f32 	%p2359, %f2050, %f3794;
	@%p2359 bra 	$L__BB0_3793;
	setp.eq.f32 	%p2361, %f2050, %f3790;
	selp.f32 	%f3795, 0f43998000, 0f43990000, %p2361;
	mov.f32 	%f7177, %f3795;
	bra.uni 	$L__BB0_4095;
$L__BB0_3793:
	setp.eq.f32 	%p2360, %f2050, %f3794;
	selp.f32 	%f3796, 0f43988000, 0f43980000, %p2360;
	mov.f32 	%f7177, %f3796;
	bra.uni 	$L__BB0_4095;
$L__BB0_3794:
	add.s32 	%r1183, %r3, 295;
	cvt.rn.f32.s32 	%f3797, %r1183;
	setp.leu.f32 	%p2342, %f2050, %f3797;
	@%p2342 bra 	$L__BB0_3802;
	add.s32 	%r1187, %r3, 299;
	cvt.rn.f32.s32 	%f3798, %r1187;
	setp.leu.f32 	%p2350, %f2050, %f3798;
	@%p2350 bra 	$L__BB0_3799;
	add.s32 	%r1189, %r3, 301;
	cvt.rn.f32.s32 	%f3799, %r1189;
	setp.leu.f32 	%p2354, %f2050, %f3799;
	@%p2354 bra 	$L__BB0_3798;
	setp.eq.f32 	%p2356, %f2050, %f3781;
	selp.f32 	%f3800, 0f43978000, 0f43970000, %p2356;
	mov.f32 	%f7177, %f3800;
	bra.uni 	$L__BB0_4095;
$L__BB0_3798:
	setp.eq.f32 	%p2355, %f2050, %f3799;
	selp.f32 	%f3801, 0f43968000, 0f43960000, %p2355;
	mov.f32 	%f7177, %f3801;
	bra.uni 	$L__BB0_4095;
$L__BB0_3799:
	add.s32 	%r1188, %r3, 297;
	cvt.rn.f32.s32 	%f3802, %r1188;
	setp.leu.f32 	%p2351, %f2050, %f3802;
	@%p2351 bra 	$L__BB0_3801;
	setp.eq.f32 	%p2353, %f2050, %f3798;
	selp.f32 	%f3803, 0f43958000, 0f43950000, %p2353;
	mov.f32 	%f7177, %f3803;
	bra.uni 	$L__BB0_4095;
$L__BB0_3801:
	setp.eq.f32 	%p2352, %f2050, %f3802;
	selp.f32 	%f3804, 0f43948000, 0f43940000, %p2352;
	mov.f32 	%f7177, %f3804;
	bra.uni 	$L__BB0_4095;
$L__BB0_3802:
	add.s32 	%r1184, %r3, 291;
	cvt.rn.f32.s32 	%f3805, %r1184;
	setp.leu.f32 	%p2343, %f2050, %f3805;
	@%p2343 bra 	$L__BB0_3806;
	add.s32 	%r1186, %r3, 293;
	cvt.rn.f32.s32 	%f3806, %r1186;
	setp.leu.f32 	%p2347, %f2050, %f3806;
	@%p2347 bra 	$L__BB0_3805;
	setp.eq.f32 	%p2349, %f2050, %f3797;
	selp.f32 	%f3807, 0f43938000, 0f43930000, %p2349;
	mov.f32 	%f7177, %f3807;
	bra.uni 	$L__BB0_4095;
$L__BB0_3805:
	setp.eq.f32 	%p2348, %f2050, %f3806;
	selp.f32 	%f3808, 0f43928000, 0f43920000, %p2348;
	mov.f32 	%f7177, %f3808;
	bra.uni 	$L__BB0_4095;
$L__BB0_3806:
	add.s32 	%r1185, %r3, 289;
	cvt.rn.f32.s32 	%f3809, %r1185;
	setp.leu.f32 	%p2344, %f2050, %f3809;
	@%p2344 bra 	$L__BB0_3808;
	setp.eq.f32 	%p2346, %f2050, %f3805;
	selp.f32 	%f3810, 0f43918000, 0f43910000, %p2346;
	mov.f32 	%f7177, %f3810;
	bra.uni 	$L__BB0_4095;
$L__BB0_3808:
	setp.eq.f32 	%p2345, %f2050, %f3809;
	selp.f32 	%f3811, 0f43908000, 0f43900000, %p2345;
	mov.f32 	%f7177, %f3811;
	bra.uni 	$L__BB0_4095;
$L__BB0_3809:
	add.s32 	%r1167, %r3, 271;
	cvt.rn.f32.s32 	%f3812, %r1167;
	setp.leu.f32 	%p2310, %f2050, %f3812;
	@%p2310 bra 	$L__BB0_3825;
	add.s32 	%r1175, %r3, 279;
	cvt.rn.f32.s32 	%f3813, %r1175;
	setp.leu.f32 	%p2326, %f2050, %f3813;
	@%p2326 bra 	$L__BB0_3818;
	add.s32 	%r1179, %r3, 283;
	cvt.rn.f32.s32 	%f3814, %r1179;
	setp.leu.f32 	%p2334, %f2050, %f3814;
	@%p2334 bra 	$L__BB0_3815;
	add.s32 	%r1181, %r3, 285;
	cvt.rn.f32.s32 	%f3815, %r1181;
	setp.leu.f32 	%p2338, %f2050, %f3815;
	@%p2338 bra 	$L__BB0_3814;
	setp.eq.f32 	%p2340, %f2050, %f3780;
	selp.f32 	%f3816, 0f438F8000, 0f438F0000, %p2340;
	mov.f32 	%f7177, %f3816;
	bra.uni 	$L__BB0_4095;
$L__BB0_3814:
	setp.eq.f32 	%p2339, %f2050, %f3815;
	selp.f32 	%f3817, 0f438E8000, 0f438E0000, %p2339;
	mov.f32 	%f7177, %f3817;
	bra.uni 	$L__BB0_4095;
$L__BB0_3815:
	add.s32 	%r1180, %r3, 281;
	cvt.rn.f32.s32 	%f3818, %r1180;
	setp.leu.f32 	%p2335, %f2050, %f3818;
	@%p2335 bra 	$L__BB0_3817;
	setp.eq.f32 	%p2337, %f2050, %f3814;
	selp.f32 	%f3819, 0f438D8000, 0f438D0000, %p2337;
	mov.f32 	%f7177, %f3819;
	bra.uni 	$L__BB0_4095;
$L__BB0_3817:
	setp.eq.f32 	%p2336, %f2050, %f3818;
	selp.f32 	%f3820, 0f438C8000, 0f438C0000, %p2336;
	mov.f32 	%f7177, %f3820;
	bra.uni 	$L__BB0_4095;
$L__BB0_3818:
	add.s32 	%r1176, %r3, 275;
	cvt.rn.f32.s32 	%f3821, %r1176;
	setp.leu.f32 	%p2327, %f2050, %f3821;
	@%p2327 bra 	$L__BB0_3822;
	add.s32 	%r1178, %r3, 277;
	cvt.rn.f32.s32 	%f3822, %r1178;
	setp.leu.f32 	%p2331, %f2050, %f3822;
	@%p2331 bra 	$L__BB0_3821;
	setp.eq.f32 	%p2333, %f2050, %f3813;
	selp.f32 	%f3823, 0f438B8000, 0f438B0000, %p2333;
	mov.f32 	%f7177, %f3823;
	bra.uni 	$L__BB0_4095;
$L__BB0_3821:
	setp.eq.f32 	%p2332, %f2050, %f3822;
	selp.f32 	%f3824, 0f438A8000, 0f438A0000, %p2332;
	mov.f32 	%f7177, %f3824;
	bra.uni 	$L__BB0_4095;
$L__BB0_3822:
	add.s32 	%r1177, %r3, 273;
	cvt.rn.f32.s32 	%f3825, %r1177;
	setp.leu.f32 	%p2328, %f2050, %f3825;
	@%p2328 bra 	$L__BB0_3824;
	setp.eq.f32 	%p2330, %f2050, %f3821;
	selp.f32 	%f3826, 0f43898000, 0f43890000, %p2330;
	mov.f32 	%f7177, %f3826;
	bra.uni 	$L__BB0_4095;
$L__BB0_3824:
	setp.eq.f32 	%p2329, %f2050, %f3825;
	selp.f32 	%f3827, 0f43888000, 0f43880000, %p2329;
	mov.f32 	%f7177, %f3827;
	bra.uni 	$L__BB0_4095;
$L__BB0_3825:
	add.s32 	%r1168, %r3, 263;
	cvt.rn.f32.s32 	%f3828, %r1168;
	setp.leu.f32 	%p2311, %f2050, %f3828;
	@%p2311 bra 	$L__BB0_3833;
	add.s32 	%r1172, %r3, 267;
	cvt.rn.f32.s32 	%f3829, %r1172;
	setp.leu.f32 	%p2319, %f2050, %f3829;
	@%p2319 bra 	$L__BB0_3830;
	add.s32 	%r1174, %r3, 269;
	cvt.rn.f32.s32 	%f3830, %r1174;
	setp.leu.f32 	%p2323, %f2050, %f3830;
	@%p2323 bra 	$L__BB0_3829;
	setp.eq.f32 	%p2325, %f2050, %f3812;
	selp.f32 	%f3831, 0f43878000, 0f43870000, %p2325;
	mov.f32 	%f7177, %f3831;
	bra.uni 	$L__BB0_4095;
$L__BB0_3829:
	setp.eq.f32 	%p2324, %f2050, %f3830;
	selp.f32 	%f3832, 0f43868000, 0f43860000, %p2324;
	mov.f32 	%f7177, %f3832;
	bra.uni 	$L__BB0_4095;
$L__BB0_3830:
	add.s32 	%r1173, %r3, 265;
	cvt.rn.f32.s32 	%f3833, %r1173;
	setp.leu.f32 	%p2320, %f2050, %f3833;
	@%p2320 bra 	$L__BB0_3832;
	setp.eq.f32 	%p2322, %f2050, %f3829;
	selp.f32 	%f3834, 0f43858000, 0f43850000, %p2322;
	mov.f32 	%f7177, %f3834;
	bra.uni 	$L__BB0_4095;
$L__BB0_3832:
	setp.eq.f32 	%p2321, %f2050, %f3833;
	selp.f32 	%f3835, 0f43848000, 0f43840000, %p2321;
	mov.f32 	%f7177, %f3835;
	bra.uni 	$L__BB0_4095;
$L__BB0_3833:
	add.s32 	%r1169, %r3, 259;
	cvt.rn.f32.s32 	%f3836, %r1169;
	setp.leu.f32 	%p2312, %f2050, %f3836;
	@%p2312 bra 	$L__BB0_3837;
	add.s32 	%r1171, %r3, 261;
	cvt.rn.f32.s32 	%f3837, %r1171;
	setp.leu.f32 	%p2316, %f2050, %f3837;
	@%p2316 bra 	$L__BB0_3836;
	setp.eq.f32 	%p2318, %f2050, %f3828;
	selp.f32 	%f3838, 0f43838000, 0f43830000, %p2318;
	mov.f32 	%f7177, %f3838;
	bra.uni 	$L__BB0_4095;
$L__BB0_3836:
	setp.eq.f32 	%p2317, %f2050, %f3837;
	selp.f32 	%f3839, 0f43828000, 0f43820000, %p2317;
	mov.f32 	%f7177, %f3839;
	bra.uni 	$L__BB0_4095;
$L__BB0_3837:
	add.s32 	%r1170, %r3, 257;
	cvt.rn.f32.s32 	%f3840, %r1170;
	setp.leu.f32 	%p2313, %f2050, %f3840;
	@%p2313 bra 	$L__BB0_3839;
	setp.eq.f32 	%p2315, %f2050, %f3836;
	selp.f32 	%f3841, 0f43818000, 0f43810000, %p2315;
	mov.f32 	%f7177, %f3841;
	bra.uni 	$L__BB0_4095;
$L__BB0_3839:
	setp.eq.f32 	%p2314, %f2050, %f3840;
	selp.f32 	%f3842, 0f43808000, 0f43800000, %p2314;
	mov.f32 	%f7177, %f3842;
	bra.uni 	$L__BB0_4095;
$L__BB0_3840:
	add.s32 	%r1037, %r3, 127;
	cvt.rn.f32.s32 	%f3843, %r1037;
	setp.leu.f32 	%p2052, %f2050, %f3843;
	@%p2052 bra 	$L__BB0_3968;
	add.s32 	%r1101, %r3, 191;
	cvt.rn.f32.s32 	%f3844, %r1101;
	setp.leu.f32 	%p2180, %f2050, %f3844;
	@%p2180 bra 	$L__BB0_3905;
	add.s32 	%r1133, %r3, 223;
	cvt.rn.f32.s32 	%f3845, %r1133;
	setp.leu.f32 	%p2244, %f2050, %f3845;
	@%p2244 bra 	$L__BB0_3874;
	add.s32 	%r1149, %r3, 239;
	cvt.rn.f32.s32 	%f3846, %r1149;
	setp.leu.f32 	%p2276, %f2050, %f3846;
	@%p2276 bra 	$L__BB0_3859;
	add.s32 	%r1157, %r3, 247;
	cvt.rn.f32.s32 	%f3847, %r1157;
	setp.leu.f32 	%p2292, %f2050, %f3847;
	@%p2292 bra 	$L__BB0_3852;
	add.s32 	%r1161, %r3, 251;
	cvt.rn.f32.s32 	%f3848, %r1161;
	setp.leu.f32 	%p2300, %f2050, %f3848;
	@%p2300 bra 	$L__BB0_3849;
	add.s32 	%r1163, %r3, 253;
	cvt.rn.f32.s32 	%f3849, %r1163;
	setp.leu.f32 	%p2304, %f2050, %f3849;
	@%p2304 bra 	$L__BB0_3848;
	setp.eq.f32 	%p2306, %f2050, %f3587;
	selp.f32 	%f3850, 0f437F0000, 0f437E0000, %p2306;
	mov.f32 	%f7177, %f3850;
	bra.uni 	$L__BB0_4095;
$L__BB0_3848:
	setp.eq.f32 	%p2305, %f2050, %f3849;
	selp.f32 	%f3851, 0f437D0000, 0f437C0000, %p2305;
	mov.f32 	%f7177, %f3851;
	bra.uni 	$L__BB0_4095;
$L__BB0_3849:
	add.s32 	%r1162, %r3, 249;
	cvt.rn.f32.s32 	%f3852, %r1162;
	setp.leu.f32 	%p2301, %f2050, %f3852;
	@%p2301 bra 	$L__BB0_3851;
	setp.eq.f32 	%p2303, %f2050, %f3848;
	selp.f32 	%f3853, 0f437B0000, 0f437A0000, %p2303;
	mov.f32 	%f7177, %f3853;
	bra.uni 	$L__BB0_4095;
$L__BB0_3851:
	setp.eq.f32 	%p2302, %f2050, %f3852;
	selp.f32 	%f3854, 0f43790000, 0f43780000, %p2302;
	mov.f32 	%f7177, %f3854;
	bra.uni 	$L__BB0_4095;
$L__BB0_3852:
	add.s32 	%r1158, %r3, 243;
	cvt.rn.f32.s32 	%f3855, %r1158;
	setp.leu.f32 	%p2293, %f2050, %f3855;
	@%p2293 bra 	$L__BB0_3856;
	add.s32 	%r1160, %r3, 245;
	cvt.rn.f32.s32 	%f3856, %r1160;
	setp.leu.f32 	%p2297, %f2050, %f3856;
	@%p2297 bra 	$L__BB0_3855;
	setp.eq.f32 	%p2299, %f2050, %f3847;
	selp.f32 	%f3857, 0f43770000, 0f43760000, %p2299;
	mov.f32 	%f7177, %f3857;
	bra.uni 	$L__BB0_4095;
$L__BB0_3855:
	setp.eq.f32 	%p2298, %f2050, %f3856;
	selp.f32 	%f3858, 0f43750000, 0f43740000, %p2298;
	mov.f32 	%f7177, %f3858;
	bra.uni 	$L__BB0_4095;
$L__BB0_3856:
	add.s32 	%r1159, %r3, 241;
	cvt.rn.f32.s32 	%f3859, %r1159;
	setp.leu.f32 	%p2294, %f2050, %f3859;
	@%p2294 bra 	$L__BB0_3858;
	setp.eq.f32 	%p2296, %f2050, %f3855;
	selp.f32 	%f3860, 0f43730000, 0f43720000, %p2296;
	mov.f32 	%f7177, %f3860;
	bra.uni 	$L__BB0_4095;
$L__BB0_3858:
	setp.eq.f32 	%p2295, %f2050, %f3859;
	selp.f32 	%f3861, 0f43710000, 0f43700000, %p2295;
	mov.f32 	%f7177, %f3861;
	bra.uni 	$L__BB0_4095;
$L__BB0_3859:
	add.s32 	%r1150, %r3, 231;
	cvt.rn.f32.s32 	%f3862, %r1150;
	setp.leu.f32 	%p2277, %f2050, %f3862;
	@%p2277 bra 	$L__BB0_3867;
	add.s32 	%r1154, %r3, 235;
	cvt.rn.f32.s32 	%f3863, %r1154;
	setp.leu.f32 	%p2285, %f2050, %f3863;
	@%p2285 bra 	$L__BB0_3864;
	add.s32 	%r1156, %r3, 237;
	cvt.rn.f32.s32 	%f3864, %r1156;
	setp.leu.f32 	%p2289, %f2050, %f3864;
	@%p2289 bra 	$L__BB0_3863;
	setp.eq.f32 	%p2291, %f2050, %f3846;
	selp.f32 	%f3865, 0f436F0000, 0f436E0000, %p2291;
	mov.f32 	%f7177, %f3865;
	bra.uni 	$L__BB0_4095;
$L__BB0_3863:
	setp.eq.f32 	%p2290, %f2050, %f3864;
	selp.f32 	%f3866, 0f436D0000, 0f436C0000, %p2290;
	mov.f32 	%f7177, %f3866;
	bra.uni 	$L__BB0_4095;
$L__BB0_3864:
	add.s32 	%r1155, %r3, 233;
	cvt.rn.f32.s32 	%f3867, %r1155;
	setp.leu.f32 	%p2286, %f2050, %f3867;
	@%p2286 bra 	$L__BB0_3866;
	setp.eq.f32 	%p2288, %f2050, %f3863;
	selp.f32 	%f3868, 0f436B0000, 0f436A0000, %p2288;
	mov.f32 	%f7177, %f3868;
	bra.uni 	$L__BB0_4095;
$L__BB0_3866:
	setp.eq.f32 	%p2287, %f2050, %f3867;
	selp.f32 	%f3869, 0f43690000, 0f43680000, %p2287;
	mov.f32 	%f7177, %f3869;
	bra.uni 	$L__BB0_4095;
$L__BB0_3867:
	add.s32 	%r1151, %r3, 227;
	cvt.rn.f32.s32 	%f3870, %r1151;
	setp.leu.f32 	%p2278, %f2050, %f3870;
	@%p2278 bra 	$L__BB0_3871;
	add.s32 	%r1153, %r3, 229;
	cvt.rn.f32.s32 	%f3871, %r1153;
	setp.leu.f32 	%p2282, %f2050, %f3871;
	@%p2282 bra 	$L__BB0_3870;
	setp.eq.f32 	%p2284, %f2050, %f3862;
	selp.f32 	%f3872, 0f43670000, 0f43660000, %p2284;
	mov.f32 	%f7177, %f3872;
	bra.uni 	$L__BB0_4095;
$L__BB0_3870:
	setp.eq.f32 	%p2283, %f2050, %f3871;
	selp.f32 	%f3873, 0f43650000, 0f43640000, %p2283;
	mov.f32 	%f7177, %f3873;
	bra.uni 	$L__BB0_4095;
$L__BB0_3871:
	add.s32 	%r1152, %r3, 225;
	cvt.rn.f32.s32 	%f3874, %r1152;
	setp.leu.f32 	%p2279, %f2050, %f3874;
	@%p2279 bra 	$L__BB0_3873;
	setp.eq.f32 	%p2281, %f2050, %f3870;
	selp.f32 	%f3875, 0f43630000, 0f43620000, %p2281;
	mov.f32 	%f7177, %f3875;
	bra.uni 	$L__BB0_4095;
$L__BB0_3873:
	setp.eq.f32 	%p2280, %f2050, %f3874;
	selp.f32 	%f3876, 0f43610000, 0f43600000, %p2280;
	mov.f32 	%f7177, %f3876;
	bra.uni 	$L__BB0_4095;
$L__BB0_3874:
	add.s32 	%r1134, %r3, 207;
	cvt.rn.f32.s32 	%f3877, %r1134;
	setp.leu.f32 	%p2245, %f2050, %f3877;
	@%p2245 bra 	$L__BB0_3890;
	add.s32 	%r1142, %r3, 215;
	cvt.rn.f32.s32 	%f3878, %r1142;
	setp.leu.f32 	%p2261, %f2050, %f3878;
	@%p2261 bra 	$L__BB0_3883;
	add.s32 	%r1146, %r3, 219;
	cvt.rn.f32.s32 	%f3879, %r1146;
	setp.leu.f32 	%p2269, %f2050, %f3879;
	@%p2269 bra 	$L__BB0_3880;
	add.s32 	%r1148, %r3, 221;
	cvt.rn.f32.s32 	%f3880, %r1148;
	setp.leu.f32 	%p2273, %f2050, %f3880;
	@%p2273 bra 	$L__BB0_3879;
	setp.eq.f32 	%p2275, %f2050, %f3845;
	selp.f32 	%f3881, 0f435F0000, 0f435E0000, %p2275;
	mov.f32 	%f7177, %f3881;
	bra.uni 	$L__BB0_4095;
$L__BB0_3879:
	setp.eq.f32 	%p2274, %f2050, %f3880;
	selp.f32 	%f3882, 0f435D0000, 0f435C0000, %p2274;
	mov.f32 	%f7177, %f3882;
	bra.uni 	$L__BB0_4095;
$L__BB0_3880:
	add.s32 	%r1147, %r3, 217;
	cvt.rn.f32.s32 	%f3883, %r1147;
	setp.leu.f32 	%p2270, %f2050, %f3883;
	@%p2270 bra 	$L__BB0_3882;
	setp.eq.f32 	%p2272, %f2050, %f3879;
	selp.f32 	%f3884, 0f435B0000, 0f435A0000, %p2272;
	mov.f32 	%f7177, %f3884;
	bra.uni 	$L__BB0_4095;
$L__BB0_3882:
	setp.eq.f32 	%p2271, %f2050, %f3883;
	selp.f32 	%f3885, 0f43590000, 0f43580000, %p2271;
	mov.f32 	%f7177, %f3885;
	bra.uni 	$L__BB0_4095;
$L__BB0_3883:
	add.s32 	%r1143, %r3, 211;
	cvt.rn.f32.s32 	%f3886, %r1143;
	setp.leu.f32 	%p2262, %f2050, %f3886;
	@%p2262 bra 	$L__BB0_3887;
	add.s32 	%r1145, %r3, 213;
	cvt.rn.f32.s32 	%f3887, %r1145;
	setp.leu.f32 	%p2266, %f2050, %f3887;
	@%p2266 bra 	$L__BB0_3886;
	setp.eq.f32 	%p2268, %f2050, %f3878;
	selp.f32 	%f3888, 0f43570000, 0f43560000, %p2268;
	mov.f32 	%f7177, %f3888;
	bra.uni 	$L__BB0_4095;
$L__BB0_3886:
	setp.eq.f32 	%p2267, %f2050, %f3887;
	selp.f32 	%f3889, 0f43550000, 0f43540000, %p2267;
	mov.f32 	%f7177, %f3889;
	bra.uni 	$L__BB0_4095;
$L__BB0_3887:
	add.s32 	%r1144, %r3, 209;
	cvt.rn.f32.s32 	%f3890, %r1144;
	setp.leu.f32 	%p2263, %f2050, %f3890;
	@%p2263 bra 	$L__BB0_3889;
	setp.eq.f32 	%p2265, %f2050, %f3886;
	selp.f32 	%f3891, 0f43530000, 0f43520000, %p2265;
	mov.f32 	%f7177, %f3891;
	bra.uni 	$L__BB0_4095;
$L__BB0_3889:
	setp.eq.f32 	%p2264, %f2050, %f3890;
	selp.f32 	%f3892, 0f43510000, 0f43500000, %p2264;
	mov.f32 	%f7177, %f3892;
	bra.uni 	$L__BB0_4095;
$L__BB0_3890:
	add.s32 	%r1135, %r3, 199;
	cvt.rn.f32.s32 	%f3893, %r1135;
	setp.leu.f32 	%p2246, %f2050, %f3893;
	@%p2246 bra 	$L__BB0_3898;
	add.s32 	%r1139, %r3, 203;
	cvt.rn.f32.s32 	%f3894, %r1139;
	setp.leu.f32 	%p2254, %f2050, %f3894;
	@%p2254 bra 	$L__BB0_3895;
	add.s32 	%r1141, %r3, 205;
	cvt.rn.f32.s32 	%f3895, %r1141;
	setp.leu.f32 	%p2258, %f2050, %f3895;
	@%p2258 bra 	$L__BB0_3894;
	setp.eq.f32 	%p2260, %f2050, %f3877;
	selp.f32 	%f3896, 0f434F0000, 0f434E0000, %p2260;
	mov.f32 	%f7177, %f3896;
	bra.uni 	$L__BB0_4095;
$L__BB0_3894:
	setp.eq.f32 	%p2259, %f2050, %f3895;
	selp.f32 	%f3897, 0f434D0000, 0f434C0000, %p2259;
	mov.f32 	%f7177, %f3897;
	bra.uni 	$L__BB0_4095;
$L__BB0_3895:
	add.s32 	%r1140, %r3, 201;
	cvt.rn.f32.s32 	%f3898, %r1140;
	setp.leu.f32 	%p2255, %f2050, %f3898;
	@%p2255 bra 	$L__BB0_3897;
	setp.eq.f32 	%p2257, %f2050, %f3894;
	selp.f32 	%f3899, 0f434B0000, 0f434A0000, %p2257;
	mov.f32 	%f7177, %f3899;
	bra.uni 	$L__BB0_4095;
$L__BB0_3897:
	setp.eq.f32 	%p2256, %f2050, %f3898;
	selp.f32 	%f3900, 0f43490000, 0f43480000, %p2256;
	mov.f32 	%f7177, %f3900;
	bra.uni 	$L__BB0_4095;
$L__BB0_3898:
	add.s32 	%r1136, %r3, 195;
	cvt.rn.f32.s32 	%f3901, %r1136;
	setp.leu.f32 	%p2247, %f2050, %f3901;
	@%p2247 bra 	$L__BB0_3902;
	add.s32 	%r1138, %r3, 197;
	cvt.rn.f32.s32 	%f3902, %r1138;
	setp.leu.f32 	%p2251, %f2050, %f3902;
	@%p2251 bra 	$L__BB0_3901;
	setp.eq.f32 	%p2253, %f2050, %f3893;
	selp.f32 	%f3903, 0f43470000, 0f43460000, %p2253;
	mov.f32 	%f7177, %f3903;
	bra.uni 	$L__BB0_4095;
$L__BB0_3901:
	setp.eq.f32 	%p2252, %f2050, %f3902;
	selp.f32 	%f3904, 0f43450000, 0f43440000, %p2252;
	mov.f32 	%f7177, %f3904;
	bra.uni 	$L__BB0_4095;
$L__BB0_3902:
	add.s32 	%r1137, %r3, 193;
	cvt.rn.f32.s32 	%f3905, %r1137;
	setp.leu.f32 	%p2248, %f2050, %f3905;
	@%p2248 bra 	$L__BB0_3904;
	setp.eq.f32 	%p2250, %f2050, %f3901;
	selp.f32 	%f3906, 0f43430000, 0f43420000, %p2250;
	mov.f32 	%f7177, %f3906;
	bra.uni 	$L__BB0_4095;
$L__BB0_3904:
	setp.eq.f32 	%p2249, %f2050, %f3905;
	selp.f32 	%f3907, 0f43410000, 0f43400000, %p2249;
	mov.f32 	%f7177, %f3907;
	bra.uni 	$L__BB0_4095;
$L__BB0_3905:
	add.s32 	%r1102, %r3, 159;
	cvt.rn.f32.s32 	%f3908, %r1102;
	setp.leu.f32 	%p2181, %f2050, %f3908;
	@%p2181 bra 	$L__BB0_3937;
	add.s32 	%r1118, %r3, 175;
	cvt.rn.f32.s32 	%f3909, %r1118;
	setp.leu.f32 	%p2213, %f2050, %f3909;
	@%p2213 bra 	$L__BB0_3922;
	add.s32 	%r1126, %r3, 183;
	cvt.rn.f32.s32 	%f3910, %r1126;
	setp.leu.f32 	%p2229, %f2050, %f3910;
	@%p2229 bra 	$L__BB0_3915;
	add.s32 	%r1130, %r3, 187;
	cvt.rn.f32.s32 	%f3911, %r1130;
	setp.leu.f32 	%p2237, %f2050, %f3911;
	@%p2237 bra 	$L__BB0_3912;
	add.s32 	%r1132, %r3, 189;
	cvt.rn.f32.s32 	%f3912, %r1132;
	setp.leu.f32 	%p2241, %f2050, %f3912;
	@%p2241 bra 	$L__BB0_3911;
	setp.eq.f32 	%p2243, %f2050, %f3844;
	selp.f32 	%f3913, 0f433F0000, 0f433E0000, %p2243;
	mov.f32 	%f7177, %f3913;
	bra.uni 	$L__BB0_4095;
$L__BB0_3911:
	setp.eq.f32 	%p2242, %f2050, %f3912;
	selp.f32 	%f3914, 0f433D0000, 0f433C0000, %p2242;
	mov.f32 	%f7177, %f3914;
	bra.uni 	$L__BB0_4095;
$L__BB0_3912:
	add.s32 	%r1131, %r3, 185;
	cvt.rn.f32.s32 	%f3915, %r1131;
	setp.leu.f32 	%p2238, %f2050, %f3915;
	@%p2238 bra 	$L__BB0_3914;
	setp.eq.f32 	%p2240, %f2050, %f3911;
	selp.f32 	%f3916, 0f433B0000, 0f433A0000, %p2240;
	mov.f32 	%f7177, %f3916;
	bra.uni 	$L__BB0_4095;
$L__BB0_3914:
	setp.eq.f32 	%p2239, %f2050, %f3915;
	selp.f32 	%f3917, 0f43390000, 0f43380000, %p2239;
	mov.f32 	%f7177, %f3917;
	bra.uni 	$L__BB0_4095;
$L__BB0_3915:
	add.s32 	%r1127, %r3, 179;
	cvt.rn.f32.s32 	%f3918, %r1127;
	setp.leu.f32 	%p2230, %f2050, %f3918;
	@%p2230 bra 	$L__BB0_3919;
	add.s32 	%r1129, %r3, 181;
	cvt.rn.f32.s32 	%f3919, %r1129;
	setp.leu.f32 	%p2234, %f2050, %f3919;
	@%p2234 bra 	$L__BB0_3918;
	setp.eq.f32 	%p2236, %f2050, %f3910;
	selp.f32 	%f3920, 0f43370000, 0f43360000, %p2236;
	mov.f32 	%f7177, %f3920;
	bra.uni 	$L__BB0_4095;
$L__BB0_3918:
	setp.eq.f32 	%p2235, %f2050, %f3919;
	selp.f32 	%f3921, 0f43350000, 0f43340000, %p2235;
	mov.f32 	%f7177, %f3921;
	bra.uni 	$L__BB0_4095;
$L__BB0_3919:
	add.s32 	%r1128, %r3, 177;
	cvt.rn.f32.s32 	%f3922, %r1128;
	setp.leu.f32 	%p2231, %f2050, %f3922;
	@%p2231 bra 	$L__BB0_3921;
	setp.eq.f32 	%p2233, %f2050, %f3918;
	selp.f32 	%f3923, 0f43330000, 0f43320000, %p2233;
	mov.f32 	%f7177, %f3923;
	bra.uni 	$L__BB0_4095;
$L__BB0_3921:
	setp.eq.f32 	%p2232, %f2050, %f3922;
	selp.f32 	%f3924, 0f43310000, 0f43300000, %p2232;
	mov.f32 	%f7177, %f3924;
	bra.uni 	$L__BB0_4095;
$L__BB0_3922:
	add.s32 	%r1119, %r3, 167;
	cvt.rn.f32.s32 	%f3925, %r1119;
	setp.leu.f32 	%p2214, %f2050, %f3925;
	@%p2214 bra 	$L__BB0_3930;
	add.s32 	%r1123, %r3, 171;
	cvt.rn.f32.s32 	%f3926, %r1123;
	setp.leu.f32 	%p2222, %f2050, %f3926;
	@%p2222 bra 	$L__BB0_3927;
	add.s32 	%r1125, %r3, 173;
	cvt.rn.f32.s32 	%f3927, %r1125;
	setp.leu.f32 	%p2226, %f2050, %f3927;
	@%p2226 bra 	$L__BB0_3926;
	setp.eq.f32 	%p2228, %f2050, %f3909;
	selp.f32 	%f3928, 0f432F0000, 0f432E0000, %p2228;
	mov.f32 	%f7177, %f3928;
	bra.uni 	$L__BB0_4095;
$L__BB0_3926:
	setp.eq.f32 	%p2227, %f2050, %f3927;
	selp.f32 	%f3929, 0f432D0000, 0f432C0000, %p2227;
	mov.f32 	%f7177, %f3929;
	bra.uni 	$L__BB0_4095;
$L__BB0_3927:
	add.s32 	%r1124, %r3, 169;
	cvt.rn.f32.s32 	%f3930, %r1124;
	setp.leu.f32 	%p2223, %f2050, %f3930;
	@%p2223 bra 	$L__BB0_3929;
	setp.eq.f32 	%p2225, %f2050, %f3926;
	selp.f32 	%f3931, 0f432B0000, 0f432A0000, %p2225;
	mov.f32 	%f7177, %f3931;
	bra.uni 	$L__BB0_4095;
$L__BB0_3929:
	setp.eq.f32 	%p2224, %f2050, %f3930;
	selp.f32 	%f3932, 0f43290000, 0f43280000, %p2224;
	mov.f32 	%f7177, %f3932;
	bra.uni 	$L__BB0_4095;
$L__BB0_3930:
	add.s32 	%r1120, %r3, 163;
	cvt.rn.f32.s32 	%f3933, %r1120;
	setp.leu.f32 	%p2215, %f2050, %f3933;
	@%p2215 bra 	$L__BB0_3934;
	add.s32 	%r1122, %r3, 165;
	cvt.rn.f32.s32 	%f3934, %r1122;
	setp.leu.f32 	%p2219, %f2050, %f3934;
	@%p2219 bra 	$L__BB0_3933;
	setp.eq.f32 	%p2221, %f2050, %f3925;
	selp.f32 	%f3935, 0f43270000, 0f43260000, %p2221;
	mov.f32 	%f7177, %f3935;
	bra.uni 	$L__BB0_4095;
$L__BB0_3933:
	setp.eq.f32 	%p2220, %f2050, %f3934;
	selp.f32 	%f3936, 0f43250000, 0f43240000, %p2220;
	mov.f32 	%f7177, %f3936;
	bra.uni 	$L__BB0_4095;
$L__BB0_3934:
	add.s32 	%r1121, %r3, 161;
	cvt.rn.f32.s32 	%f3937, %r1121;
	setp.leu.f32 	%p2216, %f2050, %f3937;
	@%p2216 bra 	$L__BB0_3936;
	setp.eq.f32 	%p2218, %f2050, %f3933;
	selp.f32 	%f3938, 0f43230000, 0f43220000, %p2218;
	mov.f32 	%f7177, %f3938;
	bra.uni 	$L__BB0_4095;
$L__BB0_3936:
	setp.eq.f32 	%p2217, %f2050, %f3937;
	selp.f32 	%f3939, 0f43210000, 0f43200000, %p2217;
	mov.f32 	%f7177, %f3939;
	bra.uni 	$L__BB0_4095;
$L__BB0_3937:
	add.s32 	%r1103, %r3, 143;
	cvt.rn.f32.s32 	%f3940, %r1103;
	setp.leu.f32 	%p2182, %f2050, %f3940;
	@%p2182 bra 	$L__BB0_3953;
	add.s32 	%r1111, %r3, 151;
	cvt.rn.f32.s32 	%f3941, %r1111;
	setp.leu.f32 	%p2198, %f2050, %f3941;
	@%p2198 bra 	$L__BB0_3946;
	add.s32 	%r1115, %r3, 155;
	cvt.rn.f32.s32 	%f3942, %r1115;
	setp.leu.f32 	%p2206, %f2050, %f3942;
	@%p2206 bra 	$L__BB0_3943;
	add.s32 	%r1117, %r3, 157;
	cvt.rn.f32.s32 	%f3943, %r1117;
	setp.leu.f32 	%p2210, %f2050, %f3943;
	@%p2210 bra 	$L__BB0_3942;
	setp.eq.f32 	%p2212, %f2050, %f3908;
	selp.f32 	%f3944, 0f431F0000, 0f431E0000, %p2212;
	mov.f32 	%f7177, %f3944;
	bra.uni 	$L__BB0_4095;
$L__BB0_3942:
	setp.eq.f32 	%p2211, %f2050, %f3943;
	selp.f32 	%f3945, 0f431D0000, 0f431C0000, %p2211;
	mov.f32 	%f7177, %f3945;
	bra.uni 	$L__BB0_4095;
$L__BB0_3943:
	add.s32 	%r1116, %r3, 153;
	cvt.rn.f32.s32 	%f3946, %r1116;
	setp.leu.f32 	%p2207, %f2050, %f3946;
	@%p2207 bra 	$L__BB0_3945;
	setp.eq.f32 	%p2209, %f2050, %f3942;
	selp.f32 	%f3947, 0f431B0000, 0f431A0000, %p2209;
	mov.f32 	%f7177, %f3947;
	bra.uni 	$L__BB0_4095;
$L__BB0_3945:
	setp.eq.f32 	%p2208, %f2050, %f3946;
	selp.f32 	%f3948, 0f43190000, 0f43180000, %p2208;
	mov.f32 	%f7177, %f3948;
	bra.uni 	$L__BB0_4095;
$L__BB0_3946:
	add.s32 	%r1112, %r3, 147;
	cvt.rn.f32.s32 	%f3949, %r1112;
	setp.leu.f32 	%p2199, %f2050, %f3949;
	@%p2199 bra 	$L__BB0_3950;
	add.s32 	%r1114, %r3, 149;
	cvt.rn.f32.s32 	%f3950, %r1114;
	setp.leu.f32 	%p2203, %f2050, %f3950;
	@%p2203 bra 	$L__BB0_3949;
	setp.eq.f32 	%p2205, %f2050, %f3941;
	selp.f32 	%f3951, 0f43170000, 0f43160000, %p2205;
	mov.f32 	%f7177, %f3951;
	bra.uni 	$L__BB0_4095;
$L__BB0_3949:
	setp.eq.f32 	%p2204, %f2050, %f3950;
	selp.f32 	%f3952, 0f43150000, 0f43140000, %p2204;
	mov.f32 	%f7177, %f3952;
	bra.uni 	$L__BB0_4095;
$L__BB0_3950:
	add.s32 	%r1113, %r3, 145;
	cvt.rn.f32.s32 	%f3953, %r1113;
	setp.leu.f32 	%p2200, %f2050, %f3953;
	@%p2200 bra 	$L__BB0_3952;
	setp.eq.f32 	%p2202, %f2050, %f3949;
	selp.f32 	%f3954, 0f43130000, 0f43120000, %p2202;
	mov.f32 	%f7177, %f3954;
	bra.uni 	$L__BB0_4095;
$L__BB0_3952:
	setp.eq.f32 	%p2201, %f2050, %f3953;
	selp.f32 	%f3955, 0f43110000, 0f43100000, %p2201;
	mov.f32 	%f7177, %f3955;
	bra.uni 	$L__BB0_4095;
$L__BB0_3953:
	add.s32 	%r1104, %r3, 135;
	cvt.rn.f32.s32 	%f3956, %r1104;
	setp.leu.f32 	%p2183, %f2050, %f3956;
	@%p2183 bra 	$L__BB0_3961;
	add.s32 	%r1108, %r3, 139;
	cvt.rn.f32.s32 	%f3957, %r1108;
	setp.leu.f32 	%p2191, %f2050, %f3957;
	@%p2191 bra 	$L__BB0_3958;
	add.s32 	%r1110, %r3, 141;
	cvt.rn.f32.s32 	%f3958, %r1110;
	setp.leu.f32 	%p2195, %f2050, %f3958;
	@%p2195 bra 	$L__BB0_3957;
	setp.eq.f32 	%p2197, %f2050, %f3940;
	selp.f32 	%f3959, 0f430F0000, 0f430E0000, %p2197;
	mov.f32 	%f7177, %f3959;
	bra.uni 	$L__BB0_4095;
$L__BB0_3957:
	setp.eq.f32 	%p2196, %f2050, %f3958;
	selp.f32 	%f3960, 0f430D0000, 0f430C0000, %p2196;
	mov.f32 	%f7177, %f3960;
	bra.uni 	$L__BB0_4095;
$L__BB0_3958:
	add.s32 	%r1109, %r3, 137;
	cvt.rn.f32.s32 	%f3961, %r1109;
	setp.leu.f32 	%p2192, %f2050, %f3961;
	@%p2192 bra 	$L__BB0_3960;
	setp.eq.f32 	%p2194, %f2050, %f3957;
	selp.f32 	%f3962, 0f430B0000, 0f430A0000, %p2194;
	mov.f32 	%f7177, %f3962;
	bra.uni 	$L__BB0_4095;
$L__BB0_3960:
	setp.eq.f32 	%p2193, %f2050, %f3961;
	selp.f32 	%f3963, 0f43090000, 0f43080000, %p2193;
	mov.f32 	%f7177, %f3963;
	bra.uni 	$L__BB0_4095;
$L__BB0_3961:
	add.s32 	%r1105, %r3, 131;
	cvt.rn.f32.s32 	%f3964, %r1105;
	setp.leu.f32 	%p2184, %f2050, %f3964;
	@%p2184 bra 	$L__BB0_3965;
	add.s32 	%r1107, %r3, 133;
	cvt.rn.f32.s32 	%f3965, %r1107;
	setp.leu.f32 	%p2188, %f2050, %f3965;
	@%p2188 bra 	$L__BB0_3964;
	setp.eq.f32 	%p2190, %f2050, %f3956;
	selp.f32 	%f3966, 0f43070000, 0f43060000, %p2190;
	mov.f32 	%f7177, %f3966;
	bra.uni 	$L__BB0_4095;
$L__BB0_3964:
	setp.eq.f32 	%p2189, %f2050, %f3965;
	selp.f32 	%f3967, 0f43050000, 0f43040000, %p2189;
	mov.f32 	%f7177, %f3967;
	bra.uni 	$L__BB0_4095;
$L__BB0_3965:
	add.s32 	%r1106, %r3, 129;
	cvt.rn.f32.s32 	%f3968, %r1106;
	setp.leu.f32 	%p2185, %f2050, %f3968;
	@%p2185 bra 	$L__BB0_3967;
	setp.eq.f32 	%p2187, %f2050, %f3964;
	selp.f32 	%f3969, 0f43030000, 0f43020000, %p2187;
	mov.f32 	%f7177, %f3969;
	bra.uni 	$L__BB0_4095;
$L__BB0_3967:
	setp.eq.f32 	%p2186, %f2050, %f3968;
	selp.f32 	%f3970, 0f43010000, 0f43000000, %p2186;
	mov.f32 	%f7177, %f3970;
	bra.uni 	$L__BB0_4095;
$L__BB0_3968:
	add.s32 	%r1038, %r3, 63;
	cvt.rn.f32.s32 	%f3971, %r1038;
	setp.leu.f32 	%p2053, %f2050, %f3971;
	@%p2053 bra 	$L__BB0_4032;
	add.s32 	%r1070, %r3, 95;
	cvt.rn.f32.s32 	%f3972, %r1070;
	setp.leu.f32 	%p2117, %f2050, %f3972;
	@%p2117 bra 	$L__BB0_4001;
	add.s32 	%r1086, %r3, 111;
	cvt.rn.f32.s32 	%f3973, %r1086;
	setp.leu.f32 	%p2149, %f2050, %f3973;
	@%p2149 bra 	$L__BB0_3986;
	add.s32 	%r1094, %r3, 119;
	cvt.rn.f32.s32 	%f3974, %r1094;
	setp.leu.f32 	%p2165, %f2050, %f3974;
	@%p2165 bra 	$L__BB0_3979;
	add.s32 	%r1098, %r3, 123;
	cvt.rn.f32.s32 	%f3975, %r1098;
	setp.leu.f32 	%p2173, %f2050, %f3975;
	@%p2173 bra 	$L__BB0_3976;
	add.s32 	%r1100, %r3, 125;
	cvt.rn.f32.s32 	%f3976, %r1100;
	setp.leu.f32 	%p2177, %f2050, %f3976;
	@%p2177 bra 	$L__BB0_3975;
	setp.eq.f32 	%p2179, %f2050, %f3843;
	selp.f32 	%f3977, 0f42FE0000, 0f42FC0000, %p2179;
	mov.f32 	%f7177, %f3977;
	bra.uni 	$L__BB0_4095;
$L__BB0_3975:
	setp.eq.f32 	%p2178, %f2050, %f3976;
	selp.f32 	%f3978, 0f42FA0000, 0f42F80000, %p2178;
	mov.f32 	%f7177, %f3978;
	bra.uni 	$L__BB0_4095;
$L__BB0_3976:
	add.s32 	%r1099, %r3, 121;
	cvt.rn.f32.s32 	%f3979, %r1099;
	setp.leu.f32 	%p2174, %f2050, %f3979;
	@%p2174 bra 	$L__BB0_3978;
	setp.eq.f32 	%p2176, %f2050, %f3975;
	selp.f32 	%f3980, 0f42F60000, 0f42F40000, %p2176;
	mov.f32 	%f7177, %f3980;
	bra.uni 	$L__BB0_4095;
$L__BB0_3978:
	setp.eq.f32 	%p2175, %f2050, %f3979;
	selp.f32 	%f3981, 0f42F20000, 0f42F00000, %p2175;
	mov.f32 	%f7177, %f3981;
	bra.uni 	$L__BB0_4095;
$L__BB0_3979:
	add.s32 	%r1095, %r3, 115;
	cvt.rn.f32.s32 	%f3982, %r1095;
	setp.leu.f32 	%p2166, %f2050, %f3982;
	@%p2166 bra 	$L__BB0_3983;
	add.s32 	%r1097, %r3, 117;
	cvt.rn.f32.s32 	%f3983, %r1097;
	setp.leu.f32 	%p2170, %f2050, %f3983;
	@%p2170 bra 	$L__BB0_3982;
	setp.eq.f32 	%p2172, %f2050, %f3974;
	selp.f32 	%f3984, 0f42EE0000, 0f42EC0000, %p2172;
	mov.f32 	%f7177, %f3984;
	bra.uni 	$L__BB0_4095;
$L__BB0_3982:
	setp.eq.f32 	%p2171, %f2050, %f3983;
	selp.f32 	%f3985, 0f42EA0000, 0f42E80000, %p2171;
	mov.f32 	%f7177, %f3985;
	bra.uni 	$L__BB0_4095;
$L__BB0_3983:
	add.s32 	%r1096, %r3, 113;
	cvt.rn.f32.s32 	%f3986, %r1096;
	setp.leu.f32 	%p2167, %f2050, %f3986;
	@%p2167 bra 	$L__BB0_3985;
	setp.eq.f32 	%p2169, %f2050, %f3982;
	selp.f32 	%f3987, 0f42E60000, 0f42E40000, %p2169;
	mov.f32 	%f7177, %f3987;
	bra.uni 	$L__BB0_4095;
$L__BB0_3985:
	setp.eq.f32 	%p2168, %f2050, %f3986;
	selp.f32 	%f3988, 0f42E20000, 0f42E00000, %p2168;
	mov.f32 	%f7177, %f3988;
	bra.uni 	$L__BB0_4095;
$L__BB0_3986:
	add.s32 	%r1087, %r3, 103;
	cvt.rn.f32.s32 	%f3989, %r1087;
	setp.leu.f32 	%p2150, %f2050, %f3989;
	@%p2150 bra 	$L__BB0_3994;
	add.s32 	%r1091, %r3, 107;
	cvt.rn.f32.s32 	%f3990, %r1091;
	setp.leu.f32 	%p2158, %f2050, %f3990;
	@%p2158 bra 	$L__BB0_3991;
	add.s32 	%r1093, %r3, 109;
	cvt.rn.f32.s32 	%f3991, %r1093;
	setp.leu.f32 	%p2162, %f2050, %f3991;
	@%p2162 bra 	$L__BB0_3990;
	setp.eq.f32 	%p2164, %f2050, %f3973;
	selp.f32 	%f3992, 0f42DE0000, 0f42DC0000, %p2164;
	mov.f32 	%f7177, %f3992;
	bra.uni 	$L__BB0_4095;
$L__BB0_3990:
	setp.eq.f32 	%p2163, %f2050, %f3991;
	selp.f32 	%f3993, 0f42DA0000, 0f42D80000, %p2163;
	mov.f32 	%f7177, %f3993;
	bra.uni 	$L__BB0_4095;
$L__BB0_3991:
	add.s32 	%r1092, %r3, 105;
	cvt.rn.f32.s32 	%f3994, %r1092;
	setp.leu.f32 	%p2159, %f2050, %f3994;
	@%p2159 bra 	$L__BB0_3993;
	setp.eq.f32 	%p2161, %f2050, %f3990;
	selp.f32 	%f3995, 0f42D60000, 0f42D40000, %p2161;
	mov.f32 	%f7177, %f3995;
	bra.uni 	$L__BB0_4095;
$L__BB0_3993:
	setp.eq.f32 	%p2160, %f2050, %f3994;
	selp.f32 	%f3996, 0f42D20000, 0f42D00000, %p2160;
	mov.f32 	%f7177, %f3996;
	bra.uni 	$L__BB0_4095;
$L__BB0_3994:
	add.s32 	%r1088, %r3, 99;
	cvt.rn.f32.s32 	%f3997, %r1088;
	setp.leu.f32 	%p2151, %f2050, %f3997;
	@%p2151 bra 	$L__BB0_3998;
	add.s32 	%r1090, %r3, 101;
	cvt.rn.f32.s32 	%f3998, %r1090;
	setp.leu.f32 	%p2155, %f2050, %f3998;
	@%p2155 bra 	$L__BB0_3997;
	setp.eq.f32 	%p2157, %f2050, %f3989;
	selp.f32 	%f3999, 0f42CE0000, 0f42CC0000, %p2157;
	mov.f32 	%f7177, %f3999;
	bra.uni 	$L__BB0_4095;
$L__BB0_3997:
	setp.eq.f32 	%p2156, %f2050, %f3998;
	selp.f32 	%f4000, 0f42CA0000, 0f42C80000, %p2156;
	mov.f32 	%f7177, %f4000;
	bra.uni 	$L__BB0_4095;
$L__BB0_3998:
	add.s32 	%r1089, %r3, 97;
	cvt.rn.f32.s32 	%f4001, %r1089;
	setp.leu.f32 	%p2152, %f2050, %f4001;
	@%p2152 bra 	$L__BB0_4000;
	setp.eq.f32 	%p2154, %f2050, %f3997;
	selp.f32 	%f4002, 0f42C60000, 0f42C40000, %p2154;
	mov.f32 	%f7177, %f4002;
	bra.uni 	$L__BB0_4095;
$L__BB0_4000:
	setp.eq.f32 	%p2153, %f2050, %f4001;
	selp.f32 	%f4003, 0f42C20000, 0f42C00000, %p2153;
	mov.f32 	%f7177, %f4003;
	bra.uni 	$L__BB0_4095;
$L__BB0_4001:
	add.s32 	%r1071, %r3, 79;
	cvt.rn.f32.s32 	%f4004, %r1071;
	setp.leu.f32 	%p2118, %f2050, %f4004;
	@%p2118 bra 	$L__BB0_4017;
	add.s32 	%r1079, %r3, 87;
	cvt.rn.f32.s32 	%f4005, %r1079;
	setp.leu.f32 	%p2134, %f2050, %f4005;
	@%p2134 bra 	$L__BB0_4010;
	add.s32 	%r1083, %r3, 91;
	cvt.rn.f32.s32 	%f4006, %r1083;
	setp.leu.f32 	%p2142, %f2050, %f4006;
	@%p2142 bra 	$L__BB0_4007;
	add.s32 	%r1085, %r3, 93;
	cvt.rn.f32.s32 	%f4007, %r1085;
	setp.leu.f32 	%p2146, %f2050, %f4007;
	@%p2146 bra 	$L__BB0_4006;
	setp.eq.f32 	%p2148, %f2050, %f3972;
	selp.f32 	%f4008, 0f42BE0000, 0f42BC0000, %p2148;
	mov.f32 	%f7177, %f4008;
	bra.uni 	$L__BB0_4095;
$L__BB0_4006:
	setp.eq.f32 	%p2147, %f2050, %f4007;
	selp.f32 	%f4009, 0f42BA0000, 0f42B80000, %p2147;
	mov.f32 	%f7177, %f4009;
	bra.uni 	$L__BB0_4095;
$L__BB0_4007:
	add.s32 	%r1084, %r3, 89;
	cvt.rn.f32.s32 	%f4010, %r1084;
	setp.leu.f32 	%p2143, %f2050, %f4010;
	@%p2143 bra 	$L__BB0_4009;
	setp.eq.f32 	%p2145, %f2050, %f4006;
	selp.f32 	%f4011, 0f42B60000, 0f42B40000, %p2145;
	mov.f32 	%f7177, %f4011;
	bra.uni 	$L__BB0_4095;
$L__BB0_4009:
	setp.eq.f32 	%p2144, %f2050, %f4010;
	selp.f32 	%f4012, 0f42B20000, 0f42B00000, %p2144;
	mov.f32 	%f7177, %f4012;
	bra.uni 	$L__BB0_4095;
$L__BB0_4010:
	add.s32 	%r1080, %r3, 83;
	cvt.rn.f32.s32 	%f4013, %r1080;
	setp.leu.f32 	%p2135, %f2050, %f4013;
	@%p2135 bra 	$L__BB0_4014;
	add.s32 	%r1082, %r3, 85;
	cvt.rn.f32.s32 	%f4014, %r1082;
	setp.leu.f32 	%p2139, %f2050, %f4014;
	@%p2139 bra 	$L__BB0_4013;
	setp.eq.f32 	%p2141, %f2050, %f4005;
	selp.f32 	%f4015, 0f42AE0000, 0f42AC0000, %p2141;
	mov.f32 	%f7177, %f4015;
	bra.uni 	$L__BB0_4095;
$L__BB0_4013:
	setp.eq.f32 	%p2140, %f2050, %f4014;
	selp.f32 	%f4016, 0f42AA0000, 0f42A80000, %p2140;
	mov.f32 	%f7177, %f4016;
	bra.uni 	$L__BB0_4095;
$L__BB0_4014:
	add.s32 	%r1081, %r3, 81;
	cvt.rn.f32.s32 	%f4017, %r1081;
	setp.leu.f32 	%p2136, %f2050, %f4017;
	@%p2136 bra 	$L__BB0_4016;
	setp.eq.f32 	%p2138, %f2050, %f4013;
	selp.f32 	%f4018, 0f42A60000, 0f42A40000, %p2138;
	mov.f32 	%f7177, %f4018;
	bra.uni 	$L__BB0_4095;
$L__BB0_4016:
	setp.eq.f32 	%p2137, %f2050, %f4017;
	selp.f32 	%f4019, 0f42A20000, 0f42A00000, %p2137;
	mov.f32 	%f7177, %f4019;
	bra.uni 	$L__BB0_4095;
$L__BB0_4017:
	add.s32 	%r1072, %r3, 71;
	cvt.rn.f32.s32 	%f4020, %r1072;
	setp.leu.f32 	%p2119, %f2050, %f4020;
	@%p2119 bra 	$L__BB0_4025;
	add.s32 	%r1076, %r3, 75;
	cvt.rn.f32.s32 	%f4021, %r1076;
	setp.leu.f32 	%p2127, %f2050, %f4021;
	@%p2127 bra 	$L__BB0_4022;
	add.s32 	%r1078, %r3, 77;
	cvt.rn.f32.s32 	%f4022, %r1078;
	setp.leu.f32 	%p2131, %f2050, %f4022;
	@%p2131 bra 	$L__BB0_4021;
	setp.eq.f32 	%p2133, %f2050, %f4004;
	selp.f32 	%f4023, 0f429E0000, 0f429C0000, %p2133;
	mov.f32 	%f7177, %f4023;
	bra.uni 	$L__BB0_4095;
$L__BB0_4021:
	setp.eq.f32 	%p2132, %f2050, %f4022;
	selp.f32 	%f4024, 0f429A0000, 0f42980000, %p2132;
	mov.f32 	%f7177, %f4024;
	bra.uni 	$L__BB0_4095;
$L__BB0_4022:
	add.s32 	%r1077, %r3, 73;
	cvt.rn.f32.s32 	%f4025, %r1077;
	setp.leu.f32 	%p2128, %f2050, %f4025;
	@%p2128 bra 	$L__BB0_4024;
	setp.eq.f32 	%p2130, %f2050, %f4021;
	selp.f32 	%f4026, 0f42960000, 0f42940000, %p2130;
	mov.f32 	%f7177, %f4026;
	bra.uni 	$L__BB0_4095;
$L__BB0_4024:
	setp.eq.f32 	%p2129, %f2050, %f4025;
	selp.f32 	%f4027, 0f42920000, 0f42900000, %p2129;
	mov.f32 	%f7177, %f4027;
	bra.uni 	$L__BB0_4095;
$L__BB0_4025:
	add.s32 	%r1073, %r3, 67;
	cvt.rn.f32.s32 	%f4028, %r1073;
	setp.leu.f32 	%p2120, %f2050, %f4028;
	@%p2120 bra 	$L__BB0_4029;
	add.s32 	%r1075, %r3, 69;
	cvt.rn.f32.s32 	%f4029, %r1075;
	setp.leu.f32 	%p2124, %f2050, %f4029;
	@%p2124 bra 	$L__BB0_4028;
	setp.eq.f32 	%p2126, %f2050, %f4020;
	selp.f32 	%f4030, 0f428E0000, 0f428C0000, %p2126;
	mov.f32 	%f7177, %f4030;
	bra.uni 	$L__BB0_4095;
$L__BB0_4028:
	setp.eq.f32 	%p2125, %f2050, %f4029;
	selp.f32 	%f4031, 0f428A0000, 0f42880000, %p2125;
	mov.f32 	%f7177, %f4031;
	bra.uni 	$L__BB0_4095;
$L__BB0_4029:
	add.s32 	%r1074, %r3, 65;
	cvt.rn.f32.s32 	%f4032, %r1074;
	setp.leu.f32 	%p2121, %f2050, %f4032;
	@%p2121 bra 	$L__BB0_4031;
	setp.eq.f32 	%p2123, %f2050, %f4028;
	selp.f32 	%f4033, 0f42860000, 0f42840000, %p2123;
	mov.f32 	%f7177, %f4033;
	bra.uni 	$L__BB0_4095;
$L__BB0_4031:
	setp.eq.f32 	%p2122, %f2050, %f4032;
	selp.f32 	%f4034, 0f42820000, 0f42800000, %p2122;
	mov.f32 	%f7177, %f4034;
	bra.uni 	$L__BB0_4095;
$L__BB0_4032:
	add.s32 	%r1039, %r3, 31;
	cvt.rn.f32.s32 	%f4035, %r1039;
	setp.leu.f32 	%p2054, %f2050, %f4035;
	@%p2054 bra 	$L__BB0_4064;
	add.s32 	%r1055, %r3, 47;
	cvt.rn.f32.s32 	%f4036, %r1055;
	setp.leu.f32 	%p2086, %f2050, %f4036;
	@%p2086 bra 	$L__BB0_4049;
	add.s32 	%r1063, %r3, 55;
	cvt.rn.f32.s32 	%f4037, %r1063;
	setp.leu.f32 	%p2102, %f2050, %f4037;
	@%p2102 bra 	$L__BB0_4042;
	add.s32 	%r1067, %r3, 59;
	cvt.rn.f32.s32 	%f4038, %r1067;
	setp.leu.f32 	%p2110, %f2050, %f4038;
	@%p2110 bra 	$L__BB0_4039;
	add.s32 	%r1069, %r3, 61;
	cvt.rn.f32.s32 	%f4039, %r1069;
	setp.leu.f32 	%p2114, %f2050, %f4039;
	@%p2114 bra 	$L__BB0_4038;
	setp.eq.f32 	%p2116, %f2050, %f3971;
	selp.f32 	%f4040, 0f427C0000, 0f42780000, %p2116;
	mov.f32 	%f7177, %f4040;
	bra.uni 	$L__BB0_4095;
$L__BB0_4038:
	setp.eq.f32 	%p2115, %f2050, %f4039;
	selp.f32 	%f4041, 0f42740000, 0f42700000, %p2115;
	mov.f32 	%f7177, %f4041;
	bra.uni 	$L__BB0_4095;
$L__BB0_4039:
	add.s32 	%r1068, %r3, 57;
	cvt.rn.f32.s32 	%f4042, %r1068;
	setp.leu.f32 	%p2111, %f2050, %f4042;
	@%p2111 bra 	$L__BB0_4041;
	setp.eq.f32 	%p2113, %f2050, %f4038;
	selp.f32 	%f4043, 0f426C0000, 0f42680000, %p2113;
	mov.f32 	%f7177, %f4043;
	bra.uni 	$L__BB0_4095;
$L__BB0_4041:
	setp.eq.f32 	%p2112, %f2050, %f4042;
	selp.f32 	%f4044, 0f42640000, 0f42600000, %p2112;
	mov.f32 	%f7177, %f4044;
	bra.uni 	$L__BB0_4095;
$L__BB0_4042:
	add.s32 	%r1064, %r3, 51;
	cvt.rn.f32.s32 	%f4045, %r1064;
	setp.leu.f32 	%p2103, %f2050, %f4045;
	@%p2103 bra 	$L__BB0_4046;
	add.s32 	%r1066, %r3, 53;
	cvt.rn.f32.s32 	%f4046, %r1066;
	setp.leu.f32 	%p2107, %f2050, %f4046;
	@%p2107 bra 	$L__BB0_4045;
	setp.eq.f32 	%p2109, %f2050, %f4037;
	selp.f32 	%f4047, 0f425C0000, 0f42580000, %p2109;
	mov.f32 	%f7177, %f4047;
	bra.uni 	$L__BB0_4095;
$L__BB0_4045:
	setp.eq.f32 	%p2108, %f2050, %f4046;
	selp.f32 	%f4048, 0f42540000, 0f42500000, %p2108;
	mov.f32 	%f7177, %f4048;
	bra.uni 	$L__BB0_4095;
$L__BB0_4046:
	add.s32 	%r1065, %r3, 49;
	cvt.rn.f32.s32 	%f4049, %r1065;
	setp.leu.f32 	%p2104, %f2050, %f4049;
	@%p2104 bra 	$L__BB0_4048;
	setp.eq.f32 	%p2106, %f2050, %f4045;
	selp.f32 	%f4050, 0f424C0000, 0f42480000, %p2106;
	mov.f32 	%f7177, %f4050;
	bra.uni 	$L__BB0_4095;
$L__BB0_4048:
	setp.eq.f32 	%p2105, %f2050, %f4049;
	selp.f32 	%f4051, 0f42440000, 0f42400000, %p2105;
	mov.f32 	%f7177, %f4051;
	bra.uni 	$L__BB0_4095;
$L__BB0_4049:
	add.s32 	%r1056, %r3, 39;
	cvt.rn.f32.s32 	%f4052, %r1056;
	setp.leu.f32 	%p2087, %f2050, %f4052;
	@%p2087 bra 	$L__BB0_4057;
	add.s32 	%r1060, %r3, 43;
	cvt.rn.f32.s32 	%f4053, %r1060;
	setp.leu.f32 	%p2095, %f2050, %f4053;
	@%p2095 bra 	$L__BB0_4054;
	add.s32 	%r1062, %r3, 45;
	cvt.rn.f32.s32 	%f4054, %r1062;
	setp.leu.f32 	%p2099, %f2050, %f4054;
	@%p2099 bra 	$L__BB0_4053;
	setp.eq.f32 	%p2101, %f2050, %f4036;
	selp.f32 	%f4055, 0f423C0000, 0f42380000, %p2101;
	mov.f32 	%f7177, %f4055;
	bra.uni 	$L__BB0_4095;
$L__BB0_4053:
	setp.eq.f32 	%p2100, %f2050, %f4054;
	selp.f32 	%f4056, 0f42340000, 0f42300000, %p2100;
	mov.f32 	%f7177, %f4056;
	bra.uni 	$L__BB0_4095;
$L__BB0_4054:
	add.s32 	%r1061, %r3, 41;
	cvt.rn.f32.s32 	%f4057, %r1061;
	setp.leu.f32 	%p2096, %f2050, %f4057;
	@%p2096 bra 	$L__BB0_4056;
	setp.eq.f32 	%p2098, %f2050, %f4053;
	selp.f32 	%f4058, 0f422C0000, 0f42280000, %p2098;
	mov.f32 	%f7177, %f4058;
	bra.uni 	$L__BB0_4095;
$L__BB0_4056:
	setp.eq.f32 	%p2097, %f2050, %f4057;
	selp.f32 	%f4059, 0f42240000, 0f42200000, %p2097;
	mov.f32 	%f7177, %f4059;
	bra.uni 	$L__BB0_4095;
$L__BB0_4057:
	add.s32 	%r1057, %r3, 35;
	cvt.rn.f32.s32 	%f4060, %r1057;
	setp.leu.f32 	%p2088, %f2050, %f4060;
	@%p2088 bra 	$L__BB0_4061;
	add.s32 	%r1059, %r3, 37;
	cvt.rn.f32.s32 	%f4061, %r1059;
	setp.leu.f32 	%p2092, %f2050, %f4061;
	@%p2092 bra 	$L__BB0_4060;
	setp.eq.f32 	%p2094, %f2050, %f4052;
	selp.f32 	%f4062, 0f421C0000, 0f42180000, %p2094;
	mov.f32 	%f7177, %f4062;
	bra.uni 	$L__BB0_4095;
$L__BB0_4060:
	setp.eq.f32 	%p2093, %f2050, %f4061;
	selp.f32 	%f4063, 0f42140000, 0f42100000, %p2093;
	mov.f32 	%f7177, %f4063;
	bra.uni 	$L__BB0_4095;
$L__BB0_4061:
	add.s32 	%r1058, %r3, 33;
	cvt.rn.f32.s32 	%f4064, %r1058;
	setp.leu.f32 	%p2089, %f2050, %f4064;
	@%p2089 bra 	$L__BB0_4063;
	setp.eq.f32 	%p2091, %f2050, %f4060;
	selp.f32 	%f4065, 0f420C0000, 0f42080000, %p2091;
	mov.f32 	%f7177, %f4065;
	bra.uni 	$L__BB0_4095;
$L__BB0_4063:
	setp.eq.f32 	%p2090, %f2050, %f4064;
	selp.f32 	%f4066, 0f42040000, 0f42000000, %p2090;
	mov.f32 	%f7177, %f4066;
	bra.uni 	$L__BB0_4095;
$L__BB0_4064:
	add.s32 	%r1040, %r3, 15;
	cvt.rn.f32.s32 	%f4067, %r1040;
	setp.leu.f32 	%p2055, %f2050, %f4067;
	@%p2055 bra 	$L__BB0_4080;
	add.s32 	%r1048, %r3, 23;
	cvt.rn.f32.s32 	%f4068, %r1048;
	setp.leu.f32 	%p2071, %f2050, %f4068;
	@%p2071 bra 	$L__BB0_4073;
	add.s32 	%r1052, %r3, 27;
	cvt.rn.f32.s32 	%f4069, %r1052;
	setp.leu.f32 	%p2079, %f2050, %f4069;
	@%p2079 bra 	$L__BB0_4070;
	add.s32 	%r1054, %r3, 29;
	cvt.rn.f32.s32 	%f4070, %r1054;
	setp.leu.f32 	%p2083, %f2050, %f4070;
	@%p2083 bra 	$L__BB0_4069;
	setp.eq.f32 	%p2085, %f2050, %f4035;
	selp.f32 	%f4071, 0f41F80000, 0f41F00000, %p2085;
	mov.f32 	%f7177, %f4071;
	bra.uni 	$L__BB0_4095;
$L__BB0_4069:
	setp.eq.f32 	%p2084, %f2050, %f4070;
	selp.f32 	%f4072, 0f41E80000, 0f41E00000, %p2084;
	mov.f32 	%f7177, %f4072;
	bra.uni 	$L__BB0_4095;
$L__BB0_4070:
	add.s32 	%r1053, %r3, 25;
	cvt.rn.f32.s32 	%f4073, %r1053;
	setp.leu.f32 	%p2080, %f2050, %f4073;
	@%p2080 bra 	$L__BB0_4072;
	setp.eq.f32 	%p2082, %f2050, %f4069;
	selp.f32 	%f4074, 0f41D80000, 0f41D00000, %p2082;
	mov.f32 	%f7177, %f4074;
	bra.uni 	$L__BB0_4095;
$L__BB0_4072:
	setp.eq.f32 	%p2081, %f2050, %f4073;
	selp.f32 	%f4075, 0f41C80000, 0f41C00000, %p2081;
	mov.f32 	%f7177, %f4075;
	bra.uni 	$L__BB0_4095;
$L__BB0_4073:
	add.s32 	%r1049, %r3, 19;
	cvt.rn.f32.s32 	%f4076, %r1049;
	setp.leu.f32 	%p2072, %f2050, %f4076;
	@%p2072 bra 	$L__BB0_4077;
	add.s32 	%r1051, %r3, 21;
	cvt.rn.f32.s32 	%f4077, %r1051;
	setp.leu.f32 	%p2076, %f2050, %f4077;
	@%p2076 bra 	$L__BB0_4076;
	setp.eq.f32 	%p2078, %f2050, %f4068;
	selp.f32 	%f4078, 0f41B80000, 0f41B00000, %p2078;
	mov.f32 	%f7177, %f4078;
	bra.uni 	$L__BB0_4095;
$L__BB0_4076:
	setp.eq.f32 	%p2077, %f2050, %f4077;
	selp.f32 	%f4079, 0f41A80000, 0f41A00000, %p2077;
	mov.f32 	%f7177, %f4079;
	bra.uni 	$L__BB0_4095;
$L__BB0_4077:
	add.s32 	%r1050, %r3, 17;
	cvt.rn.f32.s32 	%f4080, %r1050;
	setp.leu.f32 	%p2073, %f2050, %f4080;
	@%p2073 bra 	$L__BB0_4079;
	setp.eq.f32 	%p2075, %f2050, %f4076;
	selp.f32 	%f4081, 0f41980000, 0f41900000, %p2075;
	mov.f32 	%f7177, %f4081;
	bra.uni 	$L__BB0_4095;
$L__BB0_4079:
	setp.eq.f32 	%p2074, %f2050, %f4080;
	selp.f32 	%f4082, 0f41880000, 0f41800000, %p2074;
	mov.f32 	%f7177, %f4082;
	bra.uni 	$L__BB0_4095;
$L__BB0_4080:
	add.s32 	%r1041, %r3, 7;
	cvt.rn.f32.s32 	%f4083, %r1041;
	setp.leu.f32 	%p2056, %f2050, %f4083;
	@%p2056 bra 	$L__BB0_4088;
	add.s32 	%r1045, %r3, 11;
	cvt.rn.f32.s32 	%f4084, %r1045;
	setp.leu.f32 	%p2064, %f2050, %f4084;
	@%p2064 bra 	$L__BB0_4085;
	add.s32 	%r1047, %r3, 13;
	cvt.rn.f32.s32 	%f4085, %r1047;
	setp.leu.f32 	%p2068, %f2050, %f4085;
	@%p2068 bra 	$L__BB0_4084;
	setp.eq.f32 	%p2070, %f2050, %f4067;
	selp.f32 	%f4086, 0f41700000, 0f41600000, %p2070;
	mov.f32 	%f7177, %f4086;
	bra.uni 	$L__BB0_4095;
$L__BB0_4084:
	setp.eq.f32 	%p2069, %f2050, %f4085;
	selp.f32 	%f4087, 0f41500000, 0f41400000, %p2069;
	mov.f32 	%f7177, %f4087;
	bra.uni 	$L__BB0_4095;
$L__BB0_4085:
	add.s32 	%r1046, %r3, 9;
	cvt.rn.f32.s32 	%f4088, %r1046;
	setp.leu.f32 	%p2065, %f2050, %f4088;
	@%p2065 bra 	$L__BB0_4087;
	setp.eq.f32 	%p2067, %f2050, %f4084;
	selp.f32 	%f4089, 0f41300000, 0f41200000, %p2067;
	mov.f32 	%f7177, %f4089;
	bra.uni 	$L__BB0_4095;
$L__BB0_4087:
	setp.eq.f32 	%p2066, %f2050, %f4088;
	selp.f32 	%f4090, 0f41100000, 0f41000000, %p2066;
	mov.f32 	%f7177, %f4090;
	bra.uni 	$L__BB0_4095;
$L__BB0_4088:
	add.s32 	%r1042, %r3, 3;
	cvt.rn.f32.s32 	%f4091, %r1042;
	setp.leu.f32 	%p2057, %f2050, %f4091;
	@%p2057 bra 	$L__BB0_4092;
	add.s32 	%r1044, %r3, 5;
	cvt.rn.f32.s32 	%f4092, %r1044;
	setp.leu.f32 	%p2061, %f2050, %f4092;
	@%p2061 bra 	$L__BB0_4091;
	setp.eq.f32 	%p2063, %f2050, %f4083;
	selp.f32 	%f4093, 0f40E00000, 0f40C00000, %p2063;
	mov.f32 	%f7177, %f4093;
	bra.uni 	$L__BB0_4095;
$L__BB0_4091:
	setp.eq.f32 	%p2062, %f2050, %f4092;
	selp.f32 	%f4094, 0f40A00000, 0f40800000, %p2062;
	mov.f32 	%f7177, %f4094;
	bra.uni 	$L__BB0_4095;
$L__BB0_4092:
	add.s32 	%r1043, %r3, 1;
	cvt.rn.f32.s32 	%f4095, %r1043;
	setp.leu.f32 	%p2058, %f2050, %f4095;
	@%p2058 bra 	$L__BB0_4094;
	setp.eq.f32 	%p2060, %f2050, %f4091;
	selp.f32 	%f4096, 0f40400000, 0f40000000, %p2060;
	mov.f32 	%f7177, %f4096;
	bra.uni 	$L__BB0_4095;
$L__BB0_4094:
	setp.eq.f32 	%p2059, %f2050, %f4095;
	selp.f32 	%f4097, 0f3F800000, 0f00000000, %p2059;
	mov.f32 	%f7177, %f4097;
$L__BB0_4095:
	st.global.f32 	[%rd2], %f7177;
	ld.global.f32 	%f4099, [%rd1];
	add.s32 	%r2058, %r4, 1023;
	cvt.rn.f32.s32 	%f4100, %r2058;
	setp.leu.f32 	%p4096, %f4099, %f4100;
	@%p4096 bra 	$L__BB0_5119;
	add.s32 	%r2570, %r4, 1535;
	cvt.rn.f32.s32 	%f4101, %r2570;
	setp.leu.f32 	%p5120, %f4099, %f4101;
	@%p5120 bra 	$L__BB0_4608;
	add.s32 	%r2826, %r4, 1791;
	cvt.rn.f32.s32 	%f4102, %r2826;
	setp.leu.f32 	%p5632, %f4099, %f4102;
	@%p5632 bra 	$L__BB0_4353;
	add.s32 	%r2954, %r4, 1919;
	cvt.rn.f32.s32 	%f4103, %r2954;
	setp.leu.f32 	%p5888, %f4099, %f4103;
	@%p5888 bra 	$L__BB0_4226;
	add.s32 	%r3018, %r4, 1983;
	cvt.rn.f32.s32 	%f4104, %r3018;
	setp.leu.f32 	%p6016, %f4099, %f4104;
	@%p6016 bra 	$L__BB0_4163;
	add.s32 	%r3050, %r4, 2015;
	cvt.rn.f32.s32 	%f4105, %r3050;
	setp.leu.f32 	%p6080, %f4099, %f4105;
	@%p6080 bra 	$L__BB0_4132;
	add.s32 	%r3066, %r4, 2031;
	cvt.rn.f32.s32 	%f4106, %r3066;
	setp.leu.f32 	%p6112, %f4099, %f4106;
	@%p6112 bra 	$L__BB0_4117;
	add.s32 	%r3074, %r4, 2039;
	cvt.rn.f32.s32 	%f4107, %r3074;
	setp.leu.f32 	%p6128, %f4099, %f4107;
	@%p6128 bra 	$L__BB0_4110;
	add.s32 	%r3078, %r4, 2043;
	cvt.rn.f32.s32 	%f4108, %r3078;
	setp.leu.f32 	%p6136, %f4099, %f4108;
	@%p6136 bra 	$L__BB0_4107;
	add.s32 	%r3080, %r4, 2045;
	cvt.rn.f32.s32 	%f4109, %r3080;
	setp.leu.f32 	%p6140, %f4099, %f4109;
	@%p6140 bra 	$L__BB0_4106;
	add.s32 	%r3081, %r4, 2047;
	cvt.rn.f32.s32 	%f7174, %r3081;
	setp.eq.f32 	%p6142, %f4099, %f7174;
	selp.f32 	%f7178, 0f44FFE000, 0f44FFC000, %p6142;
	bra.uni 	$L__BB0_6142;
$L__BB0_4106:
	setp.eq.f32 	%p6141, %f4099, %f4109;
	selp.f32 	%f7178, 0f44FFA000, 0f44FF8000, %p6141;
	bra.uni 	$L__BB0_6142;
$L__BB0_4107:
	add.s32 	%r3079, %r4, 2041;
	cvt.rn.f32.s32 	%f4112, %r3079;
	setp.leu.f32 	%p6137, %f4099, %f4112;
	@%p6137 bra 	$L__BB0_4109;
	setp.eq.f32 	%p6139, %f4099, %f4108;
	selp.f32 	%f7178, 0f44FF6000, 0f44FF4000, %p6139;
	bra.uni 	$L__BB0_6142;
$L__BB0_4109:
	setp.eq.f32 	%p6138, %f4099, %f4112;
	selp.f32 	%f7178, 0f44FF2000, 0f44FF0000, %p6138;
	bra.uni 	$L__BB0_6142;
$L__BB0_4110:
	add.s32 	%r3075, %r4, 2035;
	cvt.rn.f32.s32 	%f4115, %r3075;
	setp.leu.f32 	%p6129, %f4099, %f4115;
	@%p6129 bra 	$L__BB0_4114;
	add.s32 	%r3077, %r4, 2037;
	cvt.rn.f32.s32 	%f4116, %r3077;
	setp.leu.f32 	%p6133, %f4099, %f4116;
	@%p6133 bra 	$L__BB0_4113;
	setp.eq.f32 	%p6135, %f4099, %f4107;
	selp.f32 	%f7178, 0f44FEE000, 0f44FEC000, %p6135;
	bra.uni 	$L__BB0_6142;
$L__BB0_4113:
	setp.eq.f32 	%p6134, %f4099, %f4116;
	selp.f32 	%f7178, 0f44FEA000, 0f44FE8000, %p6134;
	bra.uni 	$L__BB0_6142;
$L__BB0_4114:
	add.s32 	%r3076, %r4, 2033;
	cvt.rn.f32.s32 	%f4119, %r3076;
	setp.leu.f32 	%p6130, %f4099, %f4119;
	@%p6130 bra 	$L__BB0_4116;
	setp.eq.f32 	%p6132, %f4099, %f4115;
	selp.f32 	%f7178, 0f44FE6000, 0f44FE4000, %p6132;
	bra.uni 	$L__BB0_6142;
$L__BB0_4116:
	setp.eq.f32 	%p6131, %f4099, %f4119;
	selp.f32 	%f7178, 0f44FE2000, 0f44FE0000, %p6131;
	bra.uni 	$L__BB0_6142;
$L__BB0_4117:
	add.s32 	%r3067, %r4, 2023;
	cvt.rn.f32.s32 	%f4122, %r3067;
	setp.leu.f32 	%p6113, %f4099, %f4122;
	@%p6113 bra 	$L__BB0_4125;
	add.s32 	%r3071, %r4, 2027;
	cvt.rn.f32.s32 	%f4123, %r3071;
	setp.leu.f32 	%p6121, %f4099, %f4123;
	@%p6121 bra 	$L__BB0_4122;
	add.s32 	%r3073, %r4, 2029;
	cvt.rn.f32.s32 	%f4124, %r3073;
	setp.leu.f32 	%p6125, %f4099, %f4124;
	@%p6125 bra 	$L__BB0_4121;
	setp.eq.f32 	%p6127, %f4099, %f4106;
	selp.f32 	%f7178, 0f44FDE000, 0f44FDC000, %p6127;
	bra.uni 	$L__BB0_6142;
$L__BB0_4121:
	setp.eq.f32 	%p6126, %f4099, %f4124;
	selp.f32 	%f7178, 0f44FDA000, 0f44FD8000, %p6126;
	bra.uni 	$L__BB0_6142;
$L__BB0_4122:
	add.s32 	%r3072, %r4, 2025;
	cvt.rn.f32.s32 	%f4127, %r3072;
	setp.leu.f32 	%p6122, %f4099, %f4127;
	@%p6122 bra 	$L__BB0_4124;
	setp.eq.f32 	%p6124, %f4099, %f4123;
	selp.f32 	%f7178, 0f44FD6000, 0f44FD4000, %p6124;
	bra.uni 	$L__BB0_6142;
$L__BB0_4124:
	setp.eq.f32 	%p6123, %f4099, %f4127;
	selp.f32 	%f7178, 0f44FD2000, 0f44FD0000, %p6123;
	bra.uni 	$L__BB0_6142;
$L__BB0_4125:
	add.s32 	%r3068, %r4, 2019;
	cvt.rn.f32.s32 	%f4130, %r3068;
	setp.leu.f32 	%p6114, %f4099, %f4130;
	@%p6114 bra 	$L__BB0_4129;
	add.s32 	%r3070, %r4, 2021;
	cvt.rn.f32.s32 	%f4131, %r3070;
	setp.leu.f32 	%p6118, %f4099, %f4131;
	@%p6118 bra 	$L__BB0_4128;
	setp.eq.f32 	%p6120, %f4099, %f4122;
	selp.f32 	%f7178, 0f44FCE000, 0f44FCC000, %p6120;
	bra.uni 	$L__BB0_6142;
$L__BB0_4128:
	setp.eq.f32 	%p6119, %f4099, %f4131;
	selp.f32 	%f7178, 0f44FCA000, 0f44FC8000, %p6119;
	bra.uni 	$L__BB0_6142;
$L__BB0_4129:
	add.s32 	%r3069, %r4, 2017;
	cvt.rn.f32.s32 	%f4134, %r3069;
	setp.leu.f32 	%p6115, %f4099, %f4134;
	@%p6115 bra 	$L__BB0_4131;
	setp.eq.f32 	%p6117, %f4099, %f4130;
	selp.f32 	%f7178, 0f44FC6000, 0f44FC4000, %p6117;
	bra.uni 	$L__BB0_6142;
$L__BB0_4131:
	setp.eq.f32 	%p6116, %f4099, %f4134;
	selp.f32 	%f7178, 0f44FC2000, 0f44FC0000, %p6116;
	bra.uni 	$L__BB0_6142;
$L__BB0_4132:
	add.s32 	%r3051, %r4, 1999;
	cvt.rn.f32.s32 	%f4137, %r3051;
	setp.leu.f32 	%p6081, %f4099, %f4137;
	@%p6081 bra 	$L__BB0_4148;
	add.s32 	%r3059, %r4, 2007;
	cvt.rn.f32.s32 	%f4138, %r3059;
	setp.leu.f32 	%p6097, %f4099, %f4138;
	@%p6097 bra 	$L__BB0_4141;
	add.s32 	%r3063, %r4, 2011;
	cvt.rn.f32.s32 	%f4139, %r3063;
	setp.leu.f32 	%p6105, %f4099, %f4139;
	@%p6105 bra 	$L__BB0_4138;
	add.s32 	%r3065, %r4, 2013;
	cvt.rn.f32.s32 	%f4140, %r3065;
	setp.leu.f32 	%p6109, %f4099, %f4140;
	@%p6109 bra 	$L__BB0_4137;
	setp.eq.f32 	%p6111, %f4099, %f4105;
	selp.f32 	%f7178, 0f44FBE000, 0f44FBC000, %p6111;
	bra.uni 	$L__BB0_6142;
$L__BB0_4137:
	setp.eq.f32 	%p6110, %f4099, %f4140;
	selp.f32 	%f7178, 0f44FBA000, 0f44FB8000, %p6110;
	bra.uni 	$L__BB0_6142;
$L__BB0_4138:
	add.s32 	%r3064, %r4, 2009;
	cvt.rn.f32.s32 	%f4143, %r3064;
	setp.leu.f32 	%p6106, %f4099, %f4143;
	@%p6106 bra 	$L__BB0_4140;
	setp.eq.f32 	%p6108, %f4099, %f4139;
	selp.f32 	%f7178, 0f44FB6000, 0f44FB4000, %p6108;
	bra.uni 	$L__BB0_6142;
$L__BB0_4140:
	setp.eq.f32 	%p6107, %f4099, %f4143;
	selp.f32 	%f7178, 0f44FB2000, 0f44FB0000, %p6107;
	bra.uni 	$L__BB0_6142;
$L__BB0_4141:
	add.s32 	%r3060, %r4, 2003;
	cvt.rn.f32.s32 	%f4146, %r3060;
	setp.leu.f32 	%p6098, %f4099, %f4146;
	@%p6098 bra 	$L__BB0_4145;
	add.s32 	%r3062, %r4, 2005;
	cvt.rn.f32.s32 	%f4147, %r3062;
	setp.leu.f32 	%p6102, %f4099, %f4147;
	@%p6102 bra 	$L__BB0_4144;
	setp.eq.f32 	%p6104, %f4099, %f4138;
	selp.f32 	%f7178, 0f44FAE000, 0f44FAC000, %p6104;
	bra.uni 	$L__BB0_6142;
$L__BB0_4144:
	setp.eq.f32 	%p6103, %f4099, %f4147;
	selp.f32 	%f7178, 0f44FAA000, 0f44FA8000, %p6103;
	bra.uni 	$L__BB0_6142;
$L__BB0_4145:
	add.s32 	%r3061, %r4, 2001;
	cvt.rn.f32.s32 	%f4150, %r3061;
	setp.leu.f32 	%p6099, %f4099, %f4150;
	@%p6099 bra 	$L__BB0_4147;
	setp.eq.f32 	%p6101, %f4099, %f4146;
	selp.f32 	%f7178, 0f44FA6000, 0f44FA4000, %p6101;
	bra.uni 	$L__BB0_6142;
$L__BB0_4147:
	setp.eq.f32 	%p6100, %f4099, %f4150;
	selp.f32 	%f7178, 0f44FA2000, 0f44FA0000, %p6100;
	bra.uni 	$L__BB0_6142;
$L__BB0_4148:
	add.s32 	%r3052, %r4, 1991;
	cvt.rn.f32.s32 	%f4153, %r3052;
	setp.leu.f32 	%p6082, %f4099, %f4153;
	@%p6082 bra 	$L__BB0_4156;
	add.s32 	%r3056, %r4, 1995;
	cvt.rn.f32.s32 	%f4154, %r3056;
	setp.leu.f32 	%p6090, %f4099, %f4154;
	@%p6090 bra 	$L__BB0_4153;
	add.s32 	%r3058, %r4, 1997;
	cvt.rn.f32.s32 	%f4155, %r3058;
	setp.leu.f32 	%p6094, %f4099, %f4155;
	@%p6094 bra 	$L__BB0_4152;
	setp.eq.f32 	%p6096, %f4099, %f4137;
	selp.f32 	%f7178, 0f44F9E000, 0f44F9C000, %p6096;
	bra.uni 	$L__BB0_6142;
$L__BB0_4152:
	setp.eq.f32 	%p6095, %f4099, %f4155;
	selp.f32 	%f7178, 0f44F9A000, 0f44F98000, %p6095;
	bra.uni 	$L__BB0_6142;
$L__BB0_4153:
	add.s32 	%r3057, %r4, 1993;
	cvt.rn.f32.s32 	%f4158, %r3057;
	setp.leu.f32 	%p6091, %f4099, %f4158;
	@%p6091 bra 	$L__BB0_4155;
	setp.eq.f32 	%p6093, %f4099, %f4154;
	selp.f32 	%f7178, 0f44F96000, 0f44F94000, %p6093;
	bra.uni 	$L__BB0_6142;
$L__BB0_4155:
	setp.eq.f32 	%p6092, %f4099, %f4158;
	selp.f32 	%f7178, 0f44F92000, 0f44F90000, %p6092;
	bra.uni 	$L__BB0_6142;
$L__BB0_4156:
	add.s32 	%r3053, %r4, 1987;
	cvt.rn.f32.s32 	%f4161, %r3053;
	setp.leu.f32 	%p6083, %f4099, %f4161;
	@%p6083 bra 	$L__BB0_4160;
	add.s32 	%r3055, %r4, 1989;
	cvt.rn.f32.s32 	%f4162, %r3055;
	setp.leu.f32 	%p6087, %f4099, %f4162;
	@%p6087 bra 	$L__BB0_4159;
	setp.eq.f32 	%p6089, %f4099, %f4153;
	selp.f32 	%f7178, 0f44F8E000, 0f44F8C000, %p6089;
	bra.uni 	$L__BB0_6142;
$L__BB0_4159:
	setp.eq.f32 	%p6088, %f4099, %f4162;
	selp.f32 	%f7178, 0f44F8A000, 0f44F88000, %p6088;
	bra.uni 	$L__BB0_6142;
$L__BB0_4160:
	add.s32 	%r3054, %r4, 1985;
	cvt.rn.f32.s32 	%f4165, %r3054;
	setp.leu.f32 	%p6084, %f4099, %f4165;
	@%p6084 bra 	$L__BB0_4162;
	setp.eq.f32 	%p6086, %f4099, %f4161;
	selp.f32 	%f7178, 0f44F86000, 0f44F84000, %p6086;
	bra.uni 	$L__BB0_6142;
$L__BB0_4162:
	setp.eq.f32 	%p6085, %f4099, %f4165;
	selp.f32 	%f7178, 0f44F82000, 0f44F80000, %p6085;
	bra.uni 	$L__BB0_6142;
$L__BB0_4163:
	add.s32 	%r3019, %r4, 1951;
	cvt.rn.f32.s32 	%f4168, %r3019;
	setp.leu.f32 	%p6017, %f4099, %f4168;
	@%p6017 bra 	$L__BB0_4195;
	add.s32 	%r3035, %r4, 1967;
	cvt.rn.f32.s32 	%f4169, %r3035;
	setp.leu.f32 	%p6049, %f4099, %f4169;
	@%p6049 bra 	$L__BB0_4180;
	add.s32 	%r3043, %r4, 1975;
	cvt.rn.f32.s32 	%f4170, %r3043;
	setp.leu.f32 	%p6065, %f4099, %f4170;
	@%p6065 bra 	$L__BB0_4173;
	add.s32 	%r3047, %r4, 1979;
	cvt.rn.f32.s32 	%f4171, %r3047;
	setp.leu.f32 	%p6073, %f4099, %f4171;
	@%p6073 bra 	$L__BB0_4170;
	add.s32 	%r3049, %r4, 1981;
	cvt.rn.f32.s32 	%f4172, %r3049;
	setp.leu.f32 	%p6077, %f4099, %f4172;
	@%p6077 bra 	$L__BB0_4169;
	setp.eq.f32 	%p6079, %f4099, %f4104;
	selp.f32 	%f7178, 0f44F7E000, 0f44F7C000, %p6079;
	bra.uni 	$L__BB0_6142;
$L__BB0_4169:
	setp.eq.f32 	%p6078, %f4099, %f4172;
	selp.f32 	%f7178, 0f44F7A000, 0f44F78000, %p6078;
	bra.uni 	$L__BB0_6142;
$L__BB0_4170:
	add.s32 	%r3048, %r4, 1977;
	cvt.rn.f32.s32 	%f4175, %r3048;
	setp.leu.f32 	%p6074, %f4099, %f4175;
	@%p6074 bra 	$L__BB0_4172;
	setp.eq.f32 	%p6076, %f4099, %f4171;
	selp.f32 	%f7178, 0f44F76000, 0f44F74000, %p6076;
	bra.uni 	$L__BB0_6142;
$L__BB0_4172:
	setp.eq.f32 	%p6075, %f4099, %f4175;
	selp.f32 	%f7178, 0f44F72000, 0f44F70000, %p6075;
	bra.uni 	$L__BB0_6142;
$L__BB0_4173:
	add.s32 	%r3044, %r4, 1971;
	cvt.rn.f32.s32 	%f4178, %r3044;
	setp.leu.f32 	%p6066, %f4099, %f4178;
	@%p6066 bra 	$L__BB0_4177;
	add.s32 	%r3046, %r4, 1973;
	cvt.rn.f32.s32 	%f4179, %r3046;
	setp.leu.f32 	%p6070, %f4099, %f4179;
	@%p6070 bra 	$L__BB0_4176;
	setp.eq.f32 	%p6072, %f4099, %f4170;
	selp.f32 	%f7178, 0f44F6E000, 0f44F6C000, %p6072;
	bra.uni 	$L__BB0_6142;
$L__BB0_4176:
	setp.eq.f32 	%p6071, %f4099, %f4179;
	selp.f32 	%f7178, 0f44F6A000, 0f44F68000, %p6071;
	bra.uni 	$L__BB0_6142;
$L__BB0_4177:
	add.s32 	%r3045, %r4, 1969;
	cvt.rn.f32.s32 	%f4182, %r3045;
	setp.leu.f32 	%p6067, %f4099, %f4182;
	@%p6067 bra 	$L__BB0_4179;
	setp.eq.f32 	%p6069, %f4099, %f4178;
	selp.f32 	%f7178, 0f44F66000, 0f44F64000, %p6069;
	bra.uni 	$L__BB0_6142;
$L__BB0_4179:
	setp.eq.f32 	%p6068, %f4099, %f4182;
	selp.f32 	%f7178, 0f44F62000, 0f44F60000, %p6068;
	bra.uni 	$L__BB0_6142;
$L__BB0_4180:
	add.s32 	%r3036, %r4, 1959;
	cvt.rn.f32.s32 	%f4185, %r3036;
	setp.leu.f32 	%p6050, %f4099, %f4185;
	@%p6050 bra 	$L__BB0_4188;
	add.s32 	%r3040, %r4, 1963;
	cvt.rn.f32.s32 	%f4186, %r3040;
	setp.leu.f32 	%p6058, %f4099, %f4186;
	@%p6058 bra 	$L__BB0_4185;
	add.s32 	%r3042, %r4, 1965;
	cvt.rn.f32.s32 	%f4187, %r3042;
	setp.leu.f32 	%p6062, %f4099, %f4187;
	@%p6062 bra 	$L__BB0_4184;
	setp.eq.f32 	%p6064, %f4099, %f4169;
	selp.f32 	%f7178, 0f44F5E000, 0f44F5C000, %p6064;
	bra.uni 	$L__BB0_6142;
$L__BB0_4184:
	setp.eq.f32 	%p6063, %f4099, %f4187;
	selp.f32 	%f7178, 0f44F5A000, 0f44F58000, %p6063;
	bra.uni 	$L__BB0_6142;
$L__BB0_4185:
	add.s32 	%r3041, %r4, 1961;
	cvt.rn.f32.s32 	%f4190, %r3041;
	setp.leu.f32 	%p6059, %f4099, %f4190;
	@%p6059 bra 	$L__BB0_4187;
	setp.eq.f32 	%p6061, %f4099, %f4186;
	selp.f32 	%f7178, 0f44F56000, 0f44F54000, %p6061;
	bra.uni 	$L__BB0_6142;
$L__BB0_4187:
	setp.eq.f32 	%p6060, %f4099, %f4190;
	selp.f32 	%f7178, 0f44F52000, 0f44F50000, %p6060;
	bra.uni 	$L__BB0_6142;
$L__BB0_4188:
	add.s32 	%r3037, %r4, 1955;
	cvt.rn.f32.s32 	%f4193, %r3037;
	setp.leu.f32 	%p6051, %f4099, %f4193;
	@%p6051 bra 	$L__BB0_4192;
	add.s32 	%r3039, %r4, 1957;
	cvt.rn.f32.s32 	%f4194, %r3039;
	setp.leu.f32 	%p6055, %f4099, %f4194;
	@%p6055 bra 	$L__BB0_4191;
	setp.eq.f32 	%p6057, %f4099, %f4185;
	selp.f32 	%f7178, 0f44F4E000, 0f44F4C000, %p6057;
	bra.uni 	$L__BB0_6142;
$L__BB0_4191:
	setp.eq.f32 	%p6056, %f4099, %f4194;
	selp.f32 	%f7178, 0f44F4A000, 0f44F48000, %p6056;
	bra.uni 	$L__BB0_6142;
$L__BB0_4192:
	add.s32 	%r3038, %r4, 1953;
	cvt.rn.f32.s32 	%f4197, %r3038;
	setp.leu.f32 	%p6052, %f4099, %f4197;
	@%p6052 bra 	$L__BB0_4194;
	setp.eq.f32 	%p6054, %f4099, %f4193;
	selp.f32 	%f7178, 0f44F46000, 0f44F44000, %p6054;
	bra.uni 	$L__BB0_6142;
$L__BB0_4194:
	setp.eq.f32 	%p6053, %f4099, %f4197;
	selp.f32 	%f7178, 0f44F42000, 0f44F40000, %p6053;
	bra.uni 	$L__BB0_6142;
$L__BB0_4195:
	add.s32 	%r3020, %r4, 1935;
	cvt.rn.f32.s32 	%f4200, %r3020;
	setp.leu.f32 	%p6018, %f4099, %f4200;
	@%p6018 bra 	$L__BB0_4211;
	add.s32 	%r3028, %r4, 1943;
	cvt.rn.f32.s32 	%f4201, %r3028;
	setp.leu.f32 	%p6034, %f4099, %f4201;
	@%p6034 bra 	$L__BB0_4204;
	add.s32 	%r3032, %r4, 1947;
	cvt.rn.f32.s32 	%f4202, %r3032;
	setp.leu.f32 	%p6042, %f4099, %f4202;
	@%p6042 bra 	$L__BB0_4201;
	add.s32 	%r3034, %r4, 1949;
	cvt.rn.f32.s32 	%f4203, %r3034;
	setp.leu.f32 	%p6046, %f4099, %f4203;
	@%p6046 bra 	$L__BB0_4200;
	setp.eq.f32 	%p6048, %f4099, %f4168;
	selp.f32 	%f7178, 0f44F3E000, 0f44F3C000, %p6048;
	bra.uni 	$L__BB0_6142;
$L__BB0_4200:
	setp.eq.f32 	%p6047, %f4099, %f4203;
	selp.f32 	%f7178, 0f44F3A000, 0f44F38000, %p6047;
	bra.uni 	$L__BB0_6142;
$L__BB0_4201:
	add.s32 	%r3033, %r4, 1945;
	cvt.rn.f32.s32 	%f4206, %r3033;
	setp.leu.f32 	%p6043, %f4099, %f4206;
	@%p6043 bra 	$L__BB0_4203;
	setp.eq.f32 	%p6045, %f4099, %f4202;
	selp.f32 	%f7178, 0f44F36000, 0f44F34000, %p6045;
	bra.uni 	$L__BB0_6142;
$L__BB0_4203:
	setp.eq.f32 	%p6044, %f4099, %f4206;
	selp.f32 	%f7178, 0f44F32000, 0f44F30000, %p6044;
	bra.uni 	$L__BB0_6142;
$L__BB0_4204:
	add.s32 	%r3029, %r4, 1939;
	cvt.rn.f32.s32 	%f4209, %r3029;
	setp.leu.f32 	%p6035, %f4099, %f4209;
	@%p6035 bra 	$L__BB0_4208;
	add.s32 	%r3031, %r4, 1941;
	cvt.rn.f32.s32 	%f4210, %r3031;
	setp.leu.f32 	%p6039, %f4099, %f4210;
	@%p6039 bra 	$L__BB0_4207;
	setp.eq.f32 	%p6041, %f4099, %f4201;
	selp.f32 	%f7178, 0f44F2E000, 0f44F2C000, %p6041;
	bra.uni 	$L__BB0_6142;
$L__BB0_4207:
	setp.eq.f32 	%p6040, %f4099, %f4210;
	selp.f32 	%f7178, 0f44F2A000, 0f44F28000, %p6040;
	bra.uni 	$L__BB0_6142;
$L__BB0_4208:
	add.s32 	%r3030, %r4, 1937;
	cvt.rn.f32.s32 	%f4213, %r3030;
	setp.leu.f32 	%p6036, %f4099, %f4213;
	@%p6036 bra 	$L__BB0_4210;
	setp.eq.f32 	%p6038, %f4099, %f4209;
	selp.f32 	%f7178, 0f44F26000, 0f44F24000, %p6038;
	bra.uni 	$L__BB0_6142;
$L__BB0_4210:
	setp.eq.f32 	%p6037, %f4099, %f4213;
	selp.f32 	%f7178, 0f44F22000, 0f44F20000, %p6037;
	bra.uni 	$L__BB0_6142;
$L__BB0_4211:
	add.s32 	%r3021, %r4, 1927;
	cvt.rn.f32.s32 	%f4216, %r3021;
	setp.leu.f32 	%p6019, %f4099, %f4216;
	@%p6019 bra 	$L__BB0_4219;
	add.s32 	%r3025, %r4, 1931;
	cvt.rn.f32.s32 	%f4217, %r3025;
	setp.leu.f32 	%p6027, %f4099, %f4217;
	@%p6027 bra 	$L__BB0_4216;
	add.s32 	%r3027, %r4, 1933;
	cvt.rn.f32.s32 	%f4218, %r3027;
	setp.leu.f32 	%p6031, %f4099, %f4218;
	@%p6031 bra 	$L__BB0_4215;
	setp.eq.f32 	%p6033, %f4099, %f4200;
	selp.f32 	%f7178, 0f44F1E000, 0f44F1C000, %p6033;
	bra.uni 	$L__BB0_6142;
$L__BB0_4215:
	setp.eq.f32 	%p6032, %f4099, %f4218;
	selp.f32 	%f7178, 0f44F1A000, 0f44F18000, %p6032;
	bra.uni 	$L__BB0_6142;
$L__BB0_4216:
	add.s32 	%r3026, %r4, 1929;
	cvt.rn.f32.s32 	%f4221, %r3026;
	setp.leu.f32 	%p6028, %f4099, %f4221;
	@%p6028 bra 	$L__BB0_4218;
	setp.eq.f32 	%p6030, %f4099, %f4217;
	selp.f32 	%f7178, 0f44F16000, 0f44F14000, %p6030;
	bra.uni 	$L__BB0_6142;
$L__BB0_4218:
	setp.eq.f32 	%p6029, %f4099, %f4221;
	selp.f32 	%f7178, 0f44F12000, 0f44F10000, %p6029;
	bra.uni 	$L__BB0_6142;
$L__BB0_4219:
	add.s32 	%r3022, %r4, 1923;
	cvt.rn.f32.s32 	%f4224, %r3022;
	setp.leu.f32 	%p6020, %f4099, %f4224;
	@%p6020 bra 	$L__BB0_4223;
	add.s32 	%r3024, %r4, 1925;
	cvt.rn.f32.s32 	%f4225, %r3024;
	setp.leu.f32 	%p6024, %f4099, %f4225;
	@%p6024 bra 	$L__BB0_4222;
	setp.eq.f32 	%p6026, %f4099, %f4216;
	selp.f32 	%f7178, 0f44F0E000, 0f44F0C000, %p6026;
	bra.uni 	$L__BB0_6142;
$L__BB0_4222:
	setp.eq.f32 	%p6025, %f4099, %f4225;
	selp.f32 	%f7178, 0f44F0A000, 0f44F08000, %p6025;
	bra.uni 	$L__BB0_6142;
$L__BB0_4223:
	add.s32 	%r3023, %r4, 1921;
	cvt.rn.f32.s32 	%f4228, %r3023;
	setp.leu.f32 	%p6021, %f4099, %f4228;
	@%p6021 bra 	$L__BB0_4225;
	setp.eq.f32 	%p6023, %f4099, %f4224;
	selp.f32 	%f7178, 0f44F06000, 0f44F04000, %p6023;
	bra.uni 	$L__BB0_6142;
$L__BB0_4225:
	setp.eq.f32 	%p6022, %f4099, %f4228;
	selp.f32 	%f7178, 0f44F02000, 0f44F00000, %p6022;
	bra.uni 	$L__BB0_6142;
$L__BB0_4226:
	add.s32 	%r2955, %r4, 1855;
	cvt.rn.f32.s32 	%f4231, %r2955;
	setp.leu.f32 	%p5889, %f4099, %f4231;
	@%p5889 bra 	$L__BB0_4290;
	add.s32 	%r2987, %r4, 1887;
	cvt.rn.f32.s32 	%f4232, %r2987;
	setp.leu.f32 	%p5953, %f4099, %f4232;
	@%p5953 bra 	$L__BB0_4259;
	add.s32 	%r3003, %r4, 1903;
	cvt.rn.f32.s32 	%f4233, %r3003;
	setp.leu.f32 	%p5985, %f4099, %f4233;
	@%p5985 bra 	$L__BB0_4244;
	add.s32 	%r3011, %r4, 1911;
	cvt.rn.f32.s32 	%f4234, %r3011;
	setp.leu.f32 	%p6001, %f4099, %f4234;
	@%p6001 bra 	$L__BB0_4237;
	add.s32 	%r3015, %r4, 1915;
	cvt.rn.f32.s32 	%f4235, %r3015;
	setp.leu.f32 	%p6009, %f4099, %f4235;
	@%p6009 bra 	$L__BB0_4234;
	add.s32 	%r3017, %r4, 1917;
	cvt.rn.f32.s32 	%f4236, %r3017;
	setp.leu.f32 	%p6013, %f4099, %f4236;
	@%p6013 bra 	$L__BB0_4233;
	setp.eq.f32 	%p6015, %f4099, %f4103;
	selp.f32 	%f7178, 0f44EFE000, 0f44EFC000, %p6015;
	bra.uni 	$L__BB0_6142;
$L__BB0_4233:
	setp.eq.f32 	%p6014, %f4099, %f4236;
	selp.f32 	%f7178, 0f44EFA000, 0f44EF8000, %p6014;
	bra.uni 	$L__BB0_6142;
$L__BB0_4234:
	add.s32 	%r3016, %r4, 1913;
	cvt.rn.f32.s32 	%f4239, %r3016;
	setp.leu.f32 	%p6010, %f4099, %f4239;
	@%p6010 bra 	$L__BB0_4236;
	setp.eq.f32 	%p6012, %f4099, %f4235;
	selp.f32 	%f7178, 0f44EF6000, 0f44EF4000, %p6012;
	bra.uni 	$L__BB0_6142;
$L__BB0_4236:
	setp.eq.f32 	%p6011, %f4099, %f4239;
	selp.f32 	%f7178, 0f44EF2000, 0f44EF0000, %p6011;
	bra.uni 	$L__BB0_6142;
$L__BB0_4237:
	add.s32 	%r3012, %r4, 1907;
	cvt.rn.f32.s32 	%f4242, %r3012;
	setp.leu.f32 	%p6002, %f4099, %f4242;
	@%p6002 bra 	$L__BB0_4241;
	add.s32 	%r3014, %r4, 1909;
	cvt.rn.f32.s32 	%f4243, %r3014;
	setp.leu.f32 	%p6006, %f4099, %f4243;
	@%p6006 bra 	$L__BB0_4240;
	setp.eq.f32 	%p6008, %f4099, %f4234;
	selp.f32 	%f7178, 0f44EEE000, 0f44EEC000, %p6008;
	bra.uni 	$L__BB0_6142;
$L__BB0_4240:
	setp.eq.f32 	%p6007, %f4099, %f4243;
	selp.f32 	%f7178, 0f44EEA000, 0f44EE8000, %p6007;
	bra.uni 	$L__BB0_6142;
$L__BB0_4241:
	add.s32 	%r3013, %r4, 1905;
	cvt.rn.f32.s32 	%f4246, %r3013;
	setp.leu.f32 	%p6003, %f4099, %f4246;
	@%p6003 bra 	$L__BB0_4243;
	setp.eq.f32 	%p6005, %f4099, %f4242;
	selp.f32 	%f7178, 0f44EE6000, 0f44EE4000, %p6005;
	bra.uni 	$L__BB0_6142;
$L__BB0_4243:
	setp.eq.f32 	%p6004, %f4099, %f4246;
	selp.f32 	%f7178, 0f44EE2000, 0f44EE0000, %p6004;
	bra.uni 	$L__BB0_6142;
$L__BB0_4244:
	add.s32 	%r3004, %r4, 1895;
	cvt.rn.f32.s32 	%f4249, %r3004;
	setp.leu.f32 	%p5986, %f4099, %f4249;
	@%p5986 bra 	$L__BB0_4252;
	add.s32 	%r3008, %r4, 1899;
	cvt.rn.f32.s32 	%f4250, %r3008;
	setp.leu.f32 	%p5994, %f4099, %f4250;
	@%p5994 bra 	$L__BB0_4249;
	add.s32 	%r3010, %r4, 1901;
	cvt.rn.f32.s32 	%f4251, %r3010;
	setp.leu.f32 	%p5998, %f4099, %f4251;
	@%p5998 bra 	$L__BB0_4248;
	setp.eq.f32 	%p6000, %f4099, %f4233;
	selp.f32 	%f7178, 0f44EDE000, 0f44EDC000, %p6000;
	bra.uni 	$L__BB0_6142;
$L__BB0_4248:
	setp.eq.f32 	%p5999, %f4099, %f4251;
	selp.f32 	%f7178, 0f44EDA000, 0f44ED8000, %p5999;
	bra.uni 	$L__BB0_6142;
$L__BB0_4249:
	add.s32 	%r3009, %r4, 1897;
	cvt.rn.f32.s32 	%f4254, %r3009;
	setp.leu.f32 	%p5995, %f4099, %f4254;
	@%p5995 bra 	$L__BB0_4251;
	setp.eq.f32 	%p5997, %f4099, %f4250;
	selp.f32 	%f7178, 0f44ED6000, 0f44ED4000, %p5997;
	bra.uni 	$L__BB0_6142;
$L__BB0_4251:
	setp.eq.f32 	%p5996, %f4099, %f4254;
	selp.f32 	%f7178, 0f44ED2000, 0f44ED0000, %p5996;
	bra.uni 	$L__BB0_6142;
$L__BB0_4252:
	add.s32 	%r3005, %r4, 1891;
	cvt.rn.f32.s32 	%f4257, %r3005;
	setp.leu.f32 	%p5987, %f4099, %f4257;
	@%p5987 bra 	$L__BB0_4256;
	add.s32 	%r3007, %r4, 1893;
	cvt.rn.f32.s32 	%f4258, %r3007;
	setp.leu.f32 	%p5991, %f4099, %f4258;
	@%p5991 bra 	$L__BB0_4255;
	setp.eq.f32 	%p5993, %f4099, %f4249;
	selp.f32 	%f7178, 0f44ECE000, 0f44ECC000, %p5993;
	bra.uni 	$L__BB0_6142;
$L__BB0_4255:
	setp.eq.f32 	%p5992, %f4099, %f4258;
	selp.f32 	%f7178, 0f44ECA000, 0f44EC8000, %p5992;
	bra.uni 	$L__BB0_6142;
$L__BB0_4256:
	add.s32 	%r3006, %r4, 1889;
	cvt.rn.f32.s32 	%f4261, %r3006;
	setp.leu.f32 	%p5988, %f4099, %f4261;
	@%p5988 bra 	$L__BB0_4258;
	setp.eq.f32 	%p5990, %f4099, %f4257;
	selp.f32 	%f7178, 0f44EC6000, 0f44EC4000, %p5990;
	bra.uni 	$L__BB0_6142;
$L__BB0_4258:
	setp.eq.f32 	%p5989, %f4099, %f4261;
	selp.f32 	%f7178, 0f44EC2000, 0f44EC0000, %p5989;
	bra.uni 	$L__BB0_6142;
$L__BB0_4259:
	add.s32 	%r2988, %r4, 1871;
	cvt.rn.f32.s32 	%f4264, %r2988;
	setp.leu.f32 	%p5954, %f4099, %f4264;
	@%p5954 bra 	$L__BB0_4275;
	add.s32 	%r2996, %r4, 1879;
	cvt.rn.f32.s32 	%f4265, %r2996;
	setp.leu.f32 	%p5970, %f4099, %f4265;
	@%p5970 bra 	$L__BB0_4268;
	add.s32 	%r3000, %r4, 1883;
	cvt.rn.f32.s32 	%f4266, %r3000;
	setp.leu.f32 	%p5978, %f4099, %f4266;
	@%p5978 bra 	$L__BB0_4265;
	add.s32 	%r3002, %r4, 1885;
	cvt.rn.f32.s32 	%f4267, %r3002;
	setp.leu.f32 	%p5982, %f4099, %f4267;
	@%p5982 bra 	$L__BB0_4264;
	setp.eq.f32 	%p5984, %f4099, %f4232;
	selp.f32 	%f7178, 0f44EBE000, 0f44EBC000, %p5984;
	bra.uni 	$L__BB0_6142;
$L__BB0_4264:
	setp.eq.f32 	%p5983, %f4099, %f4267;
	selp.f32 	%f7178, 0f44EBA000, 0f44EB8000, %p5983;
	bra.uni 	$L__BB0_6142;
$L__BB0_4265:
	add.s32 	%r3001, %r4, 1881;
	cvt.rn.f32.s32 	%f4270, %r3001;
	setp.leu.f32 	%p5979, %f4099, %f4270;
	@%p5979 bra 	$L__BB0_4267;
	setp.eq.f32 	%p5981, %f4099, %f4266;
	selp.f32 	%f7178, 0f44EB6000, 0f44EB4000, %p5981;
	bra.uni 	$L__BB0_6142;
$L__BB0_4267:
	setp.eq.f32 	%p5980, %f4099, %f4270;
	selp.f32 	%f7178, 0f44EB2000, 0f44EB0000, %p5980;
	bra.uni 	$L__BB0_6142;
$L__BB0_4268:
	add.s32 	%r2997, %r4, 1875;
	cvt.rn.f32.s32 	%f4273, %r2997;
	setp.leu.f32 	%p5971, %f4099, %f4273;
	@%p5971 bra 	$L__BB0_4272;
	add.s32 	%r2999, %r4, 1877;
	cvt.rn.f32.s32 	%f4274, %r2999;
	setp.leu.f32 	%p5975, %f4099, %f4274;
	@%p5975 bra 	$L__BB0_4271;
	setp.eq.f32 	%p5977, %f4099, %f4265;
	selp.f32 	%f7178, 0f44EAE000, 0f44EAC000, %p5977;
	bra.uni 	$L__BB0_6142;
$L__BB0_4271:
	setp.eq.f32 	%p5976, %f4099, %f4274;
	selp.f32 	%f7178, 0f44EAA000, 0f44EA8000, %p5976;
	bra.uni 	$L__BB0_6142;
$L__BB0_4272:
	add.s32 	%r2998, %r4, 1873;
	cvt.rn.f32.s32 	%f4277, %r2998;
	setp.leu.f32 	%p5972, %f4099, %f4277;
	@%p5972 bra 	$L__BB0_4274;
	setp.eq.f32 	%p5974, %f4099, %f4273;
	selp.f32 	%f7178, 0f44EA6000, 0f44EA4000, %p5974;
	bra.uni 	$L__BB0_6142;
$L__BB0_4274:
	setp.eq.f32 	%p5973, %f4099, %f4277;
	selp.f32 	%f7178, 0f44EA2000, 0f44EA0000, %p5973;
	bra.uni 	$L__BB0_6142;
$L__BB0_4275:
	add.s32 	%r2989, %r4, 1863;
	cvt.rn.f32.s32 	%f4280, %r2989;
	setp.leu.f32 	%p5955, %f4099, %f4280;
	@%p5955 bra 	$L__BB0_4283;
	add.s32 	%r2993, %r4, 1867;
	cvt.rn.f32.s32 	%f4281, %r2993;
	setp.leu.f32 	%p5963, %f4099, %f4281;
	@%p5963 bra 	$L__BB0_4280;
	add.s32 	%r2995, %r4, 1869;
	cvt.rn.f32.s32 	%f4282, %r2995;
	setp.leu.f32 	%p5967, %f4099, %f4282;
	@%p5967 bra 	$L__BB0_4279;
	setp.eq.f32 	%p5969, %f4099, %f4264;
	selp.f32 	%f7178, 0f44E9E000, 0f44E9C000, %p5969;
	bra.uni 	$L__BB0_6142;
$L__BB0_4279:
	setp.eq.f32 	%p5968, %f4099, %f4282;
	selp.f32 	%f7178, 0f44E9A000, 0f44E98000, %p5968;
	bra.uni 	$L__BB0_6142;
$L__BB0_4280:
	add.s32 	%r2994, %r4, 1865;
	cvt.rn.f32.s32 	%f4285, %r2994;
	setp.leu.f32 	%p5964, %f4099, %f4285;
	@%p5964 bra 	$L__BB0_4282;
	setp.eq.f32 	%p5966, %f4099, %f4281;
	selp.f32 	%f7178, 0f44E96000, 0f44E94000, %p5966;
	bra.uni 	$L__BB0_6142;
$L__BB0_4282:
	setp.eq.f32 	%p5965, %f4099, %f4285;
	selp.f32 	%f7178, 0f44E92000, 0f44E90000, %p5965;
	bra.uni 	$L__BB0_6142;
$L__BB0_4283:
	add.s32 	%r2990, %r4, 1859;
	cvt.rn.f32.s32 	%f4288, %r2990;
	setp.leu.f32 	%p5956, %f4099, %f4288;
	@%p5956 bra 	$L__BB0_4287;
	add.s32 	%r2992, %r4, 1861;
	cvt.rn.f32.s32 	%f4289, %r2992;
	setp.leu.f32 	%p5960, %f4099, %f4289;
	@%p5960 bra 	$L__BB0_4286;
	setp.eq.f32 	%p5962, %f4099, %f4280;
	selp.f32 	%f7178, 0f44E8E000, 0f44E8C000, %p5962;
	bra.uni 	$L__BB0_6142;
$L__BB0_4286:
	setp.eq.f32 	%p5961, %f4099, %f4289;
	selp.f32 	%f7178, 0f44E8A000, 0f44E88000, %p5961;
	bra.uni 	$L__BB0_6142;
$L__BB0_4287:
	add.s32 	%r2991, %r4, 1857;
	cvt.rn.f32.s32 	%f4292, %r2991;
	setp.leu.f32 	%p5957, %f4099, %f4292;
	@%p5957 bra 	$L__BB0_4289;
	setp.eq.f32 	%p5959, %f4099, %f4288;
	selp.f32 	%f7178, 0f44E86000, 0f44E84000, %p5959;
	bra.uni 	$L__BB0_6142;
$L__BB0_4289:
	setp.eq.f32 	%p5958, %f4099, %f4292;
	selp.f32 	%f7178, 0f44E82000, 0f44E80000, %p5958;
	bra.uni 	$L__BB0_6142;
$L__BB0_4290:
	add.s32 	%r2956, %r4, 1823;
	cvt.rn.f32.s32 	%f4295, %r2956;
	setp.leu.f32 	%p5890, %f4099, %f4295;
	@%p5890 bra 	$L__BB0_4322;
	add.s32 	%r2972, %r4, 1839;
	cvt.rn.f32.s32 	%f4296, %r2972;
	setp.leu.f32 	%p5922, %f4099, %f4296;
	@%p5922 bra 	$L__BB0_4307;
	add.s32 	%r2980, %r4, 1847;
	cvt.rn.f32.s32 	%f4297, %r2980;
	setp.leu.f32 	%p5938, %f4099, %f4297;
	@%p5938 bra 	$L__BB0_4300;
	add.s32 	%r2984, %r4, 1851;
	cvt.rn.f32.s32 	%f4298, %r2984;
	setp.leu.f32 	%p5946, %f4099, %f4298;
	@%p5946 bra 	$L__BB0_4297;
	add.s32 	%r2986, %r4, 1853;
	cvt.rn.f32.s32 	%f4299, %r2986;
	setp.leu.f32 	%p5950, %f4099, %f4299;
	@%p5950 bra 	$L__BB0_4296;
	setp.eq.f32 	%p5952, %f4099, %f4231;
	selp.f32 	%f7178, 0f44E7E000, 0f44E7C000, %p5952;
	bra.uni 	$L__BB0_6142;
$L__BB0_4296:
	setp.eq.f32 	%p5951, %f4099, %f4299;
	selp.f32 	%f7178, 0f44E7A000, 0f44E78000, %p5951;
	bra.uni 	$L__BB0_6142;
$L__BB0_4297:
	add.s32 	%r2985, %r4, 1849;
	cvt.rn.f32.s32 	%f4302, %r2985;
	setp.leu.f32 	%p5947, %f4099, %f4302;
	@%p5947 bra 	$L__BB0_4299;
	setp.eq.f32 	%p5949, %f4099, %f4298;
	selp.f32 	%f7178, 0f44E76000, 0f44E74000, %p5949;
	bra.uni 	$L__BB0_6142;
$L__BB0_4299:
	setp.eq.f32 	%p5948, %f4099, %f4302;
	selp.f32 	%f7178, 0f44E72000, 0f44E70000, %p5948;
	bra.uni 	$L__BB0_6142;
$L__BB0_4300:
	add.s32 	%r2981, %r4, 1843;
	cvt.rn.f32.s32 	%f4305, %r2981;
	setp.leu.f32 	%p5939, %f4099, %f4305;
	@%p5939 bra 	$L__BB0_4304;
	add.s32 	%r2983, %r4, 1845;
	cvt.rn.f32.s32 	%f4306, %r2983;
	setp.leu.f32 	%p5943, %f4099, %f4306;
	@%p5943 bra 	$L__BB0_4303;
	setp.eq.f32 	%p5945, %f4099, %f4297;
	selp.f32 	%f7178, 0f44E6E000, 0f44E6C000, %p5945;
	bra.uni 	$L__BB0_6142;
$L__BB0_4303:
	setp.eq.f32 	%p5944, %f4099, %f4306;
	selp.f32 	%f7178, 0f44E6A000, 0f44E68000, %p5944;
	bra.uni 	$L__BB0_6142;
$L__BB0_4304:
	add.s32 	%r2982, %r4, 1841;
	cvt.rn.f32.s32 	%f4309, %r2982;
	setp.leu.f32 	%p5940, %f4099, %f4309;
	@%p5940 bra 	$L__BB0_4306;
	setp.eq.f32 	%p5942, %f4099, %f4305;
	selp.f32 	%f7178, 0f44E66000, 0f44E64000, %p5942;
	bra.uni 	$L__BB0_6142;
$L__BB0_4306:
	setp.eq.f32 	%p5941, %f4099, %f4309;
	selp.f32 	%f7178, 0f44E62000, 0f44E60000, %p5941;
	bra.uni 	$L__BB0_6142;
$L__BB0_4307:
	add.s32 	%r2973, %r4, 1831;
	cvt.rn.f32.s32 	%f4312, %r2973;
	setp.leu.f32 	%p5923, %f4099, %f4312;
	@%p5923 bra 	$L__BB0_4315;
	add.s32 	%r2977, %r4, 1835;
	cvt.rn.f32.s32 	%f4313, %r2977;
	setp.leu.f32 	%p5931, %f4099, %f4313;
	@%p5931 bra 	$L__BB0_4312;
	add.s32 	%r2979, %r4, 1837;
	cvt.rn.f32.s32 	%f4314, %r2979;
	setp.leu.f32 	%p5935, %f4099, %f4314;
	@%p5935 bra 	$L__BB0_4311;
	setp.eq.f32 	%p5937, %f4099, %f4296;
	selp.f32 	%f7178, 0f44E5E000, 0f44E5C000, %p5937;
	bra.uni 	$L__BB0_6142;
$L__BB0_4311:
	setp.eq.f32 	%p5936, %f4099, %f4314;
	selp.f32 	%f7178, 0f44E5A000, 0f44E58000, %p5936;
	bra.uni 	$L__BB0_6142;
$L__BB0_4312:
	add.s32 	%r2978, %r4, 1833;
	cvt.rn.f32.s32 	%f4317, %r2978;
	setp.leu.f32 	%p5932, %f4099, %f4317;
	@%p5932 bra 	$L__BB0_4314;
	setp.eq.f32 	%p5934, %f4099, %f4313;
	selp.f32 	%f7178, 0f44E56000, 0f44E54000, %p5934;
	bra.uni 	$L__BB0_6142;
$L__BB0_4314:
	setp.eq.f32 	%p5933, %f4099, %f4317;
	selp.f32 	%f7178, 0f44E52000, 0f44E50000, %p5933;
	bra.uni 	$L__BB0_6142;
$L__BB0_4315:
	add.s32 	%r2974, %r4, 1827;
	cvt.rn.f32.s32 	%f4320, %r2974;
	setp.leu.f32 	%p5924, %f4099, %f4320;
	@%p5924 bra 	$L__BB0_4319;
	add.s32 	%r2976, %r4, 1829;
	cvt.rn.f32.s32 	%f4321, %r2976;
	setp.leu.f32 	%p5928, %f4099, %f4321;
	@%p5928 bra 	$L__BB0_4318;
	setp.eq.f32 	%p5930, %f4099, %f4312;
	selp.f32 	%f7178, 0f44E4E000, 0f44E4C000, %p5930;
	bra.uni 	$L__BB0_6142;
$L__BB0_4318:
	setp.eq.f32 	%p5929, %f4099, %f4321;
	selp.f32 	%f7178, 0f44E4A000, 0f44E48000, %p5929;
	bra.uni 	$L__BB0_6142;
$L__BB0_4319:
	add.s32 	%r2975, %r4, 1825;
	cvt.rn.f32.s32 	%f4324, %r2975;
	setp.leu.f32 	%p5925, %f4099, %f4324;
	@%p5925 bra 	$L__BB0_4321;
	setp.eq.f32 	%p5927, %f4099, %f4320;
	selp.f32 	%f7178, 0f44E46000, 0f44E44000, %p5927;
	bra.uni 	$L__BB0_6142;
$L__BB0_4321:
	setp.eq.f32 	%p5926, %f4099, %f4324;
	selp.f32 	%f7178, 0f44E42000, 0f44E40000, %p5926;
	bra.uni 	$L__BB0_6142;
$L__BB0_4322:
	add.s32 	%r2957, %r4, 1807;
	cvt.rn.f32.s32 	%f4327, %r2957;
	setp.leu.f32 	%p5891, %f4099, %f4327;
	@%p5891 bra 	$L__BB0_4338;
	add.s32 	%r2965, %r4, 1815;
	cvt.rn.f32.s32 	%f4328, %r2965;
	setp.leu.f32 	%p5907, %f4099, %f4328;
	@%p5907 bra 	$L__BB0_4331;
	add.s32 	%r2969, %r4, 1819;
	cvt.rn.f32.s32 	%f4329, %r2969;
	setp.leu.f32 	%p5915, %f4099, %f4329;
	@%p5915 bra 	$L__BB0_4328;
	add.s32 	%r2971, %r4, 1821;
	cvt.rn.f32.s32 	%f4330, %r2971;
	setp.leu.f32 	%p5919, %f4099, %f4330;
	@%p5919 bra 	$L__BB0_4327;
	setp.eq.f32 	%p5921, %f4099, %f4295;
	selp.f32 	%f7178, 0f44E3E000, 0f44E3C000, %p5921;
	bra.uni 	$L__BB0_6142;
$L__BB0_4327:
	setp.eq.f32 	%p5920, %f4099, %f4330;
	selp.f32 	%f7178, 0f44E3A000, 0f44E38000, %p5920;
	bra.uni 	$L__BB0_6142;
$L__BB0_4328:
	add.s32 	%r2970, %r4, 1817;
	cvt.rn.f32.s32 	%f4333, %r2970;
	setp.leu.f32 	%p5916, %f4099, %f4333;
	@%p5916 bra 	$L__BB0_4330;
	setp.eq.f32 	%p5918, %f4099, %f4329;
	selp.f32 	%f7178, 0f44E36000, 0f44E34000, %p5918;
	bra.uni 	$L__BB0_6142;
$L__BB0_4330:
	setp.eq.f32 	%p5917, %f4099, %f4333;
	selp.f32 	%f7178, 0f44E32000, 0f44E30000, %p5917;
	bra.uni 	$L__BB0_6142;
$L__BB0_4331:
	add.s32 	%r2966, %r4, 1811;
	cvt.rn.f32.s32 	%f4336, %r2966;
	setp.leu.f32 	%p5908, %f4099, %f4336;
	@%p5908 bra 	$L__BB0_4335;
	add.s32 	%r2968, %r4, 1813;
	cvt.rn.f32.s32 	%f4337, %r2968;
	setp.leu.f32 	%p5912, %f4099, %f4337;
	@%p5912 bra 	$L__BB0_4334;
	setp.eq.f32 	%p5914, %f4099, %f4328;
	selp.f32 	%f7178, 0f44E2E000, 0f44E2C000, %p5914;
	bra.uni 	$L__BB0_6142;
$L__BB0_4334:
	setp.eq.f32 	%p5913, %f4099, %f4337;
	selp.f32 	%f7178, 0f44E2A000, 0f44E28000, %p5913;
	bra.uni 	$L__BB0_6142;
$L__BB0_4335:
	add.s32 	%r2967, %r4, 1809;
	cvt.rn.f32.s32 	%f4340, %r2967;
	setp.leu.f32 	%p5909, %f4099, %f4340;
	@%p5909 bra 	$L__BB0_4337;
	setp.eq.f32 	%p5911, %f4099, %f4336;
	selp.f32 	%f7178, 0f44E26000, 0f44E24000, %p5911;
	bra.uni 	$L__BB0_6142;
$L__BB0_4337:
	setp.eq.f32 	%p5910, %f4099, %f4340;
	selp.f32 	%f7178, 0f44E22000, 0f44E20000, %p5910;
	bra.uni 	$L__BB0_6142;
$L__BB0_4338:
	add.s32 	%r2958, %r4, 1799;
	cvt.rn.f32.s32 	%f4343, %r2958;
	setp.leu.f32 	%p5892, %f4099, %f4343;
	@%p5892 bra 	$L__BB0_4346;
	add.s32 	%r2962, %r4, 1803;
	cvt.rn.f32.s32 	%f4344, %r2962;
	setp.leu.f32 	%p5900, %f4099, %f4344;
	@%p5900 bra 	$L__BB0_4343;
	add.s32 	%r2964, %r4, 1805;
	cvt.rn.f32.s32 	%f4345, %r2964;
	setp.leu.f32 	%p5904, %f4099, %f4345;
	@%p5904 bra 	$L__BB0_4342;
	setp.eq.f32 	%p5906, %f4099, %f4327;
	selp.f32 	%f7178, 0f44E1E000, 0f44E1C000, %p5906;
	bra.uni 	$L__BB0_6142;
$L__BB0_4342:
	setp.eq.f32 	%p5905, %f4099, %f4345;
	selp.f32 	%f7178, 0f44E1A000, 0f44E18000, %p5905;
	bra.uni 	$L__BB0_6142;
$L__BB0_4343:
	add.s32 	%r2963, %r4, 1801;
	cvt.rn.f32.s32 	%f4348, %r2963;
	setp.leu.f32 	%p5901, %f4099, %f4348;
	@%p5901 bra 	$L__BB0_4345;
	setp.eq.f32 	%p5903, %f4099, %f4344;
	selp.f32 	%f7178, 0f44E16000, 0f44E14000, %p5903;
	bra.uni 	$L__BB0_6142;
$L__BB0_4345:
	setp.eq.f32 	%p5902, %f4099, %f4348;
	selp.f32 	%f7178, 0f44E12000, 0f44E10000, %p5902;
	bra.uni 	$L__BB0_6142;
$L__BB0_4346:
	add.s32 	%r2959, %r4, 1795;
	cvt.rn.f32.s32 	%f4351, %r2959;
	setp.leu.f32 	%p5893, %f4099, %f4351;
	@%p5893 bra 	$L__BB0_4350;
	add.s32 	%r2961, %r4, 1797;
	cvt.rn.f32.s32 	%f4352, %r2961;
	setp.leu.f32 	%p5897, %f4099, %f4352;
	@%p5897 bra 	$L__BB0_4349;
	setp.eq.f32 	%p5899, %f4099, %f4343;
	selp.f32 	%f7178, 0f44E0E000, 0f44E0C000, %p5899;
	bra.uni 	$L__BB0_6142;
$L__BB0_4349:
	setp.eq.f32 	%p5898, %f4099, %f4352;
	selp.f32 	%f7178, 0f44E0A000, 0f44E08000, %p5898;
	bra.uni 	$L__BB0_6142;
$L__BB0_4350:
	add.s32 	%r2960, %r4, 1793;
	cvt.rn.f32.s32 	%f4355, %r2960;
	setp.leu.f32 	%p5894, %f4099, %f4355;
	@%p5894 bra 	$L__BB0_4352;
	setp.eq.f32 	%p5896, %f4099, %f4351;
	selp.f32 	%f7178, 0f44E06000, 0f44E04000, %p5896;
	bra.uni 	$L__BB0_6142;
$L__BB0_4352:
	setp.eq.f32 	%p5895, %f4099, %f4355;
	selp.f32 	%f7178, 0f44E02000, 0f44E00000, %p5895;
	bra.uni 	$L__BB0_6142;
$L__BB0_4353:
	add.s32 	%r2827, %r4, 1663;
	cvt.rn.f32.s32 	%f4358, %r2827;
	setp.leu.f32 	%p5633, %f4099, %f4358;
	@%p5633 bra 	$L__BB0_4481;
	add.s32 	%r2891, %r4, 1727;
	cvt.rn.f32.s32 	%f4359, %r2891;
	setp.leu.f32 	%p5761, %f4099, %f4359;
	@%p5761 bra 	$L__BB0_4418;
	add.s32 	%r2923, %r4, 1759;
	cvt.rn.f32.s32 	%f4360, %r2923;
	setp.leu.f32 	%p5825, %f4099, %f4360;
	@%p5825 bra 	$L__BB0_4387;
	add.s32 	%r2939, %r4, 1775;
	cvt.rn.f32.s32 	%f4361, %r2939;
	setp.leu.f32 	%p5857, %f4099, %f4361;
	@%p5857 bra 	$L__BB0_4372;
	add.s32 	%r2947, %r4, 1783;
	cvt.rn.f32.s32 	%f4362, %r2947;
	setp.leu.f32 	%p5873, %f4099, %f4362;
	@%p5873 bra 	$L__BB0_4365;
	add.s32 	%r2951, %r4, 1787;
	cvt.rn.f32.s32 	%f4363, %r2951;
	setp.leu.f32 	%p5881, %f4099, %f4363;
	@%p5881 bra 	$L__BB0_4362;
	add.s32 	%r2953, %r4, 1789;
	cvt.rn.f32.s32 	%f4364, %r2953;
	setp.leu.f32 	%p5885, %f4099, %f4364;
	@%p5885 bra 	$L__BB0_4361;
	setp.eq.f32 	%p5887, %f4099, %f4102;
	selp.f32 	%f7178, 0f44DFE000, 0f44DFC000, %p5887;
	bra.uni 	$L__BB0_6142;
$L__BB0_4361:
	setp.eq.f32 	%p5886, %f4099, %f4364;
	selp.f32 	%f7178, 0f44DFA000, 0f44DF8000, %p5886;
	bra.uni 	$L__BB0_6142;
$L__BB0_4362:
	add.s32 	%r2952, %r4, 1785;
	cvt.rn.f32.s32 	%f4367, %r2952;
	setp.leu.f32 	%p5882, %f4099, %f4367;
	@%p5882 bra 	$L__BB0_4364;
	setp.eq.f32 	%p5884, %f4099, %f4363;
	selp.f32 	%f7178, 0f44DF6000, 0f44DF4000, %p5884;
	bra.uni 	$L__BB0_6142;
$L__BB0_4364:
	setp.eq.f32 	%p5883, %f4099, %f4367;
	selp.f32 	%f7178, 0f44DF2000, 0f44DF0000, %p5883;
	bra.uni 	$L__BB0_6142;
$L__BB0_4365:
	add.s32 	%r2948, %r4, 1779;
	cvt.rn.f32.s32 	%f4370, %r2948;
	setp.leu.f32 	%p5874, %f4099, %f4370;
	@%p5874 bra 	$L__BB0_4369;
	add.s32 	%r2950, %r4, 1781;
	cvt.rn.f32.s32 	%f4371, %r2950;
	setp.leu.f32 	%p5878, %f4099, %f4371;
	@%p5878 bra 	$L__BB0_4368;
	setp.eq.f32 	%p5880, %f4099, %f4362;
	selp.f32 	%f7178, 0f44DEE000, 0f44DEC000, %p5880;
	bra.uni 	$L__BB0_6142;
$L__BB0_4368:
	setp.eq.f32 	%p5879, %f4099, %f4371;
	selp.f32 	%f7178, 0f44DEA000, 0f44DE8000, %p5879;
	bra.uni 	$L__BB0_6142;
$L__BB0_4369:
	add.s32 	%r2949, %r4, 1777;
	cvt.rn.f32.s32 	%f4374, %r2949;
	setp.leu.f32 	%p5875, %f4099, %f4374;
	@%p5875 bra 	$L__BB0_4371;
	setp.eq.f32 	%p5877, %f4099, %f4370;
	selp.f32 	%f7178, 0f44DE6000, 0f44DE4000, %p5877;
	bra.uni 	$L__BB0_6142;
$L__BB0_4371:
	setp.eq.f32 	%p5876, %f4099, %f4374;
	selp.f32 	%f7178, 0f44DE2000, 0f44DE0000, %p5876;
	bra.uni 	$L__BB0_6142;
$L__BB0_4372:
	add.s32 	%r2940, %r4, 1767;
	cvt.rn.f32.s32 	%f4377, %r2940;
	setp.leu.f32 	%p5858, %f4099, %f4377;
	@%p5858 bra 	$L__BB0_4380;
	add.s32 	%r2944, %r4, 1771;
	cvt.rn.f32.s32 	%f4378, %r2944;
	setp.leu.f32 	%p5866, %f4099, %f4378;
	@%p5866 bra 	$L__BB0_4377;
	add.s32 	%r2946, %r4, 1773;
	cvt.rn.f32.s32 	%f4379, %r2946;
	setp.leu.f32 	%p5870, %f4099, %f4379;
	@%p5870 bra 	$L__BB0_4376;
	setp.eq.f32 	%p5872, %f4099, %f4361;
	selp.f32 	%f7178, 0f44DDE000, 0f44DDC000, %p5872;
	bra.uni 	$L__BB0_6142;
$L__BB0_4376:
	setp.eq.f32 	%p5871, %f4099, %f4379;
	selp.f32 	%f7178, 0f44DDA000, 0f44DD8000, %p5871;
	bra.uni 	$L__BB0_6142;
$L__BB0_4377:
	add.s32 	%r2945, %r4, 1769;
	cvt.rn.f32.s32 	%f4382, %r2945;
	setp.leu.f32 	%p5867, %f4099, %f4382;
	@%p5867 bra 	$L__BB0_4379;
	setp.eq.f32 	%p5869, %f4099, %f4378;
	selp.f32 	%f7178, 0f44DD6000, 0f44DD4000, %p5869;
	bra.uni 	$L__BB0_6142;
$L__BB0_4379:
	setp.eq.f32 	%p5868, %f4099, %f4382;
	selp.f32 	%f7178, 0f44DD2000, 0f44DD0000, %p5868;
	bra.uni 	$L__BB0_6142;
$L__BB0_4380:
	add.s32 	%r2941, %r4, 1763;
	cvt.rn.f32.s32 	%f4385, %r2941;
	setp.leu.f32 	%p5859, %f4099, %f4385;
	@%p5859 bra 	$L__BB0_4384;
	add.s32 	%r2943, %r4, 1765;
	cvt.rn.f32.s32 	%f4386, %r2943;
	setp.leu.f32 	%p5863, %f4099, %f4386;
	@%p5863 bra 	$L__BB0_4383;
	setp.eq.f32 	%p5865, %f4099, %f4377;
	selp.f32 	%f7178, 0f44DCE000, 0f44DCC000, %p5865;
	bra.uni 	$L__BB0_6142;
$L__BB0_4383:
	setp.eq.f32 	%p5864, %f4099, %f4386;
	selp.f32 	%f7178, 0f44DCA000, 0f44DC8000, %p5864;
	bra.uni 	$L__BB0_6142;
$L__BB0_4384:
	add.s32 	%r2942, %r4, 1761;
	cvt.rn.f32.s32 	%f4389, %r2942;
	setp.leu.f32 	%p5860, %f4099, %f4389;
	@%p5860 bra 	$L__BB0_4386;
	setp.eq.f32 	%p5862, %f4099, %f4385;
	selp.f32 	%f7178, 0f44DC6000, 0f44DC4000, %p5862;
	bra.uni 	$L__BB0_6142;
$L__BB0_4386:
	setp.eq.f32 	%p5861, %f4099, %f4389;
	selp.f32 	%f7178, 0f44DC2000, 0f44DC0000, %p5861;
	bra.uni 	$L__BB0_6142;
$L__BB0_4387:
	add.s32 	%r2924, %r4, 1743;
	cvt.rn.f32.s32 	%f4392, %r2924;
	setp.leu.f32 	%p5826, %f4099, %f4392;
	@%p5826 bra 	$L__BB0_4403;
	add.s32 	%r2932, %r4, 1751;
	cvt.rn.f32.s32 	%f4393, %r2932;
	setp.leu.f32 	%p5842, %f4099, %f4393;
	@%p5842 bra 	$L__BB0_4396;
	add.s32 	%r2936, %r4, 1755;
	cvt.rn.f32.s32 	%f4394, %r2936;
	setp.leu.f32 	%p5850, %f4099, %f4394;
	@%p5850 bra 	$L__BB0_4393;
	add.s32 	%r2938, %r4, 1757;
	cvt.rn.f32.s32 	%f4395, %r2938;
	setp.leu.f32 	%p5854, %f4099, %f4395;
	@%p5854 bra 	$L__BB0_4392;
	setp.eq.f32 	%p5856, %f4099, %f4360;
	selp.f32 	%f7178, 0f44DBE000, 0f44DBC000, %p5856;
	bra.uni 	$L__BB0_6142;
$L__BB0_4392:
	setp.eq.f32 	%p5855, %f4099, %f4395;
	selp.f32 	%f7178, 0f44DBA000, 0f44DB8000, %p5855;
	bra.uni 	$L__BB0_6142;
$L__BB0_4393:
	add.s32 	%r2937, %r4, 1753;
	cvt.rn.f32.s32 	%f4398, %r2937;
	setp.leu.f32 	%p5851, %f4099, %f4398;
	@%p5851 bra 	$L__BB0_4395;
	setp.eq.f32 	%p5853, %f4099, %f4394;
	selp.f32 	%f7178, 0f44DB6000, 0f44DB4000, %p5853;
	bra.uni 	$L__BB0_6142;
$L__BB0_4395:
	setp.eq.f32 	%p5852, %f4099, %f4398;
	selp.f32 	%f7178, 0f44DB2000, 0f44DB0000, %p5852;
	bra.uni 	$L__BB0_6142;
$L__BB0_4396:
	add.s32 	%r2933, %r4, 1747;
	cvt.rn.f32.s32 	%f4401, %r2933;
	setp.leu.f32 	%p5843, %f4099, %f4401;
	@%p5843 bra 	$L__BB0_4400;
	add.s32 	%r2935, %r4, 1749;
	cvt.rn.f32.s32 	%f4402, %r2935;
	setp.leu.f32 	%p5847, %f4099, %f4402;
	@%p5847 bra 	$L__BB0_4399;
	setp.eq.f32 	%p5849, %f4099, %f4393;
	selp.f32 	%f7178, 0f44DAE000, 0f44DAC000, %p5849;
	bra.uni 	$L__BB0_6142;
$L__BB0_4399:
	setp.eq.f32 	%p5848, %f4099, %f4402;
	selp.f32 	%f7178, 0f44DAA000, 0f44DA8000, %p5848;
	bra.uni 	$L__BB0_6142;
$L__BB0_4400:
	add.s32 	%r2934, %r4, 1745;
	cvt.rn.f32.s32 	%f4405, %r2934;
	setp.leu.f32 	%p5844, %f4099, %f4405;
	@%p5844 bra 	$L__BB0_4402;
	setp.eq.f32 	%p5846, %f4099, %f4401;
	selp.f32 	%f7178, 0f44DA6000, 0f44DA4000, %p5846;
	bra.uni 	$L__BB0_6142;
$L__BB0_4402:
	setp.eq.f32 	%p5845, %f4099, %f4405;
	selp.f32 	%f7178, 0f44DA2000, 0f44DA0000, %p5845;
	bra.uni 	$L__BB0_6142;
$L__BB0_4403:
	add.s32 	%r2925, %r4, 1735;
	cvt.rn.f32.s32 	%f4408, %r2925;
	setp.leu.f32 	%p5827, %f4099, %f4408;
	@%p5827 bra 	$L__BB0_4411;
	add.s32 	%r2929, %r4, 1739;
	cvt.rn.f32.s32 	%f4409, %r2929;
	setp.leu.f32 	%p5835, %f4099, %f4409;
	@%p5835 bra 	$L__BB0_4408;
	add.s32 	%r2931, %r4, 1741;
	cvt.rn.f32.s32 	%f4410, %r2931;
	setp.leu.f32 	%p5839, %f4099, %f4410;
	@%p5839 bra 	$L__BB0_4407;
	setp.eq.f32 	%p5841, %f4099, %f4392;
	selp.f32 	%f7178, 0f44D9E000, 0f44D9C000, %p5841;
	bra.uni 	$L__BB0_6142;
$L__BB0_4407:
	setp.eq.f32 	%p5840, %f4099, %f4410;
	selp.f32 	%f7178, 0f44D9A000, 0f44D98000, %p5840;
	bra.uni 	$L__BB0_6142;
$L__BB0_4408:
	add.s32 	%r2930, %r4, 1737;
	cvt.rn.f32.s32 	%f4413, %r2930;
	setp.leu.f32 	%p5836, %f4099, %f4413;
	@%p5836 bra 	$L__BB0_4410;
	setp.eq.f32 	%p5838, %f4099, %f4409;
	selp.f32 	%f7178, 0f44D96000, 0f44D94000, %p5838;
	bra.uni 	$L__BB0_6142;
$L__BB0_4410:
	setp.eq.f32 	%p5837, %f4099, %f4413;
	selp.f32 	%f7178, 0f44D92000, 0f44D90000, %p5837;
	bra.uni 	$L__BB0_6142;
$L__BB0_4411:
	add.s32 	%r2926, %r4, 1731;
	cvt.rn.f32.s32 	%f4416, %r2926;
	setp.leu.f32 	%p5828, %f4099, %f4416;
	@%p5828 bra 	$L__BB0_4415;
	add.s32 	%r2928, %r4, 1733;
	cvt.rn.f32.s32 	%f4417, %r2928;
	setp.leu.f32 	%p5832, %f4099, %f4417;
	@%p5832 bra 	$L__BB0_4414;
	setp.eq.f32 	%p5834, %f4099, %f4408;
	selp.f32 	%f7178, 0f44D8E000, 0f44D8C000, %p5834;
	bra.uni 	$L__BB0_6142;
$L__BB0_4414:
	setp.eq.f32 	%p5833, %f4099, %f4417;
	selp.f32 	%f7178, 0f44D8A000, 0f44D88000, %p5833;
	bra.uni 	$L__BB0_6142;
$L__BB0_4415:
	add.s32 	%r2927, %r4, 1729;
	cvt.rn.f32.s32 	%f4420, %r2927;
	setp.leu.f32 	%p5829, %f4099, %f4420;
	@%p5829 bra 	$L__BB0_4417;
	setp.eq.f32 	%p5831, %f4099, %f4416;
	selp.f32 	%f7178, 0f44D86000, 0f44D84000, %p5831;
	bra.uni 	$L__BB0_6142;
$L__BB0_4417:
	setp.eq.f32 	%p5830, %f4099, %f4420;
	selp.f32 	%f7178, 0f44D82000, 0f44D80000, %p5830;
	bra.uni 	$L__BB0_6142;
$L__BB0_4418:
	add.s32 	%r2892, %r4, 1695;
	cvt.rn.f32.s32 	%f4423, %r2892;
	setp.leu.f32 	%p5762, %f4099, %f4423;
	@%p5762 bra 	$L__BB0_4450;
	add.s32 	%r2908, %r4, 1711;
	cvt.rn.f32.s32 	%f4424, %r2908;
	setp.leu.f32 	%p5794, %f4099, %f4424;
	@%p5794 bra 	$L__BB0_4435;
	add.s32 	%r2916, %r4, 1719;
	cvt.rn.f32.s32 	%f4425, %r2916;
	setp.leu.f32 	%p5810, %f4099, %f4425;
	@%p5810 bra 	$L__BB0_4428;
	add.s32 	%r2920, %r4, 1723;
	cvt.rn.f32.s32 	%f4426, %r2920;
	setp.leu.f32 	%p5818, %f4099, %f4426;
	@%p5818 bra 	$L__BB0_4425;
	add.s32 	%r2922, %r4, 1725;
	cvt.rn.f32.s32 	%f4427, %r2922;
	setp.leu.f32 	%p5822, %f4099, %f4427;
	@%p5822 bra 	$L__BB0_4424;
	setp.eq.f32 	%p5824, %f4099, %f4359;
	selp.f32 	%f7178, 0f44D7E000, 0f44D7C000, %p5824;
	bra.uni 	$L__BB0_6142;
$L__BB0_4424:
	setp.eq.f32 	%p5823, %f4099, %f4427;
	selp.f32 	%f7178, 0f44D7A000, 0f44D78000, %p5823;
	bra.uni 	$L__BB0_6142;
$L__BB0_4425:
	add.s32 	%r2921, %r4, 1721;
	cvt.rn.f32.s32 	%f4430, %r2921;
	setp.leu.f32 	%p5819, %f4099, %f4430;
	@%p5819 bra 	$L__BB0_4427;
	setp.eq.f32 	%p5821, %f4099, %f4426;
	selp.f32 	%f7178, 0f44D76000, 0f44D74000, %p5821;
	bra.uni 	$L__BB0_6142;
$L__BB0_4427:
	setp.eq.f32 	%p5820, %f4099, %f4430;
	selp.f32 	%f7178, 0f44D72000, 0f44D70000, %p5820;
	bra.uni 	$L__BB0_6142;
$L__BB0_4428:
	add.s32 	%r2917, %r4, 1715;
	cvt.rn.f32.s32 	%f4433, %r2917;
	setp.leu.f32 	%p5811, %f4099, %f4433;
	@%p5811 bra 	$L__BB0_4432;
	add.s32 	%r2919, %r4, 1717;
	cvt.rn.f32.s32 	%f4434, %r2919;
	setp.leu.f32 	%p5815, %f4099, %f4434;
	@%p5815 bra 	$L__BB0_4431;
	setp.eq.f32 	%p5817, %f4099, %f4425;
	selp.f32 	%f7178, 0f44D6E000, 0f44D6C000, %p5817;
	bra.uni 	$L__BB0_6142;
$L__BB0_4431:
	setp.eq.f32 	%p5816, %f4099, %f4434;
	selp.f32 	%f7178, 0f44D6A000, 0f44D68000, %p5816;
	bra.uni 	$L__BB0_6142;
$L__BB0_4432:
	add.s32 	%r2918, %r4, 1713;
	cvt.rn.f32.s32 	%f4437, %r2918;
	setp.leu.f32 	%p5812, %f4099, %f4437;
	@%p5812 bra 	$L__BB0_4434;
	setp.eq.f32 	%p5814, %f4099, %f4433;
	selp.f32 	%f7178, 0f44D66000, 0f44D64000, %p5814;
	bra.uni 	$L__BB0_6142;
$L__BB0_4434:
	setp.eq.f32 	%p5813, %f4099, %f4437;
	selp.f32 	%f7178, 0f44D62000, 0f44D60000, %p5813;
	bra.uni 	$L__BB0_6142;
$L__BB0_4435:
	add.s32 	%r2909, %r4, 1703;
	cvt.rn.f32.s32 	%f4440, %r2909;
	setp.leu.f32 	%p5795, %f4099, %f4440;
	@%p5795 bra 	$L__BB0_4443;
	add.s32 	%r2913, %r4, 1707;
	cvt.rn.f32.s32 	%f4441, %r2913;
	setp.leu.f32 	%p5803, %f4099, %f4441;
	@%p5803 bra 	$L__BB0_4440;
	add.s32 	%r2915, %r4, 1709;
	cvt.rn.f32.s32 	%f4442, %r2915;
	setp.leu.f32 	%p5807, %f4099, %f4442;
	@%p5807 bra 	$L__BB0_4439;
	setp.eq.f32 	%p5809, %f4099, %f4424;
	selp.f32 	%f7178, 0f44D5E000, 0f44D5C000, %p5809;
	bra.uni 	$L__BB0_6142;
$L__BB0_4439:
	setp.eq.f32 	%p5808, %f4099, %f4442;
	selp.f32 	%f7178, 0f44D5A000, 0f44D58000, %p5808;
	bra.uni 	$L__BB0_6142;
$L__BB0_4440:
	add.s32 	%r2914, %r4, 1705;
	cvt.rn.f32.s32 	%f4445, %r2914;
	setp.leu.f32 	%p5804, %f4099, %f4445;
	@%p5804 bra 	$L__BB0_4442;
	setp.eq.f32 	%p5806, %f4099, %f4441;
	selp.f32 	%f7178, 0f44D56000, 0f44D54000, %p5806;
	bra.uni 	$L__BB0_6142;
$L__BB0_4442:
	setp.eq.f32 	%p5805, %f4099, %f4445;
	selp.f32 	%f7178, 0f44D52000, 0f44D50000, %p5805;
	bra.uni 	$L__BB0_6142;
$L__BB0_4443:
	add.s32 	%r2910, %r4, 1699;
	cvt.rn.f32.s32 	%f4448, %r2910;
	setp.leu.f32 	%p5796, %f4099, %f4448;
	@%p5796 bra 	$L__BB0_4447;
	add.s32 	%r2912, %r4, 1701;
	cvt.rn.f32.s32 	%f4449, %r2912;
	setp.leu.f32 	%p5800, %f4099, %f4449;
	@%p5800 bra 	$L__BB0_4446;
	setp.eq.f32 	%p5802, %f4099, %f4440;
	selp.f32 	%f7178, 0f44D4E000, 0f44D4C000, %p5802;
	bra.uni 	$L__BB0_6142;
$L__BB0_4446:
	setp.eq.f32 	%p5801, %f4099, %f4449;
	selp.f32 	%f7178, 0f44D4A000, 0f44D48000, %p5801;
	bra.uni 	$L__BB0_6142;
$L__BB0_4447:
	add.s32 	%r2911, %r4, 1697;
	cvt.rn.f32.s32 	%f4452, %r2911;
	setp.leu.f32 	%p5797, %f4099, %f4452;
	@%p5797 bra 	$L__BB0_4449;
	setp.eq.f32 	%p5799, %f4099, %f4448;
	selp.f32 	%f7178, 0f44D46000, 0f44D44000, %p5799;
	bra.uni 	$L__BB0_6142;
$L__BB0_4449:
	setp.eq.f32 	%p5798, %f4099, %f4452;
	selp.f32 	%f7178, 0f44D42000, 0f44D40000, %p5798;
	bra.uni 	$L__BB0_6142;
$L__BB0_4450:
	add.s32 	%r2893, %r4, 1679;
	cvt.rn.f32.s32 	%f4455, %r2893;
	setp.leu.f32 	%p5763, %f4099, %f4455;
	@%p5763 bra 	$L__BB0_4466;
	add.s32 	%r2901, %r4, 1687;
	cvt.rn.f32.s32 	%f4456, %r2901;
	setp.leu.f32 	%p5779, %f4099, %f4456;
	@%p5779 bra 	$L__BB0_4459;
	add.s32 	%r2905, %r4, 1691;
	cvt.rn.f32.s32 	%f4457, %r2905;
	setp.leu.f32 	%p5787, %f4099, %f4457;
	@%p5787 bra 	$L__BB0_4456;
	add.s32 	%r2907, %r4, 1693;
	cvt.rn.f32.s32 	%f4458, %r2907;
	setp.leu.f32 	%p5791, %f4099, %f4458;
	@%p5791 bra 	$L__BB0_4455;
	setp.eq.f32 	%p5793, %f4099, %f4423;
	selp.f32 	%f7178, 0f44D3E000, 0f44D3C000, %p5793;
	bra.uni 	$L__BB0_6142;
$L__BB0_4455:
	setp.eq.f32 	%p5792, %f4099, %f4458;
	selp.f32 	%f7178, 0f44D3A000, 0f44D38000, %p5792;
	bra.uni 	$L__BB0_6142;
$L__BB0_4456:
	add.s32 	%r2906, %r4, 1689;
	cvt.rn.f32.s32 	%f4461, %r2906;
	setp.leu.f32 	%p5788, %f4099, %f4461;
	@%p5788 bra 	$L__BB0_4458;
	setp.eq.f32 	%p5790, %f4099, %f4457;
	selp.f32 	%f7178, 0f44D36000, 0f44D34000, %p5790;
	bra.uni 	$L__BB0_6142;
$L__BB0_4458:
	setp.eq.f32 	%p5789, %f4099, %f4461;
	selp.f32 	%f7178, 0f44D32000, 0f44D30000, %p5789;
	bra.uni 	$L__BB0_6142;
$L__BB0_4459:
	add.s32 	%r2902, %r4, 1683;
	cvt.rn.f32.s32 	%f4464, %r2902;
	setp.leu.f32 	%p5780, %f4099, %f4464;
	@%p5780 bra 	$L__BB0_4463;
	add.s32 	%r2904, %r4, 1685;
	cvt.rn.f32.s32 	%f4465, %r2904;
	setp.leu.f32 	%p5784, %f4099, %f4465;
	@%p5784 bra 	$L__BB0_4462;
	setp.eq.f32 	%p5786, %f4099, %f4456;
	selp.f32 	%f7178, 0f44D2E000, 0f44D2C000, %p5786;
	bra.uni 	$L__BB0_6142;
$L__BB0_4462:
	setp.eq.f32 	%p5785, %f4099, %f4465;
	selp.f32 	%f7178, 0f44D2A000, 0f44D28000, %p5785;
	bra.uni 	$L__BB0_6142;
$L__BB0_4463:
	add.s32 	%r2903, %r4, 1681;
	cvt.rn.f32.s32 	%f4468, %r2903;
	setp.leu.f32 	%p5781, %f4099, %f4468;
	@%p5781 bra 	$L__BB0_4465;
	setp.eq.f32 	%p5783, %f4099, %f4464;
	selp.f32 	%f7178, 0f44D26000, 0f44D24000, %p5783;
	bra.uni 	$L__BB0_6142;
$L__BB0_4465:
	setp.eq.f32 	%p5782, %f4099, %f4468;
	selp.f32 	%f7178, 0f44D22000, 0f44D20000, %p5782;
	bra.uni 	$L__BB0_6142;
$L__BB0_4466:
	add.s32 	%r2894, %r4, 1671;
	cvt.rn.f32.s32 	%f4471, %r2894;
	setp.leu.f32 	%p5764, %f4099, %f4471;
	@%p5764 bra 	$L__BB0_4474;
	add.s32 	%r2898, %r4, 1675;
	cvt.rn.f32.s32 	%f4472, %r2898;
	setp.leu.f32 	%p5772, %f4099, %f4472;
	@%p5772 bra 	$L__BB0_4471;
	add.s32 	%r2900, %r4, 1677;
	cvt.rn.f32.s32 	%f4473, %r2900;
	setp.leu.f32 	%p5776, %f4099, %f4473;
	@%p5776 bra 	$L__BB0_4470;
	setp.eq.f32 	%p5778, %f4099, %f4455;
	selp.f32 	%f7178, 0f44D1E000, 0f44D1C000, %p5778;
	bra.uni 	$L__BB0_6142;
$L__BB0_4470:
	setp.eq.f32 	%p5777, %f4099, %f4473;
	selp.f32 	%f7178, 0f44D1A000, 0f44D18000, %p5777;
	bra.uni 	$L__BB0_6142;
$L__BB0_4471:
	add.s32 	%r2899, %r4, 1673;
	cvt.rn.f32.s32 	%f4476, %r2899;
	setp.leu.f32 	%p5773, %f4099, %f4476;
	@%p5773 bra 	$L__BB0_4473;
	setp.eq.f32 	%p5775, %f4099, %f4472;
	selp.f32 	%f7178, 0f44D16000, 0f44D14000, %p5775;
	bra.uni 	$L__BB0_6142;
$L__BB0_4473:
	setp.eq.f32 	%p5774, %f4099, %f4476;
	selp.f32 	%f7178, 0f44D12000, 0f44D10000, %p5774;
	bra.uni 	$L__BB0_6142;
$L__BB0_4474:
	add.s32 	%r2895, %r4, 1667;
	cvt.rn.f32.s32 	%f4479, %r2895;
	setp.leu.f32 	%p5765, %f4099, %f4479;
	@%p5765 bra 	$L__BB0_4478;
	add.s32 	%r2897, %r4, 1669;
	cvt.rn.f32.s32 	%f4480, %r2897;
	setp.leu.f32 	%p5769, %f4099, %f4480;
	@%p5769 bra 	$L__BB0_4477;
	setp.eq.f32 	%p5771, %f4099, %f4471;
	selp.f32 	%f7178, 0f44D0E000, 0f44D0C000, %p5771;
	bra.uni 	$L__BB0_6142;
$L__BB0_4477:
	setp.eq.f32 	%p5770, %f4099, %f4480;
	selp.f32 	%f7178, 0f44D0A000, 0f44D08000, %p5770;
	bra.uni 	$L__BB0_6142;
$L__BB0_4478:
	add.s32 	%r2896, %r4, 1665;
	cvt.rn.f32.s32 	%f4483, %r2896;
	setp.leu.f32 	%p5766, %f4099, %f4483;
	@%p5766 bra 	$L__BB0_4480;
	setp.eq.f32 	%p5768, %f4099, %f4479;
	selp.f32 	%f7178, 0f44D06000, 0f44D04000, %p5768;
	bra.uni 	$L__BB0_6142;
$L__BB0_4480:
	setp.eq.f32 	%p5767, %f4099, %f4483;
	selp.f32 	%f7178, 0f44D02000, 0f44D00000, %p5767;
	bra.uni 	$L__BB0_6142;
$L__BB0_4481:
	add.s32 	%r2828, %r4, 1599;
	cvt.rn.f32.s32 	%f4486, %r2828;
	setp.leu.f32 	%p5634, %f4099, %f4486;
	@%p5634 bra 	$L__BB0_4545;
	add.s32 	%r2860, %r4, 1631;
	cvt.rn.f32.s32 	%f4487, %r2860;
	setp.leu.f32 	%p5698, %f4099, %f4487;
	@%p5698 bra 	$L__BB0_4514;
	add.s32 	%r2876, %r4, 1647;
	cvt.rn.f32.s32 	%f4488, %r2876;
	setp.leu.f32 	%p5730, %f4099, %f4488;
	@%p5730 bra 	$L__BB0_4499;
	add.s32 	%r2884, %r4, 1655;
	cvt.rn.f32.s32 	%f4489, %r2884;
	setp.leu.f32 	%p5746, %f4099, %f4489;
	@%p5746 bra 	$L__BB0_4492;
	add.s32 	%r2888, %r4, 1659;
	cvt.rn.f32.s32 	%f4490, %r2888;
	setp.leu.f32 	%p5754, %f4099, %f4490;
	@%p5754 bra 	$L__BB0_4489;
	add.s32 	%r2890, %r4, 1661;
	cvt.rn.f32.s32 	%f4491, %r2890;
	setp.leu.f32 	%p5758, %f4099, %f4491;
	@%p5758 bra 	$L__BB0_4488;
	setp.eq.f32 	%p5760, %f4099, %f4358;
	selp.f32 	%f7178, 0f44CFE000, 0f44CFC000, %p5760;
	bra.uni 	$L__BB0_6142;
$L__BB0_4488:
	setp.eq.f32 	%p5759, %f4099, %f4491;
	selp.f32 	%f7178, 0f44CFA000, 0f44CF8000, %p5759;
	bra.uni 	$L__BB0_6142;
$L__BB0_4489:
	add.s32 	%r2889, %r4, 1657;
	cvt.rn.f32.s32 	%f4494, %r2889;
	setp.leu.f32 	%p5755, %f4099, %f4494;
	@%p5755 bra 	$L__BB0_4491;
	setp.eq.f32 	%p5757, %f4099, %f4490;
	selp.f32 	%f7178, 0f44CF6000, 0f44CF4000, %p5757;
	bra.uni 	$L__BB0_6142;
$L__BB0_4491:
	setp.eq.f32 	%p5756, %f4099, %f4494;
	selp.f32 	%f7178, 0f44CF2000, 0f44CF0000, %p5756;
	bra.uni 	$L__BB0_6142;
$L__BB0_4492:
	add.s32 	%r2885, %r4, 1651;
	cvt.rn.f32.s32 	%f4497, %r2885;
	setp.leu.f32 	%p5747, %f4099, %f4497;
	@%p5747 bra 	$L__BB0_4496;
	add.s32 	%r2887, %r4, 1653;
	cvt.rn.f32.s32 	%f4498, %r2887;
	setp.leu.f32 	%p5751, %f4099, %f4498;
	@%p5751 bra 	$L__BB0_4495;
	setp.eq.f32 	%p5753, %f4099, %f4489;
	selp.f32 	%f7178, 0f44CEE000, 0f44CEC000, %p5753;
	bra.uni 	$L__BB0_6142;
$L__BB0_4495:
	setp.eq.f32 	%p5752, %f4099, %f4498;
	selp.f32 	%f7178, 0f44CEA000, 0f44CE8000, %p5752;
	bra.uni 	$L__BB0_6142;
$L__BB0_4496:
	add.s32 	%r2886, %r4, 1649;
	cvt.rn.f32.s32 	%f4501, %r2886;
	setp.leu.f32 	%p5748, %f4099, %f4501;
	@%p5748 bra 	$L__BB0_4498;
	setp.eq.f32 	%p5750, %f4099, %f4497;
	selp.f32 	%f7178, 0f44CE6000, 0f44CE4000, %p5750;
	bra.uni 	$L__BB0_6142;
$L__BB0_4498:
	setp.eq.f32 	%p5749, %f4099, %f4501;
	selp.f32 	%f7178, 0f44CE2000, 0f44CE0000, %p5749;
	bra.uni 	$L__BB0_6142;
$L__BB0_4499:
	add.s32 	%r2877, %r4, 1639;
	cvt.rn.f32.s32 	%f4504, %r2877;
	setp.leu.f32 	%p5731, %f4099, %f4504;
	@%p5731 bra 	$L__BB0_4507;
	add.s32 	%r2881, %r4, 1643;
	cvt.rn.f32.s32 	%f4505, %r2881;
	setp.leu.f32 	%p5739, %f4099, %f4505;
	@%p5739 bra 	$L__BB0_4504;
	add.s32 	%r2883, %r4, 1645;
	cvt.rn.f32.s32 	%f4506, %r2883;
	setp.leu.f32 	%p5743, %f4099, %f4506;
	@%p5743 bra 	$L__BB0_4503;
	setp.eq.f32 	%p5745, %f4099, %f4488;
	selp.f32 	%f7178, 0f44CDE000, 0f44CDC000, %p5745;
	bra.uni 	$L__BB0_6142;
$L__BB0_4503:
	setp.eq.f32 	%p5744, %f4099, %f4506;
	selp.f32 	%f7178, 0f44CDA000, 0f44CD8000, %p5744;
	bra.uni 	$L__BB0_6142;
$L__BB0_4504:
	add.s32 	%r2882, %r4, 1641;
	cvt.rn.f32.s32 	%f4509, %r2882;
	setp.leu.f32 	%p5740, %f4099, %f4509;
	@%p5740 bra 	$L__BB0_4506;
	setp.eq.f32 	%p5742, %f4099, %f4505;
	selp.f32 	%f7178, 0f44CD6000, 0f44CD4000, %p5742;
	bra.uni 	$L__BB0_6142;
$L__BB0_4506:
	setp.eq.f32 	%p5741, %f4099, %f4509;
	selp.f32 	%f7178, 0f44CD2000, 0f44CD0000, %p5741;
	bra.uni 	$L__BB0_6142;
$L__BB0_4507:
	add.s32 	%r2878, %r4, 1635;
	cvt.rn.f32.s32 	%f4512, %r2878;
	setp.leu.f32 	%p5732, %f4099, %f4512;
	@%p5732 bra 	$L__BB0_4511;
	add.s32 	%r2880, %r4, 1637;
	cvt.rn.f32.s32 	%f4513, %r2880;
	setp.leu.f32 	%p5736, %f4099, %f4513;
	@%p5736 bra 	$L__BB0_4510;
	setp.eq.f32 	%p5738, %f4099, %f4504;
	selp.f32 	%f7178, 0f44CCE000, 0f44CCC000, %p5738;
	bra.uni 	$L__BB0_6142;
$L__BB0_4510:
	setp.eq.f32 	%p5737, %f4099, %f4513;
	selp.f32 	%f7178, 0f44CCA000, 0f44CC8000, %p5737;
	bra.uni 	$L__BB0_6142;
$L__BB0_4511:
	add.s32 	%r2879, %r4, 1633;
	cvt.rn.f32.s32 	%f4516, %r2879;
	setp.leu.f32 	%p5733, %f4099, %f4516;
	@%p5733 bra 	$L__BB0_4513;
	setp.eq.f32 	%p5735, %f4099, %f4512;
	selp.f32 	%f7178, 0f44CC6000, 0f44CC4000, %p5735;
	bra.uni 	$L__BB0_6142;
$L__BB0_4513:
	setp.eq.f32 	%p5734, %f4099, %f4516;
	selp.f32 	%f7178, 0f44CC2000, 0f44CC0000, %p5734;
	bra.uni 	$L__BB0_6142;
$L__BB0_4514:
	add.s32 	%r2861, %r4, 1615;
	cvt.rn.f32.s32 	%f4519, %r2861;
	setp.leu.f32 	%p5699, %f4099, %f4519;
	@%p5699 bra 	$L__BB0_4530;
	add.s32 	%r2869, %r4, 1623;
	cvt.rn.f32.s32 	%f4520, %r2869;
	setp.leu.f32 	%p5715, %f4099, %f4520;
	@%p5715 bra 	$L__BB0_4523;
	add.s32 	%r2873, %r4, 1627;
	cvt.rn.f32.s32 	%f4521, %r2873;
	setp.leu.f32 	%p5723, %f4099, %f4521;
	@%p5723 bra 	$L__BB0_4520;
	add.s32 	%r2875, %r4, 1629;
	cvt.rn.f32.s32 	%f4522, %r2875;
	setp.leu.f32 	%p5727, %f4099, %f4522;
	@%p5727 bra 	$L__BB0_4519;
	setp.eq.f32 	%p5729, %f4099, %f4487;
	selp.f32 	%f7178, 0f44CBE000, 0f44CBC000, %p5729;
	bra.uni 	$L__BB0_6142;
$L__BB0_4519:
	setp.eq.f32 	%p5728, %f4099, %f4522;
	selp.f32 	%f7178, 0f44CBA000, 0f44CB8000, %p5728;
	bra.uni 	$L__BB0_6142;
$L__BB0_4520:
	add.s32 	%r2874, %r4, 1625;
	cvt.rn.f32.s32 	%f4525, %r2874;
	setp.leu.f32 	%p5724, %f4099, %f4525;
	@%p5724 bra 	$L__BB0_4522;
	setp.eq.f32 	%p5726, %f4099, %f4521;
	selp.f32 	%f7178, 0f44CB6000, 0f44CB4000, %p5726;
	bra.uni 	$L__BB0_6142;
$L__BB0_4522:
	setp.eq.f32 	%p5725, %f4099, %f4525;
	selp.f32 	%f7178, 0f44CB2000, 0f44CB0000, %p5725;
	bra.uni 	$L__BB0_6142;
$L__BB0_4523:
	add.s32 	%r2870, %r4, 1619;
	cvt.rn.f32.s32 	%f4528, %r2870;
	setp.leu.f32 	%p5716, %f4099, %f4528;
	@%p5716 bra 	$L__BB0_4527;
	add.s32 	%r2872, %r4, 1621;
	cvt.rn.f32.s32 	%f4529, %r2872;
	setp.leu.f32 	%p5720, %f4099, %f4529;
	@%p5720 bra 	$L__BB0_4526;
	setp.eq.f32 	%p5722, %f4099, %f4520;
	selp.f32 	%f7178, 0f44CAE000, 0f44CAC000, %p5722;
	bra.uni 	$L__BB0_6142;
$L__BB0_4526:
	setp.eq.f32 	%p5721, %f4099, %f4529;
	selp.f32 	%f7178, 0f44CAA000, 0f44CA8000, %p5721;
	bra.uni 	$L__BB0_6142;
$L__BB0_4527:
	add.s32 	%r2871, %r4, 1617;
	cvt.rn.f32.s32 	%f4532, %r2871;
	setp.leu.f32 	%p5717, %f4099, %f4532;
	@%p5717 bra 	$L__BB0_4529;
	setp.eq.f32 	%p5719, %f4099, %f4528;
	selp.f32 	%f7178, 0f44CA6000, 0f44CA4000, %p5719;
	bra.uni 	$L__BB0_6142;
$L__BB0_4529:
	setp.eq.f32 	%p5718, %f4099, %f4532;
	selp.f32 	%f7178, 0f44CA2000, 0f44CA0000, %p5718;
	bra.uni 	$L__BB0_6142;
$L__BB0_4530:
	add.s32 	%r2862, %r4, 1607;
	cvt.rn.f32.s32 	%f4535, %r2862;
	setp.leu.f32 	%p5700, %f4099, %f4535;
	@%p5700 bra 	$L__BB0_4538;
	add.s32 	%r2866, %r4, 1611;
	cvt.rn.f32.s32 	%f4536, %r2866;
	setp.leu.f32 	%p5708, %f4099, %f4536;
	@%p5708 bra 	$L__BB0_4535;
	add.s32 	%r2868, %r4, 1613;
	cvt.rn.f32.s32 	%f4537, %r2868;
	setp.leu.f32 	%p5712, %f4099, %f4537;
	@%p5712 bra 	$L__BB0_4534;
	setp.eq.f32 	%p5714, %f4099, %f4519;
	selp.f32 	%f7178, 0f44C9E000, 0f44C9C000, %p5714;
	bra.uni 	$L__BB0_6142;
$L__BB0_4534:
	setp.eq.f32 	%p5713, %f4099, %f4537;
	selp.f32 	%f7178, 0f44C9A000, 0f44C98000, %p5713;
	bra.uni 	$L__BB0_6142;
$L__BB0_4535:
	add.s32 	%r2867, %r4, 1609;
	cvt.rn.f32.s32 	%f4540, %r2867;
	setp.leu.f32 	%p5709, %f4099, %f4540;
	@%p5709 bra 	$L__BB0_4537;
	setp.eq.f32 	%p5711, %f4099, %f4536;
	selp.f32 	%f7178, 0f44C96000, 0f44C94000, %p5711;
	bra.uni 	$L__BB0_6142;
$L__BB0_4537:
	setp.eq.f32 	%p5710, %f4099, %f4540;
	selp.f32 	%f7178, 0f44C92000, 0f44C90000, %p5710;
	bra.uni 	$L__BB0_6142;
$L__BB0_4538:
	add.s32 	%r2863, %r4, 1603;
	cvt.rn.f32.s32 	%f4543, %r2863;
	setp.leu.f32 	%p5701, %f4099, %f4543;
	@%p5701 bra 	$L__BB0_4542;
	add.s32 	%r2865, %r4, 1605;
	cvt.rn.f32.s32 	%f4544, %r2865;
	setp.leu.f32 	%p5705, %f4099, %f4544;
	@%p5705 bra 	$L__BB0_4541;
	setp.eq.f32 	%p5707, %f4099, %f4535;
	selp.f32 	%f7178, 0f44C8E000, 0f44C8C000, %p5707;
	bra.uni 	$L__BB0_6142;
$L__BB0_4541:
	setp.eq.f32 	%p5706, %f4099, %f4544;
	selp.f32 	%f7178, 0f44C8A000, 0f44C88000, %p5706;
	bra.uni 	$L__BB0_6142;
$L__BB0_4542:
	add.s32 	%r2864, %r4, 1601;
	cvt.rn.f32.s32 	%f4547, %r2864;
	setp.leu.f32 	%p5702, %f4099, %f4547;
	@%p5702 bra 	$L__BB0_4544;
	setp.eq.f32 	%p5704, %f4099, %f4543;
	selp.f32 	%f7178, 0f44C86000, 0f44C84000, %p5704;
	bra.uni 	$L__BB0_6142;
$L__BB0_4544:
	setp.eq.f32 	%p5703, %f4099, %f4547;
	selp.f32 	%f7178, 0f44C82000, 0f44C80000, %p5703;
	bra.uni 	$L__BB0_6142;
$L__BB0_4545:
	add.s32 	%r2829, %r4, 1567;
	cvt.rn.f32.s32 	%f4550, %r2829;
	setp.leu.f32 	%p5635, %f4099, %f4550;
	@%p5635 bra 	$L__BB0_4577;
	add.s32 	%r2845, %r4, 1583;
	cvt.rn.f32.s32 	%f4551, %r2845;
	setp.leu.f32 	%p5667, %f4099, %f4551;
	@%p5667 bra 	$L__BB0_4562;
	add.s32 	%r2853, %r4, 1591;
	cvt.rn.f32.s32 	%f4552, %r2853;
	setp.leu.f32 	%p5683, %f4099, %f4552;
	@%p5683 bra 	$L__BB0_4555;
	add.s32 	%r2857, %r4, 1595;
	cvt.rn.f32.s32 	%f4553, %r2857;
	setp.leu.f32 	%p5691, %f4099, %f4553;
	@%p5691 bra 	$L__BB0_4552;
	add.s32 	%r2859, %r4, 1597;
	cvt.rn.f32.s32 	%f4554, %r2859;
	setp.leu.f32 	%p5695, %f4099, %f4554;
	@%p5695 bra 	$L__BB0_4551;
	setp.eq.f32 	%p5697, %f4099, %f4486;
	selp.f32 	%f7178, 0f44C7E000, 0f44C7C000, %p5697;
	bra.uni 	$L__BB0_6142;
$L__BB0_4551:
	setp.eq.f32 	%p5696, %f4099, %f4554;
	selp.f32 	%f7178, 0f44C7A000, 0f44C78000, %p5696;
	bra.uni 	$L__BB0_6142;
$L__BB0_4552:
	add.s32 	%r2858, %r4, 1593;
	cvt.rn.f32.s32 	%f4557, %r2858;
	setp.leu.f32 	%p5692, %f4099, %f4557;
	@%p5692 bra 	$L__BB0_4554;
	setp.eq.f32 	%p5694, %f4099, %f4553;
	selp.f32 	%f7178, 0f44C76000, 0f44C74000, %p5694;
	bra.uni 	$L__BB0_6142;
$L__BB0_4554:
	setp.eq.f32 	%p5693, %f4099, %f4557;
	selp.f32 	%f7178, 0f44C72000, 0f44C70000, %p5693;
	bra.uni 	$L__BB0_6142;
$L__BB0_4555:
	add.s32 	%r2854, %r4, 1587;
	cvt.rn.f32.s32 	%f4560, %r2854;
	setp.leu.f32 	%p5684, %f4099, %f4560;
	@%p5684 bra 	$L__BB0_4559;
	add.s32 	%r2856, %r4, 1589;
	cvt.rn.f32.s32 	%f4561, %r2856;
	setp.leu.f32 	%p5688, %f4099, %f4561;
	@%p5688 bra 	$L__BB0_4558;
	setp.eq.f32 	%p5690, %f4099, %f4552;
	selp.f32 	%f7178, 0f44C6E000, 0f44C6C000, %p5690;
	bra.uni 	$L__BB0_6142;
$L__BB0_4558:
	setp.eq.f32 	%p5689, %f4099, %f4561;
	selp.f32 	%f7178, 0f44C6A000, 0f44C68000, %p5689;
	bra.uni 	$L__BB0_6142;
$L__BB0_4559:
	add.s32 	%r2855, %r4, 1585;
	cvt.rn.f32.s32 	%f4564, %r2855;
	setp.leu.f32 	%p5685, %f4099, %f4564;
	@%p5685 bra 	$L__BB0_4561;
	setp.eq.f32 	%p5687, %f4099, %f4560;
	selp.f32 	%f7178, 0f44C66000, 0f44C64000, %p5687;
	bra.uni 	$L__BB0_6142;
$L__BB0_4561:
	setp.eq.f32 	%p5686, %f4099, %f4564;
	selp.f32 	%f7178, 0f44C62000, 0f44C60000, %p5686;
	bra.uni 	$L__BB0_6142;
$L__BB0_4562:
	add.s32 	%r2846, %r4, 1575;
	cvt.rn.f32.s32 	%f4567, %r2846;
	setp.leu.f32 	%p5668, %f4099, %f4567;
	@%p5668 bra 	$L__BB0_4570;
	add.s32 	%r2850, %r4, 1579;
	cvt.rn.f32.s32 	%f4568, %r2850;
	setp.leu.f32 	%p5676, %f4099, %f4568;
	@%p5676 bra 	$L__BB0_4567;
	add.s32 	%r2852, %r4, 1581;
	cvt.rn.f32.s32 	%f4569, %r2852;
	setp.leu.f32 	%p5680, %f4099, %f4569;
	@%p5680 bra 	$L__BB0_4566;
	setp.eq.f32 	%p5682, %f4099, %f4551;
	selp.f32 	%f7178, 0f44C5E000, 0f44C5C000, %p5682;
	bra.uni 	$L__BB0_6142;
$L__BB0_4566:
	setp.eq.f32 	%p5681, %f4099, %f4569;
	selp.f32 	%f7178, 0f44C5A000, 0f44C58000, %p5681;
	bra.uni 	$L__BB0_6142;
$L__BB0_4567:
	add.s32 	%r2851, %r4, 1577;
	cvt.rn.f32.s32 	%f4572, %r2851;
	setp.leu.f32 	%p5677, %f4099, %f4572;
	@%p5677 bra 	$L__BB0_4569;
	setp.eq.f32 	%p5679, %f4099, %f4568;
	selp.f32 	%f7178, 0f44C56000, 0f44C54000, %p5679;
	bra.uni 	$L__BB0_6142;
$L__BB0_4569:
	setp.eq.f32 	%p5678, %f4099, %f4572;
	selp.f32 	%f7178, 0f44C52000, 0f44C50000, %p5678;
	bra.uni 	$L__BB0_6142;
$L__BB0_4570:
	add.s32 	%r2847, %r4, 1571;
	cvt.rn.f32.s32 	%f4575, %r2847;
	setp.leu.f32 	%p5669, %f4099, %f4575;
	@%p5669 bra 	$L__BB0_4574;
	add.s32 	%r2849, %r4, 1573;
	cvt.rn.f32.s32 	%f4576, %r2849;
	setp.leu.f32 	%p5673, %f4099, %f4576;
	@%p5673 bra 	$L__BB0_4573;
	setp.eq.f32 	%p5675, %f4099, %f4567;
	selp.f32 	%f7178, 0f44C4E000, 0f44C4C000, %p5675;
	bra.uni 	$L__BB0_6142;
$L__BB0_4573:
	setp.eq.f32 	%p5674, %f4099, %f4576;
	selp.f32 	%f7178, 0f44C4A000, 0f44C48000, %p5674;
	bra.uni 	$L__BB0_6142;
$L__BB0_4574:
	add.s32 	%r2848, %r4, 1569;
	cvt.rn.f32.s32 	%f4579, %r2848;
	setp.leu.f32 	%p5670, %f4099, %f4579;
	@%p5670 bra 	$L__BB0_4576;
	setp.eq.f32 	%p5672, %f4099, %f4575;
	selp.f32 	%f7178, 0f44C46000, 0f44C44000, %p5672;
	bra.uni 	$L__BB0_6142;
$L__BB0_4576:
	setp.eq.f32 	%p5671, %f4099, %f4579;
	selp.f32 	%f7178, 0f44C42000, 0f44C40000, %p5671;
	bra.uni 	$L__BB0_6142;
$L__BB0_4577:
	add.s32 	%r2830, %r4, 1551;
	cvt.rn.f32.s32 	%f4582, %r2830;
	setp.leu.f32 	%p5636, %f4099, %f4582;
	@%p5636 bra 	$L__BB0_4593;
	add.s32 	%r2838, %r4, 1559;
	cvt.rn.f32.s32 	%f4583, %r2838;
	setp.leu.f32 	%p5652, %f4099, %f4583;
	@%p5652 bra 	$L__BB0_4586;
	add.s32 	%r2842, %r4, 1563;
	cvt.rn.f32.s32 	%f4584, %r2842;
	setp.leu.f32 	%p5660, %f4099, %f4584;
	@%p5660 bra 	$L__BB0_4583;
	add.s32 	%r2844, %r4, 1565;
	cvt.rn.f32.s32 	%f4585, %r2844;
	setp.leu.f32 	%p5664, %f4099, %f4585;
	@%p5664 bra 	$L__BB0_4582;
	setp.eq.f32 	%p5666, %f4099, %f4550;
	selp.f32 	%f7178, 0f44C3E000, 0f44C3C000, %p5666;
	bra.uni 	$L__BB0_6142;
$L__BB0_4582:
	setp.eq.f32 	%p5665, %f4099, %f4585;
	selp.f32 	%f7178, 0f44C3A000, 0f44C38000, %p5665;
	bra.uni 	$L__BB0_6142;
$L__BB0_4583:
	add.s32 	%r2843, %r4, 1561;
	cvt.rn.f32.s32 	%f4588, %r2843;
	setp.leu.f32 	%p5661, %f4099, %f4588;
	@%p5661 bra 	$L__BB0_4585;
	setp.eq.f32 	%p5663, %f4099, %f4584;
	selp.f32 	%f7178, 0f44C36000, 0f44C34000, %p5663;
	bra.uni 	$L__BB0_6142;
$L__BB0_4585:
	setp.eq.f32 	%p5662, %f4099, %f4588;
	selp.f32 	%f7178, 0f44C32000, 0f44C30000, %p5662;
	bra.uni 	$L__BB0_6142;
$L__BB0_4586:
	add.s32 	%r2839, %r4, 1555;
	cvt.rn.f32.s32 	%f4591, %r2839;
	setp.leu.f32 	%p5653, %f4099, %f4591;
	@%p5653 bra 	$L__BB0_4590;
	add.s32 	%r2841, %r4, 1557;
	cvt.rn.f32.s32 	%f4592, %r2841;
	setp.leu.f32 	%p5657, %f4099, %f4592;
	@%p5657 bra 	$L__BB0_4589;
	setp.eq.f32 	%p5659, %f4099, %f4583;
	selp.f32 	%f7178, 0f44C2E000, 0f44C2C000, %p5659;
	bra.uni 	$L__BB0_6142;
$L__BB0_4589:
	setp.eq.f32 	%p5658, %f4099, %f4592;
	selp.f32 	%f7178, 0f44C2A000, 0f44C28000, %p5658;
	bra.uni 	$L__BB0_6142;
$L__BB0_4590:
	add.s32 	%r2840, %r4, 1553;
	cvt.rn.f32.s32 	%f4595, %r2840;
	setp.leu.f32 	%p5654, %f4099, %f4595;
	@%p5654 bra 	$L__BB0_4592;
	setp.eq.f32 	%p5656, %f4099, %f4591;
	selp.f32 	%f7178, 0f44C26000, 0f44C24000, %p5656;
	bra.uni 	$L__BB0_6142;
$L__BB0_4592:
	setp.eq.f32 	%p5655, %f4099, %f4595;
	selp.f32 	%f7178, 0f44C22000, 0f44C20000, %p5655;
	bra.uni 	$L__BB0_6142;
$L__BB0_4593:
	add.s32 	%r2831, %r4, 1543;
	cvt.rn.f32.s32 	%f4598, %r2831;
	setp.leu.f32 	%p5637, %f4099, %f4598;
	@%p5637 bra 	$L__BB0_4601;
	add.s32 	%r2835, %r4, 1547;
	cvt.rn.f32.s32 	%f4599, %r2835;
	setp.leu.f32 	%p5645, %f4099, %f4599;
	@%p5645 bra 	$L__BB0_4598;
	add.s32 	%r2837, %r4, 1549;
	cvt.rn.f32.s32 	%f4600, %r2837;
	setp.leu.f32 	%p5649, %f4099, %f4600;
	@%p5649 bra 	$L__BB0_4597;
	setp.eq.f32 	%p5651, %f4099, %f4582;
	selp.f32 	%f7178, 0f44C1E000, 0f44C1C000, %p5651;
	bra.uni 	$L__BB0_6142;
$L__BB0_4597:
	setp.eq.f32 	%p5650, %f4099, %f4600;
	selp.f32 	%f7178, 0f44C1A000, 0f44C18000, %p5650;
	bra.uni 	$L__BB0_6142;
$L__BB0_4598:
	add.s32 	%r2836, %r4, 1545;
	cvt.rn.f32.s32 	%f4603, %r2836;
	setp.leu.f32 	%p5646, %f4099, %f4603;
	@%p5646 bra 	$L__BB0_4600;
	setp.eq.f32 	%p5648, %f4099, %f4599;
	selp.f32 	%f7178, 0f44C16000, 0f44C14000, %p5648;
	bra.uni 	$L__BB0_6142;
$L__BB0_4600:
	setp.eq.f32 	%p5647, %f4099, %f4603;
	selp.f32 	%f7178, 0f44C12000, 0f44C10000, %p5647;
	bra.uni 	$L__BB0_6142;
$L__BB0_4601:
	add.s32 	%r2832, %r4, 1539;
	cvt.rn.f32.s32 	%f4606, %r2832;
	setp.leu.f32 	%p5638, %f4099, %f4606;
	@%p5638 bra 	$L__BB0_4605;
	add.s32 	%r2834, %r4, 1541;
	cvt.rn.f32.s32 	%f4607, %r2834;
	setp.leu.f32 	%p5642, %f4099, %f4607;
	@%p5642 bra 	$L__BB0_4604;
	setp.eq.f32 	%p5644, %f4099, %f4598;
	selp.f32 	%f7178, 0f44C0E000, 0f44C0C000, %p5644;
	bra.uni 	$L__BB0_6142;
$L__BB0_4604:
	setp.eq.f32 	%p5643, %f4099, %f4607;
	selp.f32 	%f7178, 0f44C0A000, 0f44C08000, %p5643;
	bra.uni 	$L__BB0_6142;
$L__BB0_4605:
	add.s32 	%r2833, %r4, 1537;
	cvt.rn.f32.s32 	%f4610, %r2833;
	setp.leu.f32 	%p5639, %f4099, %f4610;
	@%p5639 bra 	$L__BB0_4607;
	setp.eq.f32 	%p5641, %f4099, %f4606;
	selp.f32 	%f7178, 0f44C06000, 0f44C04000, %p5641;
	bra.uni 	$L__BB0_6142;
$L__BB0_4607:
	setp.eq.f32 	%p5640, %f4099, %f4610;
	selp.f32 	%f4612, 0f44C02000, 0f44C00000, %p5640;
	mov.f32 	%f7178, %f4612;
	bra.uni 	$L__BB0_6142;
$L__BB0_4608:
	add.s32 	%r2571, %r4, 1279;
	cvt.rn.f32.s32 	%f4613, %r2571;
	setp.leu.f32 	%p5121, %f4099, %f4613;
	@%p5121 bra 	$L__BB0_4864;
	add.s32 	%r2699, %r4, 1407;
	cvt.rn.f32.s32 	%f4614, %r2699;
	setp.leu.f32 	%p5377, %f4099, %f4614;
	@%p5377 bra 	$L__BB0_4737;
	add.s32 	%r2763, %r4, 1471;
	cvt.rn.f32.s32 	%f4615, %r2763;
	setp.leu.f32 	%p5505, %f4099, %f4615;
	@%p5505 bra 	$L__BB0_4674;
	add.s32 	%r2795, %r4, 1503;
	cvt.rn.f32.s32 	%f4616, %r2795;
	setp.leu.f32 	%p5569, %f4099, %f4616;
	@%p5569 bra 	$L__BB0_4643;
	add.s32 	%r2811, %r4, 1519;
	cvt.rn.f32.s32 	%f4617, %r2811;
	setp.leu.f32 	%p5601, %f4099, %f4617;
	@%p5601 bra 	$L__BB0_4628;
	add.s32 	%r2819, %r4, 1527;
	cvt.rn.f32.s32 	%f4618, %r2819;
	setp.leu.f32 	%p5617, %f4099, %f4618;
	@%p5617 bra 	$L__BB0_4621;
	add.s32 	%r2823, %r4, 1531;
	cvt.rn.f32.s32 	%f4619, %r2823;
	setp.leu.f32 	%p5625, %f4099, %f4619;
	@%p5625 bra 	$L__BB0_4618;
	add.s32 	%r2825, %r4, 1533;
	cvt.rn.f32.s32 	%f4620, %r2825;
	setp.leu.f32 	%p5629, %f4099, %f4620;
	@%p5629 bra 	$L__BB0_4617;
	setp.eq.f32 	%p5631, %f4099, %f4101;
	selp.f32 	%f4621, 0f44BFE000, 0f44BFC000, %p5631;
	mov.f32 	%f7178, %f4621;
	bra.uni 	$L__BB0_6142;
$L__BB0_4617:
	setp.eq.f32 	%p5630, %f4099, %f4620;
	selp.f32 	%f4622, 0f44BFA000, 0f44BF8000, %p5630;
	mov.f32 	%f7178, %f4622;
	bra.uni 	$L__BB0_6142;
$L__BB0_4618:
	add.s32 	%r2824, %r4, 1529;
	cvt.rn.f32.s32 	%f4623, %r2824;
	setp.leu.f32 	%p5626, %f4099, %f4623;
	@%p5626 bra 	$L__BB0_4620;
	setp.eq.f32 	%p5628, %f4099, %f4619;
	selp.f32 	%f4624, 0f44BF6000, 0f44BF4000, %p5628;
	mov.f32 	%f7178, %f4624;
	bra.uni 	$L__BB0_6142;
$L__BB0_4620:
	setp.eq.f32 	%p5627, %f4099, %f4623;
	selp.f32 	%f4625, 0f44BF2000, 0f44BF0000, %p5627;
	mov.f32 	%f7178, %f4625;
	bra.uni 	$L__BB0_6142;
$L__BB0_4621:
	add.s32 	%r2820, %r4, 1523;
	cvt.rn.f32.s32 	%f4626, %r2820;
	setp.leu.f32 	%p5618, %f4099, %f4626;
	@%p5618 bra 	$L__BB0_4625;
	add.s32 	%r2822, %r4, 1525;
	cvt.rn.f32.s32 	%f4627, %r2822;
	setp.leu.f32 	%p5622, %f4099, %f4627;
	@%p5622 bra 	$L__BB0_4624;
	setp.eq.f32 	%p5624, %f4099, %f4618;
	selp.f32 	%f4628, 0f44BEE000, 0f44BEC000, %p5624;
	mov.f32 	%f7178, %f4628;
	bra.uni 	$L__BB0_6142;
$L__BB0_4624:
	setp.eq.f32 	%p5623, %f4099, %f4627;
	selp.f32 	%f4629, 0f44BEA000, 0f44BE8000, %p5623;
	mov.f32 	%f7178, %f4629;
	bra.uni 	$L__BB0_6142;
$L__BB0_4625:
	add.s32 	%r2821, %r4, 1521;
	cvt.rn.f32.s32 	%f4630, %r2821;
	setp.leu.f32 	%p5619, %f4099, %f4630;
	@%p5619 bra 	$L__BB0_4627;
	setp.eq.f32 	%p5621, %f4099, %f4626;
	selp.f32 	%f4631, 0f44BE6000, 0f44BE4000, %p5621;
	mov.f32 	%f7178, %f4631;
	bra.uni 	$L__BB0_6142;
$L__BB0_4627:
	setp.eq.f32 	%p5620, %f4099, %f4630;
	selp.f32 	%f4632, 0f44BE2000, 0f44BE0000, %p5620;
	mov.f32 	%f7178, %f4632;
	bra.uni 	$L__BB0_6142;
$L__BB0_4628:
	add.s32 	%r2812, %r4, 1511;
	cvt.rn.f32.s32 	%f4633, %r2812;
	setp.leu.f32 	%p5602, %f4099, %f4633;
	@%p5602 bra 	$L__BB0_4636;
	add.s32 	%r2816, %r4, 1515;
	cvt.rn.f32.s32 	%f4634, %r2816;
	setp.leu.f32 	%p5610, %f4099, %f4634;
	@%p5610 bra 	$L__BB0_4633;
	add.s32 	%r2818, %r4, 1517;
	cvt.rn.f32.s32 	%f4635, %r2818;
	setp.leu.f32 	%p5614, %f4099, %f4635;
	@%p5614 bra 	$L__BB0_4632;
	setp.eq.f32 	%p5616, %f4099, %f4617;
	selp.f32 	%f4636, 0f44BDE000, 0f44BDC000, %p5616;
	mov.f32 	%f7178, %f4636;
	bra.uni 	$L__BB0_6142;
$L__BB0_4632:
	setp.eq.f32 	%p5615, %f4099, %f4635;
	selp.f32 	%f4637, 0f44BDA000, 0f44BD8000, %p5615;
	mov.f32 	%f7178, %f4637;
	bra.uni 	$L__BB0_6142;
$L__BB0_4633:
	add.s32 	%r2817, %r4, 1513;
	cvt.rn.f32.s32 	%f4638, %r2817;
	setp.leu.f32 	%p5611, %f4099, %f4638;
	@%p5611 bra 	$L__BB0_4635;
	setp.eq.f32 	%p5613, %f4099, %f4634;
	selp.f32 	%f4639, 0f44BD6000, 0f44BD4000, %p5613;
	mov.f32 	%f7178, %f4639;
	bra.uni 	$L__BB0_6142;
$L__BB0_4635:
	setp.eq.f32 	%p5612, %f4099, %f4638;
	selp.f32 	%f4640, 0f44BD2000, 0f44BD0000, %p5612;
	mov.f32 	%f7178, %f4640;
	bra.uni 	$L__BB0_6142;
$L__BB0_4636:
	add.s32 	%r2813, %r4, 1507;
	cvt.rn.f32.s32 	%f4641, %r2813;
	setp.leu.f32 	%p5603, %f4099, %f4641;
	@%p5603 bra 	$L__BB0_4640;
	add.s32 	%r2815, %r4, 1509;
	cvt.rn.f32.s32 	%f4642, %r2815;
	setp.leu.f32 	%p5607, %f4099, %f4642;
	@%p5607 bra 	$L__BB0_4639;
	setp.eq.f32 	%p5609, %f4099, %f4633;
	selp.f32 	%f4643, 0f44BCE000, 0f44BCC000, %p5609;
	mov.f32 	%f7178, %f4643;
	bra.uni 	$L__BB0_6142;
$L__BB0_4639:
	setp.eq.f32 	%p5608, %f4099, %f4642;
	selp.f32 	%f4644, 0f44BCA000, 0f44BC8000, %p5608;
	mov.f32 	%f7178, %f4644;
	bra.uni 	$L__BB0_6142;
$L__BB0_4640:
	add.s32 	%r2814, %r4, 1505;
	cvt.rn.f32.s32 	%f4645, %r2814;
	setp.leu.f32 	%p5604, %f4099, %f4645;
	@%p5604 bra 	$L__BB0_4642;
	setp.eq.f32 	%p5606, %f4099, %f4641;
	selp.f32 	%f4646, 0f44BC6000, 0f44BC4000, %p5606;
	mov.f32 	%f7178, %f4646;
	bra.uni 	$L__BB0_6142;
$L__BB0_4642:
	setp.eq.f32 	%p5605, %f4099, %f4645;
	selp.f32 	%f4647, 0f44BC2000, 0f44BC0000, %p5605;
	mov.f32 	%f7178, %f4647;
	bra.uni 	$L__BB0_6142;
$L__BB0_4643:
	add.s32 	%r2796, %r4, 1487;
	cvt.rn.f32.s32 	%f4648, %r2796;
	setp.leu.f32 	%p5570, %f4099, %f4648;
	@%p5570 bra 	$L__BB0_4659;
	add.s32 	%r2804, %r4, 1495;
	cvt.rn.f32.s32 	%f4649, %r2804;
	setp.leu.f32 	%p5586, %f4099, %f4649;
	@%p5586 bra 	$L__BB0_4652;
	add.s32 	%r2808, %r4, 1499;
	cvt.rn.f32.s32 	%f4650, %r2808;
	setp.leu.f32 	%p5594, %f4099, %f4650;
	@%p5594 bra 	$L__BB0_4649;
	add.s32 	%r2810, %r4, 1501;
	cvt.rn.f32.s32 	%f4651, %r2810;
	setp.leu.f32 	%p5598, %f4099, %f4651;
	@%p5598 bra 	$L__BB0_4648;
	setp.eq.f32 	%p5600, %f4099, %f4616;
	selp.f32 	%f4652, 0f44BBE000, 0f44BBC000, %p5600;
	mov.f32 	%f7178, %f4652;
	bra.uni 	$L__BB0_6142;
$L__BB0_4648:
	setp.eq.f32 	%p5599, %f4099, %f4651;
	selp.f32 	%f4653, 0f44BBA000, 0f44BB8000, %p5599;
	mov.f32 	%f7178, %f4653;
	bra.uni 	$L__BB0_6142;
$L__BB0_4649:
	add.s32 	%r2809, %r4, 1497;
	cvt.rn.f32.s32 	%f4654, %r2809;
	setp.leu.f32 	%p5595, %f4099, %f4654;
	@%p5595 bra 	$L__BB0_4651;
	setp.eq.f32 	%p5597, %f4099, %f4650;
	selp.f32 	%f4655, 0f44BB6000, 0f44BB4000, %p5597;
	mov.f32 	%f7178, %f4655;
	bra.uni 	$L__BB0_6142;
$L__BB0_4651:
	setp.eq.f32 	%p5596, %f4099, %f4654;
	selp.f32 	%f4656, 0f44BB2000, 0f44BB0000, %p5596;
	mov.f32 	%f7178, %f4656;
	bra.uni 	$L__BB0_6142;
$L__BB0_4652:
	add.s32 	%r2805, %r4, 1491;
	cvt.rn.f32.s32 	%f4657, %r2805;
	setp.leu.f32 	%p5587, %f4099, %f4657;
	@%p5587 bra 	$L__BB0_4656;
	add.s32 	%r2807, %r4, 1493;
	cvt.rn.f32.s32 	%f4658, %r2807;
	setp.leu.f32 	%p5591, %f4099, %f4658;
	@%p5591 bra 	$L__BB0_4655;
	setp.eq.f32 	%p5593, %f4099, %f4649;
	selp.f32 	%f4659, 0f44BAE000, 0f44BAC000, %p5593;
	mov.f32 	%f7178, %f4659;
	bra.uni 	$L__BB0_6142;
$L__BB0_4655:
	setp.eq.f32 	%p5592, %f4099, %f4658;
	selp.f32 	%f4660, 0f44BAA000, 0f44BA8000, %p5592;
	mov.f32 	%f7178, %f4660;
	bra.uni 	$L__BB0_6142;
$L__BB0_4656:
	add.s32 	%r2806, %r4, 1489;
	cvt.rn.f32.s32 	%f4661, %r2806;
	setp.leu.f32 	%p5588, %f4099, %f4661;
	@%p5588 bra 	$L__BB0_4658;
	setp.eq.f32 	%p5590, %f4099, %f4657;
	selp.f32 	%f4662, 0f44BA6000, 0f44BA4000, %p5590;
	mov.f32 	%f7178, %f4662;
	bra.uni 	$L__BB0_6142;
$L__BB0_4658:
	setp.eq.f32 	%p5589, %f4099, %f4661;
	selp.f32 	%f4663, 0f44BA2000, 0f44BA0000, %p5589;
	mov.f32 	%f7178, %f4663;
	bra.uni 	$L__BB0_6142;
$L__BB0_4659:
	add.s32 	%r2797, %r4, 1479;
	cvt.rn.f32.s32 	%f4664, %r2797;
	setp.leu.f32 	%p5571, %f4099, %f4664;
	@%p5571 bra 	$L__BB0_4667;
	add.s32 	%r2801, %r4, 1483;
	cvt.rn.f32.s32 	%f4665, %r2801;
	setp.leu.f32 	%p5579, %f4099, %f4665;
	@%p5579 bra 	$L__BB0_4664;
	add.s32 	%r2803, %r4, 1485;
	cvt.rn.f32.s32 	%f4666, %r2803;
	setp.leu.f32 	%p5583, %f4099, %f4666;
	@%p5583 bra 	$L__BB0_4663;
	setp.eq.f32 	%p5585, %f4099, %f4648;
	selp.f32 	%f4667, 0f44B9E000, 0f44B9C000, %p5585;
	mov.f32 	%f7178, %f4667;
	bra.uni 	$L__BB0_6142;
$L__BB0_4663:
	setp.eq.f32 	%p5584, %f4099, %f4666;
	selp.f32 	%f4668, 0f44B9A000, 0f44B98000, %p5584;
	mov.f32 	%f7178, %f4668;
	bra.uni 	$L__BB0_6142;
$L__BB0_4664:
	add.s32 	%r2802, %r4, 1481;
	cvt.rn.f32.s32 	%f4669, %r2802;
	setp.leu.f32 	%p5580, %f4099, %f4669;
	@%p5580 bra 	$L__BB0_4666;
	setp.eq.f32 	%p5582, %f4099, %f4665;
	selp.f32 	%f4670, 0f44B96000, 0f44B94000, %p5582;
	mov.f32 	%f7178, %f4670;
	bra.uni 	$L__BB0_6142;
$L__BB0_4666:
	setp.eq.f32 	%p5581, %f4099, %f4669;
	selp.f32 	%f4671, 0f44B92000, 0f44B90000, %p5581;
	mov.f32 	%f7178, %f4671;
	bra.uni 	$L__BB0_6142;
$L__BB0_4667:
	add.s32 	%r2798, %r4, 1475;
	cvt.rn.f32.s32 	%f4672, %r2798;
	setp.leu.f32 	%p5572, %f4099, %f4672;
	@%p5572 bra 	$L__BB0_4671;
	add.s32 	%r2800, %r4, 1477;
	cvt.rn.f32.s32 	%f4673, %r2800;
	setp.leu.f32 	%p5576, %f4099, %f4673;
	@%p5576 bra 	$L__BB0_4670;
	setp.eq.f32 	%p5578, %f4099, %f4664;
	selp.f32 	%f4674, 0f44B8E000, 0f44B8C000, %p5578;
	mov.f32 	%f7178, %f4674;
	bra.uni 	$L__BB0_6142;
$L__BB0_4670:
	setp.eq.f32 	%p5577, %f4099, %f4673;
	selp.f32 	%f4675, 0f44B8A000, 0f44B88000, %p5577;
	mov.f32 	%f7178, %f4675;
	bra.uni 	$L__BB0_6142;
$L__BB0_4671:
	add.s32 	%r2799, %r4, 1473;
	cvt.rn.f32.s32 	%f4676, %r2799;
	setp.leu.f32 	%p5573, %f4099, %f4676;
	@%p5573 bra 	$L__BB0_4673;
	setp.eq.f32 	%p5575, %f4099, %f4672;
	selp.f32 	%f4677, 0f44B86000, 0f44B84000, %p5575;
	mov.f32 	%f7178, %f4677;
	bra.uni 	$L__BB0_6142;
$L__BB0_4673:
	setp.eq.f32 	%p5574, %f4099, %f4676;
	selp.f32 	%f4678, 0f44B82000, 0f44B80000, %p5574;
	mov.f32 	%f7178, %f4678;
	bra.uni 	$L__BB0_6142;
$L__BB0_4674:
	add.s32 	%r2764, %r4, 1439;
	cvt.rn.f32.s32 	%f4679, %r2764;
	setp.leu.f32 	%p5506, %f4099, %f4679;
	@%p5506 bra 	$L__BB0_4706;
	add.s32 	%r2780, %r4, 1455;
	cvt.rn.f32.s32 	%f4680, %r2780;
	setp.leu.f32 	%p5538, %f4099, %f4680;
	@%p5538 bra 	$L__BB0_4691;
	add.s32 	%r2788, %r4, 1463;
	cvt.rn.f32.s32 	%f4681, %r2788;
	setp.leu.f32 	%p5554, %f4099, %f4681;
	@%p5554 bra 	$L__BB0_4684;
	add.s32 	%r2792, %r4, 1467;
	cvt.rn.f32.s32 	%f4682, %r2792;
	setp.leu.f32 	%p5562, %f4099, %f4682;
	@%p5562 bra 	$L__BB0_4681;
	add.s32 	%r2794, %r4, 1469;
	cvt.rn.f32.s32 	%f4683, %r2794;
	setp.leu.f32 	%p5566, %f4099, %f4683;
	@%p5566 bra 	$L__BB0_4680;
	setp.eq.f32 	%p5568, %f4099, %f4615;
	selp.f32 	%f4684, 0f44B7E000, 0f44B7C000, %p5568;
	mov.f32 	%f7178, %f4684;
	bra.uni 	$L__BB0_6142;
$L__BB0_4680:
	setp.eq.f32 	%p5567, %f4099, %f4683;
	selp.f32 	%f4685, 0f44B7A000, 0f44B78000, %p5567;
	mov.f32 	%f7178, %f4685;
	bra.uni 	$L__BB0_6142;
$L__BB0_4681:
	add.s32 	%r2793, %r4, 1465;
	cvt.rn.f32.s32 	%f4686, %r2793;
	setp.leu.f32 	%p5563, %f4099, %f4686;
	@%p5563 bra 	$L__BB0_4683;
	setp.eq.f32 	%p5565, %f4099, %f4682;
	selp.f32 	%f4687, 0f44B76000, 0f44B74000, %p5565;
	mov.f32 	%f7178, %f4687;
	bra.uni 	$L__BB0_6142;
$L__BB0_4683:
	setp.eq.f32 	%p5564, %f4099, %f4686;
	selp.f32 	%f4688, 0f44B72000, 0f44B70000, %p5564;
	mov.f32 	%f7178, %f4688;
	bra.uni 	$L__BB0_6142;
$L__BB0_4684:
	add.s32 	%r2789, %r4, 1459;
	cvt.rn.f32.s32 	%f4689, %r2789;
	setp.leu.f32 	%p5555, %f4099, %f4689;
	@%p5555 bra 	$L__BB0_4688;
	add.s32 	%r2791, %r4, 1461;
	cvt.rn.f32.s32 	%f4690, %r2791;
	setp.leu.f32 	%p5559, %f4099, %f4690;
	@%p5559 bra 	$L__BB0_4687;
	setp.eq.f32 	%p5561, %f4099, %f4681;
	selp.f32 	%f4691, 0f44B6E000, 0f44B6C000, %p5561;
	mov.f32 	%f7178, %f4691;
	bra.uni 	$L__BB0_6142;
$L__BB0_4687:
	setp.eq.f32 	%p5560, %f4099, %f4690;
	selp.f32 	%f4692, 0f44B6A000, 0f44B68000, %p5560;
	mov.f32 	%f7178, %f4692;
	bra.uni 	$L__BB0_6142;
$L__BB0_4688:
	add.s32 	%r2790, %r4, 1457;
	cvt.rn.f32.s32 	%f4693, %r2790;
	setp.leu.f32 	%p5556, %f4099, %f4693;
	@%p5556 bra 	$L__BB0_4690;
	setp.eq.f32 	%p5558, %f4099, %f4689;
	selp.f32 	%f4694, 0f44B66000, 0f44B64000, %p5558;
	mov.f32 	%f7178, %f4694;
	bra.uni 	$L__BB0_6142;
$L__BB0_4690:
	setp.eq.f32 	%p5557, %f4099, %f4693;
	selp.f32 	%f4695, 0f44B62000, 0f44B60000, %p5557;
	mov.f32 	%f7178, %f4695;
	bra.uni 	$L__BB0_6142;
$L__BB0_4691:
	add.s32 	%r2781, %r4, 1447;
	cvt.rn.f32.s32 	%f4696, %r2781;
	setp.leu.f32 	%p5539, %f4099, %f4696;
	@%p5539 bra 	$L__BB0_4699;
	add.s32 	%r2785, %r4, 1451;
	cvt.rn.f32.s32 	%f4697, %r2785;
	setp.leu.f32 	%p5547, %f4099, %f4697;
	@%p5547 bra 	$L__BB0_4696;
	add.s32 	%r2787, %r4, 1453;
	cvt.rn.f32.s32 	%f4698, %r2787;
	setp.leu.f32 	%p5551, %f4099, %f4698;
	@%p5551 bra 	$L__BB0_4695;
	setp.eq.f32 	%p5553, %f4099, %f4680;
	selp.f32 	%f4699, 0f44B5E000, 0f44B5C000, %p5553;
	mov.f32 	%f7178, %f4699;
	bra.uni 	$L__BB0_6142;
$L__BB0_4695:
	setp.eq.f32 	%p5552, %f4099, %f4698;
	selp.f32 	%f4700, 0f44B5A000, 0f44B58000, %p5552;
	mov.f32 	%f7178, %f4700;
	bra.uni 	$L__BB0_6142;
$L__BB0_4696:
	add.s32 	%r2786, %r4, 1449;
	cvt.rn.f32.s32 	%f4701, %r2786;
	setp.leu.f32 	%p5548, %f4099, %f4701;
	@%p5548 bra 	$L__BB0_4698;
	setp.eq.f32 	%p5550, %f4099, %f4697;
	selp.f32 	%f4702, 0f44B56000, 0f44B54000, %p5550;
	mov.f32 	%f7178, %f4702;
	bra.uni 	$L__BB0_6142;
$L__BB0_4698:
	setp.eq.f32 	%p5549, %f4099, %f4701;
	selp.f32 	%f4703, 0f44B52000, 0f44B50000, %p5549;
	mov.f32 	%f7178, %f4703;
	bra.uni 	$L__BB0_6142;
$L__BB0_4699:
	add.s32 	%r2782, %r4, 1443;
	cvt.rn.f32.s32 	%f4704, %r2782;
	setp.leu.f32 	%p5540, %f4099, %f4704;
	@%p5540 bra 	$L__BB0_4703;
	add.s32 	%r2784, %r4, 1445;
	cvt.rn.f32.s32 	%f4705, %r2784;
	setp.leu.f32 	%p5544, %f4099, %f4705;
	@%p5544 bra 	$L__BB0_4702;
	setp.eq.f32 	%p5546, %f4099, %f4696;
	selp.f32 	%f4706, 0f44B4E000, 0f44B4C000, %p5546;
	mov.f32 	%f7178, %f4706;
	bra.uni 	$L__BB0_6142;
$L__BB0_4702:
	setp.eq.f32 	%p5545, %f4099, %f4705;
	selp.f32 	%f4707, 0f44B4A000, 0f44B48000, %p5545;
	mov.f32 	%f7178, %f4707;
	bra.uni 	$L__BB0_6142;
$L__BB0_4703:
	add.s32 	%r2783, %r4, 1441;
	cvt.rn.f32.s32 	%f4708, %r2783;
	setp.leu.f32 	%p5541, %f4099, %f4708;
	@%p5541 bra 	$L__BB0_4705;
	setp.eq.f32 	%p5543, %f4099, %f4704;
	selp.f32 	%f4709, 0f44B46000, 0f44B44000, %p5543;
	mov.f32 	%f7178, %f4709;
	bra.uni 	$L__BB0_6142;
$L__BB0_4705:
	setp.eq.f32 	%p5542, %f4099, %f4708;
	selp.f32 	%f4710, 0f44B42000, 0f44B40000, %p5542;
	mov.f32 	%f7178, %f4710;
	bra.uni 	$L__BB0_6142;
$L__BB0_4706:
	add.s32 	%r2765, %r4, 1423;
	cvt.rn.f32.s32 	%f4711, %r2765;
	setp.leu.f32 	%p5507, %f4099, %f4711;
	@%p5507 bra 	$L__BB0_4722;
	add.s32 	%r2773, %r4, 1431;
	cvt.rn.f32.s32 	%f4712, %r2773;
	setp.leu.f32 	%p5523, %f4099, %f4712;
	@%p5523 bra 	$L__BB0_4715;
	add.s32 	%r2777, %r4, 1435;
	cvt.rn.f32.s32 	%f4713, %r2777;
	setp.leu.f32 	%p5531, %f4099, %f4713;
	@%p5531 bra 	$L__BB0_4712;
	add.s32 	%r2779, %r4, 1437;
	cvt.rn.f32.s32 	%f4714, %r2779;
	setp.leu.f32 	%p5535, %f4099, %f4714;
	@%p5535 bra 	$L__BB0_4711;
	setp.eq.f32 	%p5537, %f4099, %f4679;
	selp.f32 	%f4715, 0f44B3E000, 0f44B3C000, %p5537;
	mov.f32 	%f7178, %f4715;
	bra.uni 	$L__BB0_6142;
$L__BB0_4711:
	setp.eq.f32 	%p5536, %f4099, %f4714;
	selp.f32 	%f4716, 0f44B3A000, 0f44B38000, %p5536;
	mov.f32 	%f7178, %f4716;
	bra.uni 	$L__BB0_6142;
$L__BB0_4712:
	add.s32 	%r2778, %r4, 1433;
	cvt.rn.f32.s32 	%f4717, %r2778;
	setp.leu.f32 	%p5532, %f4099, %f4717;
	@%p5532 bra 	$L__BB0_4714;
	setp.eq.f32 	%p5534, %f4099, %f4713;
	selp.f32 	%f4718, 0f44B36000, 0f44B34000, %p5534;
	mov.f32 	%f7178, %f4718;
	bra.uni 	$L__BB0_6142;
$L__BB0_4714:
	setp.eq.f32 	%p5533, %f4099, %f4717;
	selp.f32 	%f4719, 0f44B32000, 0f44B30000, %p5533;
	mov.f32 	%f7178, %f4719;
	bra.uni 	$L__BB0_6142;
$L__BB0_4715:
	add.s32 	%r2774, %r4, 1427;
	cvt.rn.f32.s32 	%f4720, %r2774;
	setp.leu.f32 	%p5524, %f4099, %f4720;
	@%p5524 bra 	$L__BB0_4719;
	add.s32 	%r2776, %r4, 1429;
	cvt.rn.f32.s32 	%f4721, %r2776;
	setp.leu.f32 	%p5528, %f4099, %f4721;
	@%p5528 bra 	$L__BB0_4718;
	setp.eq.f32 	%p5530, %f4099, %f4712;
	selp.f32 	%f4722, 0f44B2E000, 0f44B2C000, %p5530;
	mov.f32 	%f7178, %f4722;
	bra.uni 	$L__BB0_6142;
$L__BB0_4718:
	setp.eq.f32 	%p5529, %f4099, %f4721;
	selp.f32 	%f4723, 0f44B2A000, 0f44B28000, %p5529;
	mov.f32 	%f7178, %f4723;
	bra.uni 	$L__BB0_6142;
$L__BB0_4719:
	add.s32 	%r2775, %r4, 1425;
	cvt.rn.f32.s32 	%f4724, %r2775;
	setp.leu.f32 	%p5525, %f4099, %f4724;
	@%p5525 bra 	$L__BB0_4721;
	setp.eq.f32 	%p5527, %f4099, %f4720;
	selp.f32 	%f4725, 0f44B26000, 0f44B24000, %p5527;
	mov.f32 	%f7178, %f4725;
	bra.uni 	$L__BB0_6142;
$L__BB0_4721:
	setp.eq.f32 	%p5526, %f4099, %f4724;
	selp.f32 	%f4726, 0f44B22000, 0f44B20000, %p5526;
	mov.f32 	%f7178, %f4726;
	bra.uni 	$L__BB0_6142;
$L__BB0_4722:
	add.s32 	%r2766, %r4, 1415;
	cvt.rn.f32.s32 	%f4727, %r2766;
	setp.leu.f32 	%p5508, %f4099, %f4727;
	@%p5508 bra 	$L__BB0_4730;
	add.s32 	%r2770, %r4, 1419;
	cvt.rn.f32.s32 	%f4728, %r2770;
	setp.leu.f32 	%p5516, %f4099, %f4728;
	@%p5516 bra 	$L__BB0_4727;
	add.s32 	%r2772, %r4, 1421;
	cvt.rn.f32.s32 	%f4729, %r2772;
	setp.leu.f32 	%p5520, %f4099, %f4729;
	@%p5520 bra 	$L__BB0_4726;
	setp.eq.f32 	%p5522, %f4099, %f4711;
	selp.f32 	%f4730, 0f44B1E000, 0f44B1C000, %p5522;
	mov.f32 	%f7178, %f4730;
	bra.uni 	$L__BB0_6142;
$L__BB0_4726:
	setp.eq.f32 	%p5521, %f4099, %f4729;
	selp.f32 	%f4731, 0f44B1A000, 0f44B18000, %p5521;
	mov.f32 	%f7178, %f4731;
	bra.uni 	$L__BB0_6142;
$L__BB0_4727:
	add.s32 	%r2771, %r4, 1417;
	cvt.rn.f32.s32 	%f4732, %r2771;
	setp.leu.f32 	%p5517, %f4099, %f4732;
	@%p5517 bra 	$L__BB0_4729;
	setp.eq.f32 	%p5519, %f4099, %f4728;
	selp.f32 	%f4733, 0f44B16000, 0f44B14000, %p5519;
	mov.f32 	%f7178, %f4733;
	bra.uni 	$L__BB0_6142;
$L__BB0_4729:
	setp.eq.f32 	%p5518, %f4099, %f4732;
	selp.f32 	%f4734, 0f44B12000, 0f44B10000, %p5518;
	mov.f32 	%f7178, %f4734;
	bra.uni 	$L__BB0_6142;
$L__BB0_4730:
	add.s32 	%r2767, %r4, 1411;
	cvt.rn.f32.s32 	%f4735, %r2767;
	setp.leu.f32 	%p5509, %f4099, %f4735;
	@%p5509 bra 	$L__BB0_4734;
	add.s32 	%r2769, %r4, 1413;
	cvt.rn.f32.s32 	%f4736, %r2769;
	setp.leu.f32 	%p5513, %f4099, %f4736;
	@%p5513 bra 	$L__BB0_4733;
	setp.eq.f32 	%p5515, %f4099, %f4727;
	selp.f32 	%f4737, 0f44B0E000, 0f44B0C000, %p5515;
	mov.f32 	%f7178, %f4737;
	bra.uni 	$L__BB0_6142;
$L__BB0_4733:
	setp.eq.f32 	%p5514, %f4099, %f4736;
	selp.f32 	%f4738, 0f44B0A000, 0f44B08000, %p5514;
	mov.f32 	%f7178, %f4738;
	bra.uni 	$L__BB0_6142;
$L__BB0_4734:
	add.s32 	%r2768, %r4, 1409;
	cvt.rn.f32.s32 	%f4739, %r2768;
	setp.leu.f32 	%p5510, %f4099, %f4739;
	@%p5510 bra 	$L__BB0_4736;
	setp.eq.f32 	%p5512, %f4099, %f4735;
	selp.f32 	%f4740, 0f44B06000, 0f44B04000, %p5512;
	mov.f32 	%f7178, %f4740;
	bra.uni 	$L__BB0_6142;
$L__BB0_4736:
	setp.eq.f32 	%p5511, %f4099, %f4739;
	selp.f32 	%f4741, 0f44B02000, 0f44B00000, %p5511;
	mov.f32 	%f7178, %f4741;
	bra.uni 	$L__BB0_6142;
$L__BB0_4737:
	add.s32 	%r2700, %r4, 1343;
	cvt.rn.f32.s32 	%f4742, %r2700;
	setp.leu.f32 	%p5378, %f4099, %f4742;
	@%p5378 bra 	$L__BB0_4801;
	add.s32 	%r2732, %r4, 1375;
	cvt.rn.f32.s32 	%f4743, %r2732;
	setp.leu.f32 	%p5442, %f4099, %f4743;
	@%p5442 bra 	$L__BB0_4770;
	add.s32 	%r2748, %r4, 1391;
	cvt.rn.f32.s32 	%f4744, %r2748;
	setp.leu.f32 	%p5474, %f4099, %f4744;
	@%p5474 bra 	$L__BB0_4755;
	add.s32 	%r2756, %r4, 1399;
	cvt.rn.f32.s32 	%f4745, %r2756;
	setp.leu.f32 	%p5490, %f4099, %f4745;
	@%p5490 bra 	$L__BB0_4748;
	add.s32 	%r2760, %r4, 1403;
	cvt.rn.f32.s32 	%f4746, %r2760;
	setp.leu.f32 	%p5498, %f4099, %f4746;
	@%p5498 bra 	$L__BB0_4745;
	add.s32 	%r2762, %r4, 1405;
	cvt.rn.f32.s32 	%f4747, %r2762;
	setp.leu.f32 	%p5502, %f4099, %f4747;
	@%p5502 bra 	$L__BB0_4744;
	setp.eq.f32 	%p5504, %f4099, %f4614;
	selp.f32 	%f4748, 0f44AFE000, 0f44AFC000, %p5504;
	mov.f32 	%f7178, %f4748;
	bra.uni 	$L__BB0_6142;
$L__BB0_4744:
	setp.eq.f32 	%p5503, %f4099, %f4747;
	selp.f32 	%f4749, 0f44AFA000, 0f44AF8000, %p5503;
	mov.f32 	%f7178, %f4749;
	bra.uni 	$L__BB0_6142;
$L__BB0_4745:
	add.s32 	%r2761, %r4, 1401;
	cvt.rn.f32.s32 	%f4750, %r2761;
	setp.leu.f32 	%p5499, %f4099, %f4750;
	@%p5499 bra 	$L__BB0_4747;
	setp.eq.f32 	%p5501, %f4099, %f4746;
	selp.f32 	%f4751, 0f44AF6000, 0f44AF4000, %p5501;
	mov.f32 	%f7178, %f4751;
	bra.uni 	$L__BB0_6142;
$L__BB0_4747:
	setp.eq.f32 	%p5500, %f4099, %f4750;
	selp.f32 	%f4752, 0f44AF2000, 0f44AF0000, %p5500;
	mov.f32 	%f7178, %f4752;
	bra.uni 	$L__BB0_6142;
$L__BB0_4748:
	add.s32 	%r2757, %r4, 1395;
	cvt.rn.f32.s32 	%f4753, %r2757;
	setp.leu.f32 	%p5491, %f4099, %f4753;
	@%p5491 bra 	$L__BB0_4752;
	add.s32 	%r2759, %r4, 1397;
	cvt.rn.f32.s32 	%f4754, %r2759;
	setp.leu.f32 	%p5495, %f4099, %f4754;
	@%p5495 bra 	$L__BB0_4751;
	setp.eq.f32 	%p5497, %f4099, %f4745;
	selp.f32 	%f4755, 0f44AEE000, 0f44AEC000, %p5497;
	mov.f32 	%f7178, %f4755;
	bra.uni 	$L__BB0_6142;
$L__BB0_4751:
	setp.eq.f32 	%p5496, %f4099, %f4754;
	selp.f32 	%f4756, 0f44AEA000, 0f44AE8000, %p5496;
	mov.f32 	%f7178, %f4756;
	bra.uni 	$L__BB0_6142;
$L__BB0_4752:
	add.s32 	%r2758, %r4, 1393;
	cvt.rn.f32.s32 	%f4757, %r2758;
	setp.leu.f32 	%p5492, %f4099, %f4757;
	@%p5492 bra 	$L__BB0_4754;
	setp.eq.f32 	%p5494, %f4099, %f4753;
	selp.f32 	%f4758, 0f44AE6000, 0f44AE4000, %p5494;
	mov.f32 	%f7178, %f4758;
	bra.uni 	$L__BB0_6142;
$L__BB0_4754:
	setp.eq.f32 	%p5493, %f4099, %f4757;
	selp.f32 	%f4759, 0f44AE2000, 0f44AE0000, %p5493;
	mov.f32 	%f7178, %f4759;
	bra.uni 	$L__BB0_6142;
$L__BB0_4755:
	add.s32 	%r2749, %r4, 1383;
	cvt.rn.f32.s32 	%f4760, %r2749;
	setp.leu.f32 	%p5475, %f4099, %f4760;
	@%p5475 bra 	$L__BB0_4763;
	add.s32 	%r2753, %r4, 1387;
	cvt.rn.f32.s32 	%f4761, %r2753;
	setp.leu.f32 	%p5483, %f4099, %f4761;
	@%p5483 bra 	$L__BB0_4760;
	add.s32 	%r2755, %r4, 1389;
	cvt.rn.f32.s32 	%f4762, %r2755;
	setp.leu.f32 	%p5487, %f4099, %f4762;
	@%p5487 bra 	$L__BB0_4759;
	setp.eq.f32 	%p5489, %f4099, %f4744;
	selp.f32 	%f4763, 0f44ADE000, 0f44ADC000, %p5489;
	mov.f32 	%f7178, %f4763;
	bra.uni 	$L__BB0_6142;
$L__BB0_4759:
	setp.eq.f32 	%p5488, %f4099, %f4762;
	selp.f32 	%f4764, 0f44ADA000, 0f44AD8000, %p5488;
	mov.f32 	%f7178, %f4764;
	bra.uni 	$L__BB0_6142;
$L__BB0_4760:
	add.s32 	%r2754, %r4, 1385;
	cvt.rn.f32.s32 	%f4765, %r2754;
	setp.leu.f32 	%p5484, %f4099, %f4765;
	@%p5484 bra 	$L__BB0_4762;
	setp.eq.f32 	%p5486, %f4099, %f4761;
	selp.f32 	%f4766, 0f44AD6000, 0f44AD4000, %p5486;
	mov.f32 	%f7178, %f4766;
	bra.uni 	$L__BB0_6142;
$L__BB0_4762:
	setp.eq.f32 	%p5485, %f4099, %f4765;
	selp.f32 	%f4767, 0f44AD2000, 0f44AD0000, %p5485;
	mov.f32 	%f7178, %f4767;
	bra.uni 	$L__BB0_6142;
$L__BB0_4763:
	add.s32 	%r2750, %r4, 1379;
	cvt.rn.f32.s32 	%f4768, %r2750;
	setp.leu.f32 	%p5476, %f4099, %f4768;
	@%p5476 bra 	$L__BB0_4767;
	add.s32 	%r2752, %r4, 1381;
	cvt.rn.f32.s32 	%f4769, %r2752;
	setp.leu.f32 	%p5480, %f4099, %f4769;
	@%p5480 bra 	$L__BB0_4766;
	setp.eq.f32 	%p5482, %f4099, %f4760;
	selp.f32 	%f4770, 0f44ACE000, 0f44ACC000, %p5482;
	mov.f32 	%f7178, %f4770;
	bra.uni 	$L__BB0_6142;
$L__BB0_4766:
	setp.eq.f32 	%p5481, %f4099, %f4769;
	selp.f32 	%f4771, 0f44ACA000, 0f44AC8000, %p5481;
	mov.f32 	%f7178, %f4771;
	bra.uni 	$L__BB0_6142;
$L__BB0_4767:
	add.s32 	%r2751, %r4, 1377;
	cvt.rn.f32.s32 	%f4772, %r2751;
	setp.leu.f32 	%p5477, %f4099, %f4772;
	@%p5477 bra 	$L__BB0_4769;
	setp.eq.f32 	%p5479, %f4099, %f4768;
	selp.f32 	%f4773, 0f44AC6000, 0f44AC4000, %p5479;
	mov.f32 	%f7178, %f4773;
	bra.uni 	$L__BB0_6142;
$L__BB0_4769:
	setp.eq.f32 	%p5478, %f4099, %f4772;
	selp.f32 	%f4774, 0f44AC2000, 0f44AC0000, %p5478;
	mov.f32 	%f7178, %f4774;
	bra.uni 	$L__BB0_6142;
$L__BB0_4770:
	add.s32 	%r2733, %r4, 1359;
	cvt.rn.f32.s32 	%f4775, %r2733;
	setp.leu.f32 	%p5443, %f4099, %f4775;
	@%p5443 bra 	$L__BB0_4786;
	add.s32 	%r2741, %r4, 1367;
	cvt.rn.f32.s32 	%f4776, %r2741;
	setp.leu.f32 	%p5459, %f4099, %f4776;
	@%p5459 bra 	$L__BB0_4779;
	add.s32 	%r2745, %r4, 1371;
	cvt.rn.f32.s32 	%f4777, %r2745;
	setp.leu.f32 	%p5467, %f4099, %f4777;
	@%p5467 bra 	$L__BB0_4776;
	add.s32 	%r2747, %r4, 1373;
	cvt.rn.f32.s32 	%f4778, %r2747;
	setp.leu.f32 	%p5471, %f4099, %f4778;
	@%p5471 bra 	$L__BB0_4775;
	setp.eq.f32 	%p5473, %f4099, %f4743;
	selp.f32 	%f4779, 0f44ABE000, 0f44ABC000, %p5473;
	mov.f32 	%f7178, %f4779;
	bra.uni 	$L__BB0_6142;
$L__BB0_4775:
	setp.eq.f32 	%p5472, %f4099, %f4778;
	selp.f32 	%f4780, 0f44ABA000, 0f44AB8000, %p5472;
	mov.f32 	%f7178, %f4780;
	bra.uni 	$L__BB0_6142;
$L__BB0_4776:
	add.s32 	%r2746, %r4, 1369;
	cvt.rn.f32.s32 	%f4781, %r2746;
	setp.leu.f32 	%p5468, %f4099, %f4781;
	@%p5468 bra 	$L__BB0_4778;
	setp.eq.f32 	%p5470, %f4099, %f4777;
	selp.f32 	%f4782, 0f44AB6000, 0f44AB4000, %p5470;
	mov.f32 	%f7178, %f4782;
	bra.uni 	$L__BB0_6142;
$L__BB0_4778:
	setp.eq.f32 	%p5469, %f4099, %f4781;
	selp.f32 	%f4783, 0f44AB2000, 0f44AB0000, %p5469;
	mov.f32 	%f7178, %f4783;
	bra.uni 	$L__BB0_6142;
$L__BB0_4779:
	add.s32 	%r2742, %r4, 1363;
	cvt.rn.f32.s32 	%f4784, %r2742;
	setp.leu.f32 	%p5460, %f4099, %f4784;
	@%p5460 bra 	$L__BB0_4783;
	add.s32 	%r2744, %r4, 1365;
	cvt.rn.f32.s32 	%f4785, %r2744;
	setp.leu.f32 	%p5464, %f4099, %f4785;
	@%p5464 bra 	$L__BB0_4782;
	setp.eq.f32 	%p5466, %f4099, %f4776;
	selp.f32 	%f4786, 0f44AAE000, 0f44AAC000, %p5466;
	mov.f32 	%f7178, %f4786;
	bra.uni 	$L__BB0_6142;
$L__BB0_4782:
	setp.eq.f32 	%p5465, %f4099, %f4785;
	selp.f32 	%f4787, 0f44AAA000, 0f44AA8000, %p5465;
	mov.f32 	%f7178, %f4787;
	bra.uni 	$L__BB0_6142;
$L__BB0_4783:
	add.s32 	%r2743, %r4, 1361;
	cvt.rn.f32.s32 	%f4788, %r2743;
	setp.leu.f32 	%p5461, %f4099, %f4788;
	@%p5461 bra 	$L__BB0_4785;
	setp.eq.f32 	%p5463, %f4099, %f4784;
	selp.f32 	%f4789, 0f44AA6000, 0f44AA4000, %p5463;
	mov.f32 	%f7178, %f4789;
	bra.uni 	$L__BB0_6142;
$L__BB0_4785:
	setp.eq.f32 	%p5462, %f4099, %f4788;
	selp.f32 	%f4790, 0f44AA2000, 0f44AA0000, %p5462;
	mov.f32 	%f7178, %f4790;
	bra.uni 	$L__BB0_6142;
$L__BB0_4786:
	add.s32 	%r2734, %r4, 1351;
	cvt.rn.f32.s32 	%f4791, %r2734;
	setp.leu.f32 	%p5444, %f4099, %f4791;
	@%p5444 bra 	$L__BB0_4794;
	add.s32 	%r2738, %r4, 1355;
	cvt.rn.f32.s32 	%f4792, %r2738;
	setp.leu.f32 	%p5452, %f4099, %f4792;
	@%p5452 bra 	$L__BB0_4791;
	add.s32 	%r2740, %r4, 1357;
	cvt.rn.f32.s32 	%f4793, %r2740;
	setp.leu.f32 	%p5456, %f4099, %f4793;
	@%p5456 bra 	$L__BB0_4790;
	setp.eq.f32 	%p5458, %f4099, %f4775;
	selp.f32 	%f4794, 0f44A9E000, 0f44A9C000, %p5458;
	mov.f32 	%f7178, %f4794;
	bra.uni 	$L__BB0_6142;
$L__BB0_4790:
	setp.eq.f32 	%p5457, %f4099, %f4793;
	selp.f32 	%f4795, 0f44A9A000, 0f44A98000, %p5457;
	mov.f32 	%f7178, %f4795;
	bra.uni 	$L__BB0_6142;
$L__BB0_4791:
	add.s32 	%r2739, %r4, 1353;
	cvt.rn.f32.s32 	%f4796, %r2739;
	setp.leu.f32 	%p5453, %f4099, %f4796;
	@%p5453 bra 	$L__BB0_4793;
	setp.eq.f32 	%p5455, %f4099, %f4792;
	selp.f32 	%f4797, 0f44A96000, 0f44A94000, %p5455;
	mov.f32 	%f7178, %f4797;
	bra.uni 	$L__BB0_6142;
$L__BB0_4793:
	setp.eq.f32 	%p5454, %f4099, %f4796;
	selp.f32 	%f4798, 0f44A92000, 0f44A90000, %p5454;
	mov.f32 	%f7178, %f4798;
	bra.uni 	$L__BB0_6142;
$L__BB0_4794:
	add.s32 	%r2735, %r4, 1347;
	cvt.rn.f32.s32 	%f4799, %r2735;
	setp.leu.f32 	%p5445, %f4099, %f4799;
	@%p5445 bra 	$L__BB0_4798;
	add.s32 	%r2737, %r4, 1349;
	cvt.rn.f32.s32 	%f4800, %r2737;
	setp.leu.f32 	%p5449, %f4099, %f4800;
	@%p5449 bra 	$L__BB0_4797;
	setp.eq.f32 	%p5451, %f4099, %f4791;
	selp.f32 	%f4801, 0f44A8E000, 0f44A8C000, %p5451;
	mov.f32 	%f7178, %f4801;
	bra.uni 	$L__BB0_6142;
$L__BB0_4797:
	setp.eq.f32 	%p5450, %f4099, %f4800;
	selp.f32 	%f4802, 0f44A8A000, 0f44A88000, %p5450;
	mov.f32 	%f7178, %f4802;
	bra.uni 	$L__BB0_6142;
$L__BB0_4798:
	add.s32 	%r2736, %r4, 1345;
	cvt.rn.f32.s32 	%f4803, %r2736;
	setp.leu.f32 	%p5446, %f4099, %f4803;
	@%p5446 bra 	$L__BB0_4800;
	setp.eq.f32 	%p5448, %f4099, %f4799;
	selp.f32 	%f4804, 0f44A86000, 0f44A84000, %p5448;
	mov.f32 	%f7178, %f4804;
	bra.uni 	$L__BB0_6142;
$L__BB0_4800:
	setp.eq.f32 	%p5447, %f4099, %f4803;
	selp.f32 	%f4805, 0f44A82000, 0f44A80000, %p5447;
	mov.f32 	%f7178, %f4805;
	bra.uni 	$L__BB0_6142;
$L__BB0_4801:
	add.s32 	%r2701, %r4, 1311;
	cvt.rn.f32.s32 	%f4806, %r2701;
	setp.leu.f32 	%p5379, %f4099, %f4806;
	@%p5379 bra 	$L__BB0_4833;
	add.s32 	%r2717, %r4, 1327;
	cvt.rn.f32.s32 	%f4807, %r2717;
	setp.leu.f32 	%p5411, %f4099, %f4807;
	@%p5411 bra 	$L__BB0_4818;
	add.s32 	%r2725, %r4, 1335;
	cvt.rn.f32.s32 	%f4808, %r2725;
	setp.leu.f32 	%p5427, %f4099, %f4808;
	@%p5427 bra 	$L__BB0_4811;
	add.s32 	%r2729, %r4, 1339;
	cvt.rn.f32.s32 	%f4809, %r2729;
	setp.leu.f32 	%p5435, %f4099, %f4809;
	@%p5435 bra 	$L__BB0_4808;
	add.s32 	%r2731, %r4, 1341;
	cvt.rn.f32.s32 	%f4810, %r2731;
	setp.leu.f32 	%p5439, %f4099, %f4810;
	@%p5439 bra 	$L__BB0_4807;
	setp.eq.f32 	%p5441, %f4099, %f4742;
	selp.f32 	%f4811, 0f44A7E000, 0f44A7C000, %p5441;
	mov.f32 	%f7178, %f4811;
	bra.uni 	$L__BB0_6142;
$L__BB0_4807:
	setp.eq.f32 	%p5440, %f4099, %f4810;
	selp.f32 	%f4812, 0f44A7A000, 0f44A78000, %p5440;
	mov.f32 	%f7178, %f4812;
	bra.uni 	$L__BB0_6142;
$L__BB0_4808:
	add.s32 	%r2730, %r4, 1337;
	cvt.rn.f32.s32 	%f4813, %r2730;
	setp.leu.f32 	%p5436, %f4099, %f4813;
	@%p5436 bra 	$L__BB0_4810;
	setp.eq.f32 	%p5438, %f4099, %f4809;
	selp.f32 	%f4814, 0f44A76000, 0f44A74000, %p5438;
	mov.f32 	%f7178, %f4814;
	bra.uni 	$L__BB0_6142;
$L__BB0_4810:
	setp.eq.f32 	%p5437, %f4099, %f4813;
	selp.f32 	%f4815, 0f44A72000, 0f44A70000, %p5437;
	mov.f32 	%f7178, %f4815;
	bra.uni 	$L__BB0_6142;
$L__BB0_4811:
	add.s32 	%r2726, %r4, 1331;
	cvt.rn.f32.s32 	%f4816, %r2726;
	setp.leu.f32 	%p5428, %f4099, %f4816;
	@%p5428 bra 	$L__BB0_4815;
	add.s32 	%r2728, %r4, 1333;
	cvt.rn.f32.s32 	%f4817, %r2728;
	setp.leu.f32 	%p5432, %f4099, %f4817;
	@%p5432 bra 	$L__BB0_4814;
	setp.eq.f32 	%p5434, %f4099, %f4808;
	selp.f32 	%f4818, 0f44A6E000, 0f44A6C000, %p5434;
	mov.f32 	%f7178, %f4818;
	bra.uni 	$L__BB0_6142;
$L__BB0_4814:
	setp.eq.f32 	%p5433, %f4099, %f4817;
	selp.f32 	%f4819, 0f44A6A000, 0f44A68000, %p5433;
	mov.f32 	%f7178, %f4819;
	bra.uni 	$L__BB0_6142;
$L__BB0_4815:
	add.s32 	%r2727, %r4, 1329;
	cvt.rn.f32.s32 	%f4820, %r2727;
	setp.leu.f32 	%p5429, %f4099, %f4820;
	@%p5429 bra 	$L__BB0_4817;
	setp.eq.f32 	%p5431, %f4099, %f4816;
	selp.f32 	%f4821, 0f44A66000, 0f44A64000, %p5431;
	mov.f32 	%f7178, %f4821;
	bra.uni 	$L__BB0_6142;
$L__BB0_4817:
	setp.eq.f32 	%p5430, %f4099, %f4820;
	selp.f32 	%f4822, 0f44A62000, 0f44A60000, %p5430;
	mov.f32 	%f7178, %f4822;
	bra.uni 	$L__BB0_6142;
$L__BB0_4818:
	add.s32 	%r2718, %r4, 1319;
	cvt.rn.f32.s32 	%f4823, %r2718;
	setp.leu.f32 	%p5412, %f4099, %f4823;
	@%p5412 bra 	$L__BB0_4826;
	add.s32 	%r2722, %r4, 1323;
	cvt.rn.f32.s32 	%f4824, %r2722;
	setp.leu.f32 	%p5420, %f4099, %f4824;
	@%p5420 bra 	$L__BB0_4823;
	add.s32 	%r2724, %r4, 1325;
	cvt.rn.f32.s32 	%f4825, %r2724;
	setp.leu.f32 	%p5424, %f4099, %f4825;
	@%p5424 bra 	$L__BB0_4822;
	setp.eq.f32 	%p5426, %f4099, %f4807;
	selp.f32 	%f4826, 0f44A5E000, 0f44A5C000, %p5426;
	mov.f32 	%f7178, %f4826;
	bra.uni 	$L__BB0_6142;
$L__BB0_4822:
	setp.eq.f32 	%p5425, %f4099, %f4825;
	selp.f32 	%f4827, 0f44A5A000, 0f44A58000, %p5425;
	mov.f32 	%f7178, %f4827;
	bra.uni 	$L__BB0_6142;
$L__BB0_4823:
	add.s32 	%r2723, %r4, 1321;
	cvt.rn.f32.s32 	%f4828, %r2723;
	setp.leu.f32 	%p5421, %f4099, %f4828;
	@%p5421 bra 	$L__BB0_4825;
	setp.eq.f32 	%p5423, %f4099, %f4824;
	selp.f32 	%f4829, 0f44A56000, 0f44A54000, %p5423;
	mov.f32 	%f7178, %f4829;
	bra.uni 	$L__BB0_6142;
$L__BB0_4825:
	setp.eq.f32 	%p5422, %f4099, %f4828;
	selp.f32 	%f4830, 0f44A52000, 0f44A50000, %p5422;
	mov.f32 	%f7178, %f4830;
	bra.uni 	$L__BB0_6142;
$L__BB0_4826:
	add.s32 	%r2719, %r4, 1315;
	cvt.rn.f32.s32 	%f4831, %r2719;
	setp.leu.f32 	%p5413, %f4099, %f4831;
	@%p5413 bra 	$L__BB0_4830;
	add.s32 	%r2721, %r4, 1317;
	cvt.rn.f32.s32 	%f4832, %r2721;
	setp.leu.f32 	%p5417, %f4099, %f4832;
	@%p5417 bra 	$L__BB0_4829;
	setp.eq.f32 	%p5419, %f4099, %f4823;
	selp.f32 	%f4833, 0f44A4E000, 0f44A4C000, %p5419;
	mov.f32 	%f7178, %f4833;
	bra.uni 	$L__BB0_6142;
$L__BB0_4829:
	setp.eq.f32 	%p5418, %f4099, %f4832;
	selp.f32 	%f4834, 0f44A4A000, 0f44A48000, %p5418;
	mov.f32 	%f7178, %f4834;
	bra.uni 	$L__BB0_6142;
$L__BB0_4830:
	add.s32 	%r2720, %r4, 1313;
	cvt.rn.f32.s32 	%f4835, %r2720;
	setp.leu.f32 	%p5414, %f4099, %f4835;
	@%p5414 bra 	$L__BB0_4832;
	setp.eq.f32 	%p5416, %f4099, %f4831;
	selp.f32 	%f4836, 0f44A46000, 0f44A44000, %p5416;
	mov.f32 	%f7178, %f4836;
	bra.uni 	$L__BB0_6142;
$L__BB0_4832:
	setp.eq.f32 	%p5415, %f4099, %f4835;
	selp.f32 	%f4837, 0f44A42000, 0f44A40000, %p5415;
	mov.f32 	%f7178, %f4837;
	bra.uni 	$L__BB0_6142;
$L__BB0_4833:
	add.s32 	%r2702, %r4, 1295;
	cvt.rn.f32.s32 	%f4838, %r2702;
	setp.leu.f32 	%p5380, %f4099, %f4838;
	@%p5380 bra 	$L__BB0_4849;
	add.s32 	%r2710, %r4, 1303;
	cvt.rn.f32.s32 	%f4839, %r2710;
	setp.leu.f32 	%p5396, %f4099, %f4839;
	@%p5396 bra 	$L__BB0_4842;
	add.s32 	%r2714, %r4, 1307;
	cvt.rn.f32.s32 	%f4840, %r2714;
	setp.leu.f32 	%p5404, %f4099, %f4840;
	@%p5404 bra 	$L__BB0_4839;
	add.s32 	%r2716, %r4, 1309;
	cvt.rn.f32.s32 	%f4841, %r2716;
	setp.leu.f32 	%p5408, %f4099, %f4841;
	@%p5408 bra 	$L__BB0_4838;
	setp.eq.f32 	%p5410, %f4099, %f4806;
	selp.f32 	%f4842, 0f44A3E000, 0f44A3C000, %p5410;
	mov.f32 	%f7178, %f4842;
	bra.uni 	$L__BB0_6142;
$L__BB0_4838:
	setp.eq.f32 	%p5409, %f4099, %f4841;
	selp.f32 	%f4843, 0f44A3A000, 0f44A38000, %p5409;
	mov.f32 	%f7178, %f4843;
	bra.uni 	$L__BB0_6142;
$L__BB0_4839:
	add.s32 	%r2715, %r4, 1305;
	cvt.rn.f32.s32 	%f4844, %r2715;
	setp.leu.f32 	%p5405, %f4099, %f4844;
	@%p5405 bra 	$L__BB0_4841;
	setp.eq.f32 	%p5407, %f4099, %f4840;
	selp.f32 	%f4845, 0f44A36000, 0f44A34000, %p5407;
	mov.f32 	%f7178, %f4845;
	bra.uni 	$L__BB0_6142;
$L__BB0_4841:
	setp.eq.f32 	%p5406, %f4099, %f4844;
	selp.f32 	%f4846, 0f44A32000, 0f44A30000, %p5406;
	mov.f32 	%f7178, %f4846;
	bra.uni 	$L__BB0_6142;
$L__BB0_4842:
	add.s32 	%r2711, %r4, 1299;
	cvt.rn.f32.s32 	%f4847, %r2711;
	setp.leu.f32 	%p5397, %f4099, %f4847;
	@%p5397 bra 	$L__BB0_4846;
	add.s32 	%r2713, %r4, 1301;
	cvt.rn.f32.s32 	%f4848, %r2713;
	setp.leu.f32 	%p5401, %f4099, %f4848;
	@%p5401 bra 	$L__BB0_4845;
	setp.eq.f32 	%p5403, %f4099, %f4839;
	selp.f32 	%f4849, 0f44A2E000, 0f44A2C000, %p5403;
	mov.f32 	%f7178, %f4849;
	bra.uni 	$L__BB0_6142;
$L__BB0_4845:
	setp.eq.f32 	%p5402, %f4099, %f4848;
	selp.f32 	%f4850, 0f44A2A000, 0f44A28000, %p5402;
	mov.f32 	%f7178, %f4850;
	bra.uni 	$L__BB0_6142;
$L__BB0_4846:
	add.s32 	%r2712, %r4, 1297;
	cvt.rn.f32.s32 	%f4851, %r2712;
	setp.leu.f32 	%p5398, %f4099, %f4851;
	@%p5398 bra 	$L__BB0_4848;
	setp.eq.f32 	%p5400, %f4099, %f4847;
	selp.f32 	%f4852, 0f44A26000, 0f44A24000, %p5400;
	mov.f32 	%f7178, %f4852;
	bra.uni 	$L__BB0_6142;
$L__BB0_4848:
	setp.eq.f32 	%p5399, %f4099, %f4851;
	selp.f32 	%f4853, 0f44A22000, 0f44A20000, %p5399;
	mov.f32 	%f7178, %f4853;
	bra.uni 	$L__BB0_6142;
$L__BB0_4849:
	add.s32 	%r2703, %r4, 1287;
	cvt.rn.f32.s32 	%f4854, %r2703;
	setp.leu.f32 	%p5381, %f4099, %f4854;
	@%p5381 bra 	$L__BB0_4857;
	add.s32 	%r2707, %r4, 1291;
	cvt.rn.f32.s32 	%f4855, %r2707;
	setp.leu.f32 	%p5389, %f4099, %f4855;
	@%p5389 bra 	$L__BB0_4854;
	add.s32 	%r2709, %r4, 1293;
	cvt.rn.f32.s32 	%f4856, %r2709;
	setp.leu.f32 	%p5393, %f4099, %f4856;
	@%p5393 bra 	$L__BB0_4853;
	setp.eq.f32 	%p5395, %f4099, %f4838;
	selp.f32 	%f4857, 0f44A1E000, 0f44A1C000, %p5395;
	mov.f32 	%f7178, %f4857;
	bra.uni 	$L__BB0_6142;
$L__BB0_4853:
	setp.eq.f32 	%p5394, %f4099, %f4856;
	selp.f32 	%f4858, 0f44A1A000, 0f44A18000, %p5394;
	mov.f32 	%f7178, %f4858;
	bra.uni 	$L__BB0_6142;
$L__BB0_4854:
	add.s32 	%r2708, %r4, 1289;
	cvt.rn.f32.s32 	%f4859, %r2708;
	setp.leu.f32 	%p5390, %f4099, %f4859;
	@%p5390 bra 	$L__BB0_4856;
	setp.eq.f32 	%p5392, %f4099, %f4855;
	selp.f32 	%f4860, 0f44A16000, 0f44A14000, %p5392;
	mov.f32 	%f7178, %f4860;
	bra.uni 	$L__BB0_6142;
$L__BB0_4856:
	setp.eq.f32 	%p5391, %f4099, %f4859;
	selp.f32 	%f4861, 0f44A12000, 0f44A10000, %p5391;
	mov.f32 	%f7178, %f4861;
	bra.uni 	$L__BB0_6142;
$L__BB0_4857:
	add.s32 	%r2704, %r4, 1283;
	cvt.rn.f32.s32 	%f4862, %r2704;
	setp.leu.f32 	%p5382, %f4099, %f4862;
	@%p5382 bra 	$L__BB0_4861;
	add.s32 	%r2706, %r4, 1285;
	cvt.rn.f32.s32 	%f4863, %r2706;
	setp.leu.f32 	%p5386, %f4099, %f4863;
	@%p5386 bra 	$L__BB0_4860;
	setp.eq.f32 	%p5388, %f4099, %f4854;
	selp.f32 	%f4864, 0f44A0E000, 0f44A0C000, %p5388;
	mov.f32 	%f7178, %f4864;
	bra.uni 	$L__BB0_6142;
$L__BB0_4860:
	setp.eq.f32 	%p5387, %f4099, %f4863;
	selp.f32 	%f4865, 0f44A0A000, 0f44A08000, %p5387;
	mov.f32 	%f7178, %f4865;
	bra.uni 	$L__BB0_6142;
$L__BB0_4861:
	add.s32 	%r2705, %r4, 1281;
	cvt.rn.f32.s32 	%f4866, %r2705;
	setp.leu.f32 	%p5383, %f4099, %f4866;
	@%p5383 bra 	$L__BB0_4863;
	setp.eq.f32 	%p5385, %f4099, %f4862;
	selp.f32 	%f4867, 0f44A06000, 0f44A04000, %p5385;
	mov.f32 	%f7178, %f4867;
	bra.uni 	$L__BB0_6142;
$L__BB0_4863:
	setp.eq.f32 	%p5384, %f4099, %f4866;
	selp.f32 	%f4868, 0f44A02000, 0f44A00000, %p5384;
	mov.f32 	%f7178, %f4868;
	bra.uni 	$L__BB0_6142;
$L__BB0_4864:
	add.s32 	%r2572, %r4, 1151;
	cvt.rn.f32.s32 	%f4869, %r2572;
	setp.leu.f32 	%p5122, %f4099, %f4869;
	@%p5122 bra 	$L__BB0_4992;
	add.s32 	%r2636, %r4, 1215;
	cvt.rn.f32.s32 	%f4870, %r2636;
	setp.leu.f32 	%p5250, %f4099, %f4870;
	@%p5250 bra 	$L__BB0_4929;
	add.s32 	%r2668, %r4, 1247;
	cvt.rn.f32.s32 	%f4871, %r2668;
	setp.leu.f32 	%p5314, %f4099, %f4871;
	@%p5314 bra 	$L__BB0_4898;
	add.s32 	%r2684, %r4, 1263;
	cvt.rn.f32.s32 	%f4872, %r2684;
	setp.leu.f32 	%p5346, %f4099, %f4872;
	@%p5346 bra 	$L__BB0_4883;
	add.s32 	%r2692, %r4, 1271;
	cvt.rn.f32.s32 	%f4873, %r2692;
	setp.leu.f32 	%p5362, %f4099, %f4873;
	@%p5362 bra 	$L__BB0_4876;
	add.s32 	%r2696, %r4, 1275;
	cvt.rn.f32.s32 	%f4874, %r2696;
	setp.leu.f32 	%p5370, %f4099, %f4874;
	@%p5370 bra 	$L__BB0_4873;
	add.s32 	%r2698, %r4, 1277;
	cvt.rn.f32.s32 	%f4875, %r2698;
	setp.leu.f32 	%p5374, %f4099, %f4875;
	@%p5374 bra 	$L__BB0_4872;
	setp.eq.f32 	%p5376, %f4099, %f4613;
	selp.f32 	%f4876, 0f449FE000, 0f449FC000, %p5376;
	mov.f32 	%f7178, %f4876;
	bra.uni 	$L__BB0_6142;
$L__BB0_4872:
	setp.eq.f32 	%p5375, %f4099, %f4875;
	selp.f32 	%f4877, 0f449FA000, 0f449F8000, %p5375;
	mov.f32 	%f7178, %f4877;
	bra.uni 	$L__BB0_6142;
$L__BB0_4873:
	add.s32 	%r2697, %r4, 1273;
	cvt.rn.f32.s32 	%f4878, %r2697;
	setp.leu.f32 	%p5371, %f4099, %f4878;
	@%p5371 bra 	$L__BB0_4875;
	setp.eq.f32 	%p5373, %f4099, %f4874;
	selp.f32 	%f4879, 0f449F6000, 0f449F4000, %p5373;
	mov.f32 	%f7178, %f4879;
	bra.uni 	$L__BB0_6142;
$L__BB0_4875:
	setp.eq.f32 	%p5372, %f4099, %f4878;
	selp.f32 	%f4880, 0f449F2000, 0f449F0000, %p5372;
	mov.f32 	%f7178, %f4880;
	bra.uni 	$L__BB0_6142;
$L__BB0_4876:
	add.s32 	%r2693, %r4, 1267;
	cvt.rn.f32.s32 	%f4881, %r2693;
	setp.leu.f32 	%p5363, %f4099, %f4881;
	@%p5363 bra 	$L__BB0_4880;
	add.s32 	%r2695, %r4, 1269;
	cvt.rn.f32.s32 	%f4882, %r2695;
	setp.leu.f32 	%p5367, %f4099, %f4882;
	@%p5367 bra 	$L__BB0_4879;
	setp.eq.f32 	%p5369, %f4099, %f4873;
	selp.f32 	%f4883, 0f449EE000, 0f449EC000, %p5369;
	mov.f32 	%f7178, %f4883;
	bra.uni 	$L__BB0_6142;
$L__BB0_4879:
	setp.eq.f32 	%p5368, %f4099, %f4882;
	selp.f32 	%f4884, 0f449EA000, 0f449E8000, %p5368;
	mov.f32 	%f7178, %f4884;
	bra.uni 	$L__BB0_6142;
$L__BB0_4880:
	add.s32 	%r2694, %r4, 1265;
	cvt.rn.f32.s32 	%f4885, %r2694;
	setp.leu.f32 	%p5364, %f4099, %f4885;
	@%p5364 bra 	$L__BB0_4882;
	setp.eq.f32 	%p5366, %f4099, %f4881;
	selp.f32 	%f4886, 0f449E6000, 0f449E4000, %p5366;
	mov.f32 	%f7178, %f4886;
	bra.uni 	$L__BB0_6142;
$L__BB0_4882:
	setp.eq.f32 	%p5365, %f4099, %f4885;
	selp.f32 	%f4887, 0f449E2000, 0f449E0000, %p5365;
	mov.f32 	%f7178, %f4887;
	bra.uni 	$L__BB0_6142;
$L__BB0_4883:
	add.s32 	%r2685, %r4, 1255;
	cvt.rn.f32.s32 	%f4888, %r2685;
	setp.leu.f32 	%p5347, %f4099, %f4888;
	@%p5347 bra 	$L__BB0_4891;
	add.s32 	%r2689, %r4, 1259;
	cvt.rn.f32.s32 	%f4889, %r2689;
	setp.leu.f32 	%p5355, %f4099, %f4889;
	@%p5355 bra 	$L__BB0_4888;
	add.s32 	%r2691, %r4, 1261;
	cvt.rn.f32.s32 	%f4890, %r2691;
	setp.leu.f32 	%p5359, %f4099, %f4890;
	@%p5359 bra 	$L__BB0_4887;
	setp.eq.f32 	%p5361, %f4099, %f4872;
	selp.f32 	%f4891, 0f449DE000, 0f449DC000, %p5361;
	mov.f32 	%f7178, %f4891;
	bra.uni 	$L__BB0_6142;
$L__BB0_4887:
	setp.eq.f32 	%p5360, %f4099, %f4890;
	selp.f32 	%f4892, 0f449DA000, 0f449D8000, %p5360;
	mov.f32 	%f7178, %f4892;
	bra.uni 	$L__BB0_6142;
$L__BB0_4888:
	add.s32 	%r2690, %r4, 1257;
	cvt.rn.f32.s32 	%f4893, %r2690;
	setp.leu.f32 	%p5356, %f4099, %f4893;
	@%p5356 bra 	$L__BB0_4890;
	setp.eq.f32 	%p5358, %f4099, %f4889;
	selp.f32 	%f4894, 0f449D6000, 0f449D4000, %p5358;
	mov.f32 	%f7178, %f4894;
	bra.uni 	$L__BB0_6142;
$L__BB0_4890:
	setp.eq.f32 	%p5357, %f4099, %f4893;
	selp.f32 	%f4895, 0f449D2000, 0f449D0000, %p5357;
	mov.f32 	%f7178, %f4895;
	bra.uni 	$L__BB0_6142;
$L__BB0_4891:
	add.s32 	%r2686, %r4, 1251;
	cvt.rn.f32.s32 	%f4896, %r2686;
	setp.leu.f32 	%p5348, %f4099, %f4896;
	@%p5348 bra 	$L__BB0_4895;
	add.s32 	%r2688, %r4, 1253;
	cvt.rn.f32.s32 	%f4897, %r2688;
	setp.leu.f32 	%p5352, %f4099, %f4897;
	@%p5352 bra 	$L__BB0_4894;
	setp.eq.f32 	%p5354, %f4099, %f4888;
	selp.f32 	%f4898, 0f449CE000, 0f449CC000, %p5354;
	mov.f32 	%f7178, %f4898;
	bra.uni 	$L__BB0_6142;
$L__BB0_4894:
	setp.eq.f32 	%p5353, %f4099, %f4897;
	selp.f32 	%f4899, 0f449CA000, 0f449C8000, %p5353;
	mov.f32 	%f7178, %f4899;
	bra.uni 	$L__BB0_6142;
$L__BB0_4895:
	add.s32 	%r2687, %r4, 1249;
	cvt.rn.f32.s32 	%f4900, %r2687;
	setp.leu.f32 	%p5349, %f4099, %f4900;
	@%p5349 bra 	$L__BB0_4897;
	setp.eq.f32 	%p5351, %f4099, %f4896;
	selp.f32 	%f4901, 0f449C6000, 0f449C4000, %p5351;
	mov.f32 	%f7178, %f4901;
	bra.uni 	$L__BB0_6142;
$L__BB0_4897:
	setp.eq.f32 	%p5350, %f4099, %f4900;
	selp.f32 	%f4902, 0f449C2000, 0f449C0000, %p5350;
	mov.f32 	%f7178, %f4902;
	bra.uni 	$L__BB0_6142;
$L__BB0_4898:
	add.s32 	%r2669, %r4, 1231;
	cvt.rn.f32.s32 	%f4903, %r2669;
	setp.leu.f32 	%p5315, %f4099, %f4903;
	@%p5315 bra 	$L__BB0_4914;
	add.s32 	%r2677, %r4, 1239;
	cvt.rn.f32.s32 	%f4904, %r2677;
	setp.leu.f32 	%p5331, %f4099, %f4904;
	@%p5331 bra 	$L__BB0_4907;
	add.s32 	%r2681, %r4, 1243;
	cvt.rn.f32.s32 	%f4905, %r2681;
	setp.leu.f32 	%p5339, %f4099, %f4905;
	@%p5339 bra 	$L__BB0_4904;
	add.s32 	%r2683, %r4, 1245;
	cvt.rn.f32.s32 	%f4906, %r2683;
	setp.leu.f32 	%p5343, %f4099, %f4906;
	@%p5343 bra 	$L__BB0_4903;
	setp.eq.f32 	%p5345, %f4099, %f4871;
	selp.f32 	%f4907, 0f449BE000, 0f449BC000, %p5345;
	mov.f32 	%f7178, %f4907;
	bra.uni 	$L__BB0_6142;
$L__BB0_4903:
	setp.eq.f32 	%p5344, %f4099, %f4906;
	selp.f32 	%f4908, 0f449BA000, 0f449B8000, %p5344;
	mov.f32 	%f7178, %f4908;
	bra.uni 	$L__BB0_6142;
$L__BB0_4904:
	add.s32 	%r2682, %r4, 1241;
	cvt.rn.f32.s32 	%f4909, %r2682;
	setp.leu.f32 	%p5340, %f4099, %f4909;
	@%p5340 bra 	$L__BB0_4906;
	setp.eq.f32 	%p5342, %f4099, %f4905;
	selp.f32 	%f4910, 0f449B6000, 0f449B4000, %p5342;
	mov.f32 	%f7178, %f4910;
	bra.uni 	$L__BB0_6142;
$L__BB0_4906:
	setp.eq.f32 	%p5341, %f4099, %f4909;
	selp.f32 	%f4911, 0f449B2000, 0f449B0000, %p5341;
	mov.f32 	%f7178, %f4911;
	bra.uni 	$L__BB0_6142;
$L__BB0_4907:
	add.s32 	%r2678, %r4, 1235;
	cvt.rn.f32.s32 	%f4912, %r2678;
	setp.leu.f32 	%p5332, %f4099, %f4912;
	@%p5332 bra 	$L__BB0_4911;
	add.s32 	%r2680, %r4, 1237;
	cvt.rn.f32.s32 	%f4913, %r2680;
	setp.leu.f32 	%p5336, %f4099, %f4913;
	@%p5336 bra 	$L__BB0_4910;
	setp.eq.f32 	%p5338, %f4099, %f4904;
	selp.f32 	%f4914, 0f449AE000, 0f449AC000, %p5338;
	mov.f32 	%f7178, %f4914;
	bra.uni 	$L__BB0_6142;
$L__BB0_4910:
	setp.eq.f32 	%p5337, %f4099, %f4913;
	selp.f32 	%f4915, 0f449AA000, 0f449A8000, %p5337;
	mov.f32 	%f7178, %f4915;
	bra.uni 	$L__BB0_6142;
$L__BB0_4911:
	add.s32 	%r2679, %r4, 1233;
	cvt.rn.f32.s32 	%f4916, %r2679;
	setp.leu.f32 	%p5333, %f4099, %f4916;
	@%p5333 bra 	$L__BB0_4913;
	setp.eq.f32 	%p5335, %f4099, %f4912;
	selp.f32 	%f4917, 0f449A6000, 0f449A4000, %p5335;
	mov.f32 	%f7178, %f4917;
	bra.uni 	$L__BB0_6142;
$L__BB0_4913:
	setp.eq.f32 	%p5334, %f4099, %f4916;
	selp.f32 	%f4918, 0f449A2000, 0f449A0000, %p5334;
	mov.f32 	%f7178, %f4918;
	bra.uni 	$L__BB0_6142;
$L__BB0_4914:
	add.s32 	%r2670, %r4, 1223;
	cvt.rn.f32.s32 	%f4919, %r2670;
	setp.leu.f32 	%p5316, %f4099, %f4919;
	@%p5316 bra 	$L__BB0_4922;
	add.s32 	%r2674, %r4, 1227;
	cvt.rn.f32.s32 	%f4920, %r2674;
	setp.leu.f32 	%p5324, %f4099, %f4920;
	@%p5324 bra 	$L__BB0_4919;
	add.s32 	%r2676, %r4, 1229;
	cvt.rn.f32.s32 	%f4921, %r2676;
	setp.leu.f32 	%p5328, %f4099, %f4921;
	@%p5328 bra 	$L__BB0_4918;
	setp.eq.f32 	%p5330, %f4099, %f4903;
	selp.f32 	%f4922, 0f4499E000, 0f4499C000, %p5330;
	mov.f32 	%f7178, %f4922;
	bra.uni 	$L__BB0_6142;
$L__BB0_4918:
	setp.eq.f32 	%p5329, %f4099, %f4921;
	selp.f32 	%f4923, 0f4499A000, 0f44998000, %p5329;
	mov.f32 	%f7178, %f4923;
	bra.uni 	$L__BB0_6142;
$L__BB0_4919:
	add.s32 	%r2675, %r4, 1225;
	cvt.rn.f32.s32 	%f4924, %r2675;
	setp.leu.f32 	%p5325, %f4099, %f4924;
	@%p5325 bra 	$L__BB0_4921;
	setp.eq.f32 	%p5327, %f4099, %f4920;
	selp.f32 	%f4925, 0f44996000, 0f44994000, %p5327;
	mov.f32 	%f7178, %f4925;
	bra.uni 	$L__BB0_6142;
$L__BB0_4921:
	setp.eq.f32 	%p5326, %f4099, %f4924;
	selp.f32 	%f4926, 0f44992000, 0f44990000, %p5326;
	mov.f32 	%f7178, %f4926;
	bra.uni 	$L__BB0_6142;
$L__BB0_4922:
	add.s32 	%r2671, %r4, 1219;
	cvt.rn.f32.s32 	%f4927, %r2671;
	setp.leu.f32 	%p5317, %f4099, %f4927;
	@%p5317 bra 	$L__BB0_4926;
	add.s32 	%r2673, %r4, 1221;
	cvt.rn.f32.s32 	%f4928, %r2673;
	setp.leu.f32 	%p5321, %f4099, %f4928;
	@%p5321 bra 	$L__BB0_4925;
	setp.eq.f32 	%p5323, %f4099, %f4919;
	selp.f32 	%f4929, 0f4498E000, 0f4498C000, %p5323;
	mov.f32 	%f7178, %f4929;
	bra.uni 	$L__BB0_6142;
$L__BB0_4925:
	setp.eq.f32 	%p5322, %f4099, %f4928;
	selp.f32 	%f4930, 0f4498A000, 0f44988000, %p5322;
	mov.f32 	%f7178, %f4930;
	bra.uni 	$L__BB0_6142;
$L__BB0_4926:
	add.s32 	%r2672, %r4, 1217;
	cvt.rn.f32.s32 	%f4931, %r2672;
	setp.leu.f32 	%p5318, %f4099, %f4931;
	@%p5318 bra 	$L__BB0_4928;
	setp.eq.f32 	%p5320, %f4099, %f4927;
	selp.f32 	%f4932, 0f44986000, 0f44984000, %p5320;
	mov.f32 	%f7178, %f4932;
	bra.uni 	$L__BB0_6142;
$L__BB0_4928:
	setp.eq.f32 	%p5319, %f4099, %f4931;
	selp.f32 	%f4933, 0f44982000, 0f44980000, %p5319;
	mov.f32 	%f7178, %f4933;
	bra.uni 	$L__BB0_6142;
$L__BB0_4929:
	add.s32 	%r2637, %r4, 1183;
	cvt.rn.f32.s32 	%f4934, %r2637;
	setp.leu.f32 	%p5251, %f4099, %f4934;
	@%p5251 bra 	$L__BB0_4961;
	add.s32 	%r2653, %r4, 1199;
	cvt.rn.f32.s32 	%f4935, %r2653;
	setp.leu.f32 	%p5283, %f4099, %f4935;
	@%p5283 bra 	$L__BB0_4946;
	add.s32 	%r2661, %r4, 1207;
	cvt.rn.f32.s32 	%f4936, %r2661;
	setp.leu.f32 	%p5299, %f4099, %f4936;
	@%p5299 bra 	$L__BB0_4939;
	add.s32 	%r2665, %r4, 1211;
	cvt.rn.f32.s32 	%f4937, %r2665;
	setp.leu.f32 	%p5307, %f4099, %f4937;
	@%p5307 bra 	$L__BB0_4936;
	add.s32 	%r2667, %r4, 1213;
	cvt.rn.f32.s32 	%f4938, %r2667;
	setp.leu.f32 	%p5311, %f4099, %f4938;
	@%p5311 bra 	$L__BB0_4935;
	setp.eq.f32 	%p5313, %f4099, %f4870;
	selp.f32 	%f4939, 0f4497E000, 0f4497C000, %p5313;
	mov.f32 	%f7178, %f4939;
	bra.uni 	$L__BB0_6142;
$L__BB0_4935:
	setp.eq.f32 	%p5312, %f4099, %f4938;
	selp.f32 	%f4940, 0f4497A000, 0f44978000, %p5312;
	mov.f32 	%f7178, %f4940;
	bra.uni 	$L__BB0_6142;
$L__BB0_4936:
	add.s32 	%r2666, %r4, 1209;
	cvt.rn.f32.s32 	%f4941, %r2666;
	setp.leu.f32 	%p5308, %f4099, %f4941;
	@%p5308 bra 	$L__BB0_4938;
	setp.eq.f32 	%p5310, %f4099, %f4937;
	selp.f32 	%f4942, 0f44976000, 0f44974000, %p5310;
	mov.f32 	%f7178, %f4942;
	bra.uni 	$L__BB0_6142;
$L__BB0_4938:
	setp.eq.f32 	%p5309, %f4099, %f4941;
	selp.f32 	%f4943, 0f44972000, 0f44970000, %p5309;
	mov.f32 	%f7178, %f4943;
	bra.uni 	$L__BB0_6142;
$L__BB0_4939:
	add.s32 	%r2662, %r4, 1203;
	cvt.rn.f32.s32 	%f4944, %r2662;
	setp.leu.f32 	%p5300, %f4099, %f4944;
	@%p5300 bra 	$L__BB0_4943;
	add.s32 	%r2664, %r4, 1205;
	cvt.rn.f32.s32 	%f4945, %r2664;
	setp.leu.f32 	%p5304, %f4099, %f4945;
	@%p5304 bra 	$L__BB0_4942;
	setp.eq.f32 	%p5306, %f4099, %f4936;
	selp.f32 	%f4946, 0f4496E000, 0f4496C000, %p5306;
	mov.f32 	%f7178, %f4946;
	bra.uni 	$L__BB0_6142;
$L__BB0_4942:
	setp.eq.f32 	%p5305, %f4099, %f4945;
	selp.f32 	%f4947, 0f4496A000, 0f44968000, %p5305;
	mov.f32 	%f7178, %f4947;
	bra.uni 	$L__BB0_6142;
$L__BB0_4943:
	add.s32 	%r2663, %r4, 1201;
	cvt.rn.f32.s32 	%f4948, %r2663;
	setp.leu.f32 	%p5301, %f4099, %f4948;
	@%p5301 bra 	$L__BB0_4945;
	setp.eq.f32 	%p5303, %f4099, %f4944;
	selp.f32 	%f4949, 0f44966000, 0f44964000, %p5303;
	mov.f32 	%f7178, %f4949;
	bra.uni 	$L__BB0_6142;
$L__BB0_4945:
	setp.eq.f32 	%p5302, %f4099, %f4948;
	selp.f32 	%f4950, 0f44962000, 0f44960000, %p5302;
	mov.f32 	%f7178, %f4950;
	bra.uni 	$L__BB0_6142;
$L__BB0_4946:
	add.s32 	%r2654, %r4, 1191;
	cvt.rn.f32.s32 	%f4951, %r2654;
	setp.leu.f32 	%p5284, %f4099, %f4951;
	@%p5284 bra 	$L__BB0_4954;
	add.s32 	%r2658, %r4, 1195;
	cvt.rn.f32.s32 	%f4952, %r2658;
	setp.leu.f32 	%p5292, %f4099, %f4952;
	@%p5292 bra 	$L__BB0_4951;
	add.s32 	%r2660, %r4, 1197;
	cvt.rn.f32.s32 	%f4953, %r2660;
	setp.leu.f32 	%p5296, %f4099, %f4953;
	@%p5296 bra 	$L__BB0_4950;
	setp.eq.f32 	%p5298, %f4099, %f4935;
	selp.f32 	%f4954, 0f4495E000, 0f4495C000, %p5298;
	mov.f32 	%f7178, %f4954;
	bra.uni 	$L__BB0_6142;
$L__BB0_4950:
	setp.eq.f32 	%p5297, %f4099, %f4953;
	selp.f32 	%f4955, 0f4495A000, 0f44958000, %p5297;
	mov.f32 	%f7178, %f4955;
	bra.uni 	$L__BB0_6142;
$L__BB0_4951:
	add.s32 	%r2659, %r4, 1193;
	cvt.rn.f32.s32 	%f4956, %r2659;
	setp.leu.f32 	%p5293, %f4099, %f4956;
	@%p5293 bra 	$L__BB0_4953;
	setp.eq.f32 	%p5295, %f4099, %f4952;
	selp.f32 	%f4957, 0f44956000, 0f44954000, %p5295;
	mov.f32 	%f7178, %f4957;
	bra.uni 	$L__BB0_6142;
$L__BB0_4953:
	setp.eq.f32 	%p5294, %f4099, %f4956;
	selp.f32 	%f4958, 0f44952000, 0f44950000, %p5294;
	mov.f32 	%f7178, %f4958;
	bra.uni 	$L__BB0_6142;
$L__BB0_4954:
	add.s32 	%r2655, %r4, 1187;
	cvt.rn.f32.s32 	%f4959, %r2655;
	setp.leu.f32 	%p5285, %f4099, %f4959;
	@%p5285 bra 	$L__BB0_4958;
	add.s32 	%r2657, %r4, 1189;
	cvt.rn.f32.s32 	%f4960, %r2657;
	setp.leu.f32 	%p5289, %f4099, %f4960;
	@%p5289 bra 	$L__BB0_4957;
	setp.eq.f32 	%p5291, %f4099, %f4951;
	selp.f32 	%f4961, 0f4494E000, 0f4494C000, %p5291;
	mov.f32 	%f7178, %f4961;
	bra.uni 	$L__BB0_6142;
$L__BB0_4957:
	setp.eq.f32 	%p5290, %f4099, %f4960;
	selp.f32 	%f4962, 0f4494A000, 0f44948000, %p5290;
	mov.f32 	%f7178, %f4962;
	bra.uni 	$L__BB0_6142;
$L__BB0_4958:
	add.s32 	%r2656, %r4, 1185;
	cvt.rn.f32.s32 	%f4963, %r2656;
	setp.leu.f32 	%p5286, %f4099, %f4963;
	@%p5286 bra 	$L__BB0_4960;
	setp.eq.f32 	%p5288, %f4099, %f4959;
	selp.f32 	%f4964, 0f44946000, 0f44944000, %p5288;
	mov.f32 	%f7178, %f4964;
	bra.uni 	$L__BB0_6142;
$L__BB0_4960:
	setp.eq.f32 	%p5287, %f4099, %f4963;
	selp.f32 	%f4965, 0f44942000, 0f44940000, %p5287;
	mov.f32 	%f7178, %f4965;
	bra.uni 	$L__BB0_6142;
$L__BB0_4961:
	add.s32 	%r2638, %r4, 1167;
	cvt.rn.f32.s32 	%f4966, %r2638;
	setp.leu.f32 	%p5252, %f4099, %f4966;
	@%p5252 bra 	$L__BB0_4977;
	add.s32 	%r2646, %r4, 1175;
	cvt.rn.f32.s32 	%f4967, %r2646;
	setp.leu.f32 	%p5268, %f4099, %f4967;
	@%p5268 bra 	$L__BB0_4970;
	add.s32 	%r2650, %r4, 1179;
	cvt.rn.f32.s32 	%f4968, %r2650;
	setp.leu.f32 	%p5276, %f4099, %f4968;
	@%p5276 bra 	$L__BB0_4967;
	add.s32 	%r2652, %r4, 1181;
	cvt.rn.f32.s32 	%f4969, %r2652;
	setp.leu.f32 	%p5280, %f4099, %f4969;
	@%p5280 bra 	$L__BB0_4966;
	setp.eq.f32 	%p5282, %f4099, %f4934;
	selp.f32 	%f4970, 0f4493E000, 0f4493C000, %p5282;
	mov.f32 	%f7178, %f4970;
	bra.uni 	$L__BB0_6142;
$L__BB0_4966:
	setp.eq.f32 	%p5281, %f4099, %f4969;
	selp.f32 	%f4971, 0f4493A000, 0f44938000, %p5281;
	mov.f32 	%f7178, %f4971;
	bra.uni 	$L__BB0_6142;
$L__BB0_4967:
	add.s32 	%r2651, %r4, 1177;
	cvt.rn.f32.s32 	%f4972, %r2651;
	setp.leu.f32 	%p5277, %f4099, %f4972;
	@%p5277 bra 	$L__BB0_4969;
	setp.eq.f32 	%p5279, %f4099, %f4968;
	selp.f32 	%f4973, 0f44936000, 0f44934000, %p5279;
	mov.f32 	%f7178, %f4973;
	bra.uni 	$L__BB0_6142;
$L__BB0_4969:
	setp.eq.f32 	%p5278, %f4099, %f4972;
	selp.f32 	%f4974, 0f44932000, 0f44930000, %p5278;
	mov.f32 	%f7178, %f4974;
	bra.uni 	$L__BB0_6142;
$L__BB0_4970:
	add.s32 	%r2647, %r4, 1171;
	cvt.rn.f32.s32 	%f4975, %r2647;
	setp.leu.f32 	%p5269, %f4099, %f4975;
	@%p5269 bra 	$L__BB0_4974;
	add.s32 	%r2649, %r4, 1173;
	cvt.rn.f32.s32 	%f4976, %r2649;
	setp.leu.f32 	%p5273, %f4099, %f4976;
	@%p5273 bra 	$L__BB0_4973;
	setp.eq.f32 	%p5275, %f4099, %f4967;
	selp.f32 	%f4977, 0f4492E000, 0f4492C000, %p5275;
	mov.f32 	%f7178, %f4977;
	bra.uni 	$L__BB0_6142;
$L__BB0_4973:
	setp.eq.f32 	%p5274, %f4099, %f4976;
	selp.f32 	%f4978, 0f4492A000, 0f44928000, %p5274;
	mov.f32 	%f7178, %f4978;
	bra.uni 	$L__BB0_6142;
$L__BB0_4974:
	add.s32 	%r2648, %r4, 1169;
	cvt.rn.f32.s32 	%f4979, %r2648;
	setp.leu.f32 	%p5270, %f4099, %f4979;
	@%p5270 bra 	$L__BB0_4976;
	setp.eq.f32 	%p5272, %f4099, %f4975;
	selp.f32 	%f4980, 0f44926000, 0f44924000, %p5272;
	mov.f32 	%f7178, %f4980;
	bra.uni 	$L__BB0_6142;
$L__BB0_4976:
	setp.eq.f32 	%p5271, %f4099, %f4979;
	selp.f32 	%f4981, 0f44922000, 0f44920000, %p5271;
	mov.f32 	%f7178, %f4981;
	bra.uni 	$L__BB0_6142;
$L__BB0_4977:
	add.s32 	%r2639, %r4, 1159;
	cvt.rn.f32.s32 	%f4982, %r2639;
	setp.leu.f32 	%p5253, %f4099, %f4982;
	@%p5253 bra 	$L__BB0_4985;
	add.s32 	%r2643, %r4, 1163;
	cvt.rn.f32.s32 	%f4983, %r2643;
	setp.leu.f32 	%p5261, %f4099, %f4983;
	@%p5261 bra 	$L__BB0_4982;
	add.s32 	%r2645, %r4, 1165;
	cvt.rn.f32.s32 	%f4984, %r2645;
	setp.leu.f32 	%p5265, %f4099, %f4984;
	@%p5265 bra 	$L__BB0_4981;
	setp.eq.f32 	%p5267, %f4099, %f4966;
	selp.f32 	%f4985, 0f4491E000, 0f4491C000, %p5267;
	mov.f32 	%f7178, %f4985;
	bra.uni 	$L__BB0_6142;
$L__BB0_4981:
	setp.eq.f32 	%p5266, %f4099, %f4984;
	selp.f32 	%f4986, 0f4491A000, 0f44918000, %p5266;
	mov.f32 	%f7178, %f4986;
	bra.uni 	$L__BB0_6142;
$L__BB0_4982:
	add.s32 	%r2644, %r4, 1161;
	cvt.rn.f32.s32 	%f4987, %r2644;
	setp.leu.f32 	%p5262, %f4099, %f4987;
	@%p5262 bra 	$L__BB0_4984;
	setp.eq.f32 	%p5264, %f4099, %f4983;
	selp.f32 	%f4988, 0f44916000, 0f44914000, %p5264;
	mov.f32 	%f7178, %f4988;
	bra.uni 	$L__BB0_6142;
$L__BB0_4984:
	setp.eq.f32 	%p5263, %f4099, %f4987;
	selp.f32 	%f4989, 0f44912000, 0f44910000, %p5263;
	mov.f32 	%f7178, %f4989;
	bra.uni 	$L__BB0_6142;
$L__BB0_4985:
	add.s32 	%r2640, %r4, 1155;
	cvt.rn.f32.s32 	%f4990, %r2640;
	setp.leu.f32 	%p5254, %f4099, %f4990;
	@%p5254 bra 	$L__BB0_4989;
	add.s32 	%r2642, %r4, 1157;
	cvt.rn.f32.s32 	%f4991, %r2642;
	setp.leu.f32 	%p5258, %f4099, %f4991;
	@%p5258 bra 	$L__BB0_4988;
	setp.eq.f32 	%p5260, %f4099, %f4982;
	selp.f32 	%f4992, 0f4490E000, 0f4490C000, %p5260;
	mov.f32 	%f7178, %f4992;
	bra.uni 	$L__BB0_6142;
$L__BB0_4988:
	setp.eq.f32 	%p5259, %f4099, %f4991;
	selp.f32 	%f4993, 0f4490A000, 0f44908000, %p5259;
	mov.f32 	%f7178, %f4993;
	bra.uni 	$L__BB0_6142;
$L__BB0_4989:
	add.s32 	%r2641, %r4, 1153;
	cvt.rn.f32.s32 	%f4994, %r2641;
	setp.leu.f32 	%p5255, %f4099, %f4994;
	@%p5255 bra 	$L__BB0_4991;
	setp.eq.f32 	%p5257, %f4099, %f4990;
	selp.f32 	%f4995, 0f44906000, 0f44904000, %p5257;
	mov.f32 	%f7178, %f4995;
	bra.uni 	$L__BB0_6142;
$L__BB0_4991:
	setp.eq.f32 	%p5256, %f4099, %f4994;
	selp.f32 	%f4996, 0f44902000, 0f44900000, %p5256;
	mov.f32 	%f7178, %f4996;
	bra.uni 	$L__BB0_6142;
$L__BB0_4992:
	add.s32 	%r2573, %r4, 1087;
	cvt.rn.f32.s32 	%f4997, %r2573;
	setp.leu.f32 	%p5123, %f4099, %f4997;
	@%p5123 bra 	$L__BB0_5056;
	add.s32 	%r2605, %r4, 1119;
	cvt.rn.f32.s32 	%f4998, %r2605;
	setp.leu.f32 	%p5187, %f4099, %f4998;
	@%p5187 bra 	$L__BB0_5025;
	add.s32 	%r2621, %r4, 1135;
	cvt.rn.f32.s32 	%f4999, %r2621;
	setp.leu.f32 	%p5219, %f4099, %f4999;
	@%p5219 bra 	$L__BB0_5010;
	add.s32 	%r2629, %r4, 1143;
	cvt.rn.f32.s32 	%f5000, %r2629;
	setp.leu.f32 	%p5235, %f4099, %f5000;
	@%p5235 bra 	$L__BB0_5003;
	add.s32 	%r2633, %r4, 1147;
	cvt.rn.f32.s32 	%f5001, %r2633;
	setp.leu.f32 	%p5243, %f4099, %f5001;
	@%p5243 bra 	$L__BB0_5000;
	add.s32 	%r2635, %r4, 1149;
	cvt.rn.f32.s32 	%f5002, %r2635;
	setp.leu.f32 	%p5247, %f4099, %f5002;
	@%p5247 bra 	$L__BB0_4999;
	setp.eq.f32 	%p5249, %f4099, %f4869;
	selp.f32 	%f5003, 0f448FE000, 0f448FC000, %p5249;
	mov.f32 	%f7178, %f5003;
	bra.uni 	$L__BB0_6142;
$L__BB0_4999:
	setp.eq.f32 	%p5248, %f4099, %f5002;
	selp.f32 	%f5004, 0f448FA000, 0f448F8000, %p5248;
	mov.f32 	%f7178, %f5004;
	bra.uni 	$L__BB0_6142;
$L__BB0_5000:
	add.s32 	%r2634, %r4, 1145;
	cvt.rn.f32.s32 	%f5005, %r2634;
	setp.leu.f32 	%p5244, %f4099, %f5005;
	@%p5244 bra 	$L__BB0_5002;
	setp.eq.f32 	%p5246, %f4099, %f5001;
	selp.f32 	%f5006, 0f448F6000, 0f448F4000, %p5246;
	mov.f32 	%f7178, %f5006;
	bra.uni 	$L__BB0_6142;
$L__BB0_5002:
	setp.eq.f32 	%p5245, %f4099, %f5005;
	selp.f32 	%f5007, 0f448F2000, 0f448F0000, %p5245;
	mov.f32 	%f7178, %f5007;
	bra.uni 	$L__BB0_6142;
$L__BB0_5003:
	add.s32 	%r2630, %r4, 1139;
	cvt.rn.f32.s32 	%f5008, %r2630;
	setp.leu.f32 	%p5236, %f4099, %f5008;
	@%p5236 bra 	$L__BB0_5007;
	add.s32 	%r2632, %r4, 1141;
	cvt.rn.f32.s32 	%f5009, %r2632;
	setp.leu.f32 	%p5240, %f4099, %f5009;
	@%p5240 bra 	$L__BB0_5006;
	setp.eq.f32 	%p5242, %f4099, %f5000;
	selp.f32 	%f5010, 0f448EE000, 0f448EC000, %p5242;
	mov.f32 	%f7178, %f5010;
	bra.uni 	$L__BB0_6142;
$L__BB0_5006:
	setp.eq.f32 	%p5241, %f4099, %f5009;
	selp.f32 	%f5011, 0f448EA000, 0f448E8000, %p5241;
	mov.f32 	%f7178, %f5011;
	bra.uni 	$L__BB0_6142;
$L__BB0_5007:
	add.s32 	%r2631, %r4, 1137;
	cvt.rn.f32.s32 	%f5012, %r2631;
	setp.leu.f32 	%p5237, %f4099, %f5012;
	@%p5237 bra 	$L__BB0_5009;
	setp.eq.f32 	%p5239, %f4099, %f5008;
	selp.f32 	%f5013, 0f448E6000, 0f448E4000, %p5239;
	mov.f32 	%f7178, %f5013;
	bra.uni 	$L__BB0_6142;
$L__BB0_5009:
	setp.eq.f32 	%p5238, %f4099, %f5012;
	selp.f32 	%f5014, 0f448E2000, 0f448E0000, %p5238;
	mov.f32 	%f7178, %f5014;
	bra.uni 	$L__BB0_6142;
$L__BB0_5010:
	add.s32 	%r2622, %r4, 1127;
	cvt.rn.f32.s32 	%f5015, %r2622;
	setp.leu.f32 	%p5220, %f4099, %f5015;
	@%p5220 bra 	$L__BB0_5018;
	add.s32 	%r2626, %r4, 1131;
	cvt.rn.f32.s32 	%f5016, %r2626;
	setp.leu.f32 	%p5228, %f4099, %f5016;
	@%p5228 bra 	$L__BB0_5015;
	add.s32 	%r2628, %r4, 1133;
	cvt.rn.f32.s32 	%f5017, %r2628;
	setp.leu.f32 	%p5232, %f4099, %f5017;
	@%p5232 bra 	$L__BB0_5014;
	setp.eq.f32 	%p5234, %f4099, %f4999;
	selp.f32 	%f5018, 0f448DE000, 0f448DC000, %p5234;
	mov.f32 	%f7178, %f5018;
	bra.uni 	$L__BB0_6142;
$L__BB0_5014:
	setp.eq.f32 	%p5233, %f4099, %f5017;
	selp.f32 	%f5019, 0f448DA000, 0f448D8000, %p5233;
	mov.f32 	%f7178, %f5019;
	bra.uni 	$L__BB0_6142;
$L__BB0_5015:
	add.s32 	%r2627, %r4, 1129;
	cvt.rn.f32.s32 	%f5020, %r2627;
	setp.leu.f32 	%p5229, %f4099, %f5020;
	@%p5229 bra 	$L__BB0_5017;
	setp.eq.f32 	%p5231, %f4099, %f5016;
	selp.f32 	%f5021, 0f448D6000, 0f448D4000, %p5231;
	mov.f32 	%f7178, %f5021;
	bra.uni 	$L__BB0_6142;
$L__BB0_5017:
	setp.eq.f32 	%p5230, %f4099, %f5020;
	selp.f32 	%f5022, 0f448D2000, 0f448D0000, %p5230;
	mov.f32 	%f7178, %f5022;
	bra.uni 	$L__BB0_6142;
$L__BB0_5018:
	add.s32 	%r2623, %r4, 1123;
	cvt.rn.f32.s32 	%f5023, %r2623;
	setp.leu.f32 	%p5221, %f4099, %f5023;
	@%p5221 bra 	$L__BB0_5022;
	add.s32 	%r2625, %r4, 1125;
	cvt.rn.f32.s32 	%f5024, %r2625;
	setp.leu.f32 	%p5225, %f4099, %f5024;
	@%p5225 bra 	$L__BB0_5021;
	setp.eq.f32 	%p5227, %f4099, %f5015;
	selp.f32 	%f5025, 0f448CE000, 0f448CC000, %p5227;
	mov.f32 	%f7178, %f5025;
	bra.uni 	$L__BB0_6142;
$L__BB0_5021:
	setp.eq.f32 	%p5226, %f4099, %f5024;
	selp.f32 	%f5026, 0f448CA000, 0f448C8000, %p5226;
	mov.f32 	%f7178, %f5026;
	bra.uni 	$L__BB0_6142;
$L__BB0_5022:
	add.s32 	%r2624, %r4, 1121;
	cvt.rn.f32.s32 	%f5027, %r2624;
	setp.leu.f32 	%p5222, %f4099, %f5027;
	@%p5222 bra 	$L__BB0_5024;
	setp.eq.f32 	%p5224, %f4099, %f5023;
	selp.f32 	%f5028, 0f448C6000, 0f448C4000, %p5224;
	mov.f32 	%f7178, %f5028;
	bra.uni 	$L__BB0_6142;
$L__BB0_5024:
	setp.eq.f32 	%p5223, %f4099, %f5027;
	selp.f32 	%f5029, 0f448C2000, 0f448C0000, %p5223;
	mov.f32 	%f7178, %f5029;
	bra.uni 	$L__BB0_6142;
$L__BB0_5025:
	add.s32 	%r2606, %r4, 1103;
	cvt.rn.f32.s32 	%f5030, %r2606;
	setp.leu.f32 	%p5188, %f4099, %f5030;
	@%p5188 bra 	$L__BB0_5041;
	add.s32 	%r2614, %r4, 1111;
	cvt.rn.f32.s32 	%f5031, %r2614;
	setp.leu.f32 	%p5204, %f4099, %f5031;
	@%p5204 bra 	$L__BB0_5034;
	add.s32 	%r2618, %r4, 1115;
	cvt.rn.f32.s32 	%f5032, %r2618;
	setp.leu.f32 	%p5212, %f4099, %f5032;
	@%p5212 bra 	$L__BB0_5031;
	add.s32 	%r2620, %r4, 1117;
	cvt.rn.f32.s32 	%f5033, %r2620;
	setp.leu.f32 	%p5216, %f4099, %f5033;
	@%p5216 bra 	$L__BB0_5030;
	setp.eq.f32 	%p5218, %f4099, %f4998;
	selp.f32 	%f5034, 0f448BE000, 0f448BC000, %p5218;
	mov.f32 	%f7178, %f5034;
	bra.uni 	$L__BB0_6142;
$L__BB0_5030:
	setp.eq.f32 	%p5217, %f4099, %f5033;
	selp.f32 	%f5035, 0f448BA000, 0f448B8000, %p5217;
	mov.f32 	%f7178, %f5035;
	bra.uni 	$L__BB0_6142;
$L__BB0_5031:
	add.s32 	%r2619, %r4, 1113;
	cvt.rn.f32.s32 	%f5036, %r2619;
	setp.leu.f32 	%p5213, %f4099, %f5036;
	@%p5213 bra 	$L__BB0_5033;
	setp.eq.f32 	%p5215, %f4099, %f5032;
	selp.f32 	%f5037, 0f448B6000, 0f448B4000, %p5215;
	mov.f32 	%f7178, %f5037;
	bra.uni 	$L__BB0_6142;
$L__BB0_5033:
	setp.eq.f32 	%p5214, %f4099, %f5036;
	selp.f32 	%f5038, 0f448B2000, 0f448B0000, %p5214;
	mov.f32 	%f7178, %f5038;
	bra.uni 	$L__BB0_6142;
$L__BB0_5034:
	add.s32 	%r2615, %r4, 1107;
	cvt.rn.f32.s32 	%f5039, %r2615;
	setp.leu.f32 	%p5205, %f4099, %f5039;
	@%p5205 bra 	$L__BB0_5038;
	add.s32 	%r2617, %r4, 1109;
	cvt.rn.f32.s32 	%f5040, %r2617;
	setp.leu.f32 	%p5209, %f4099, %f5040;
	@%p5209 bra 	$L__BB0_5037;
	setp.eq.f32 	%p5211, %f4099, %f5031;
	selp.f32 	%f5041, 0f448AE000, 0f448AC000, %p5211;
	mov.f32 	%f7178, %f5041;
	bra.uni 	$L__BB0_6142;
$L__BB0_5037:
	setp.eq.f32 	%p5210, %f4099, %f5040;
	selp.f32 	%f5042, 0f448AA000, 0f448A8000, %p5210;
	mov.f32 	%f7178, %f5042;
	bra.uni 	$L__BB0_6142;
$L__BB0_5038:
	add.s32 	%r2616, %r4, 1105;
	cvt.rn.f32.s32 	%f5043, %r2616;
	setp.leu.f32 	%p5206, %f4099, %f5043;
	@%p5206 bra 	$L__BB0_5040;
	setp.eq.f32 	%p5208, %f4099, %f5039;
	selp.f32 	%f5044, 0f448A6000, 0f448A4000, %p5208;
	mov.f32 	%f7178, %f5044;
	bra.uni 	$L__BB0_6142;
$L__BB0_5040:
	setp.eq.f32 	%p5207, %f4099, %f5043;
	selp.f32 	%f5045, 0f448A2000, 0f448A0000, %p5207;
	mov.f32 	%f7178, %f5045;
	bra.uni 	$L__BB0_6142;
$L__BB0_5041:
	add.s32 	%r2607, %r4, 1095;
	cvt.rn.f32.s32 	%f5046, %r2607;
	setp.leu.f32 	%p5189, %f4099, %f5046;
	@%p5189 bra 	$L__BB0_5049;
	add.s32 	%r2611, %r4, 1099;
	cvt.rn.f32.s32 	%f5047, %r2611;
	setp.leu.f32 	%p5197, %f4099, %f5047;
	@%p5197 bra 	$L__BB0_5046;
	add.s32 	%r2613, %r4, 1101;
	cvt.rn.f32.s32 	%f5048, %r2613;
	setp.leu.f32 	%p5201, %f4099, %f5048;
	@%p5201 bra 	$L__BB0_5045;
	setp.eq.f32 	%p5203, %f4099, %f5030;
	selp.f32 	%f5049, 0f4489E000, 0f4489C000, %p5203;
	mov.f32 	%f7178, %f5049;
	bra.uni 	$L__BB0_6142;
$L__BB0_5045:
	setp.eq.f32 	%p5202, %f4099, %f5048;
	selp.f32 	%f5050, 0f4489A000, 0f44898000, %p5202;
	mov.f32 	%f7178, %f5050;
	bra.uni 	$L__BB0_6142;
$L__BB0_5046:
	add.s32 	%r2612, %r4, 1097;
	cvt.rn.f32.s32 	%f5051, %r2612;
	setp.leu.f32 	%p5198, %f4099, %f5051;
	@%p5198 bra 	$L__BB0_5048;
	setp.eq.f32 	%p5200, %f4099, %f5047;
	selp.f32 	%f5052, 0f44896000, 0f44894000, %p5200;
	mov.f32 	%f7178, %f5052;
	bra.uni 	$L__BB0_6142;
$L__BB0_5048:
	setp.eq.f32 	%p5199, %f4099, %f5051;
	selp.f32 	%f5053, 0f44892000, 0f44890000, %p5199;
	mov.f32 	%f7178, %f5053;
	bra.uni 	$L__BB0_6142;
$L__BB0_5049:
	add.s32 	%r2608, %r4, 1091;
	cvt.rn.f32.s32 	%f5054, %r2608;
	setp.leu.f32 	%p5190, %f4099, %f5054;
	@%p5190 bra 	$L__BB0_5053;
	add.s32 	%r2610, %r4, 1093;
	cvt.rn.f32.s32 	%f5055, %r2610;
	setp.leu.f32 	%p5194, %f4099, %f5055;
	@%p5194 bra 	$L__BB0_5052;
	setp.eq.f32 	%p5196, %f4099, %f5046;
	selp.f32 	%f5056, 0f4488E000, 0f4488C000, %p5196;
	mov.f32 	%f7178, %f5056;
	bra.uni 	$L__BB0_6142;
$L__BB0_5052:
	setp.eq.f32 	%p5195, %f4099, %f5055;
	selp.f32 	%f5057, 0f4488A000, 0f44888000, %p5195;
	mov.f32 	%f7178, %f5057;
	bra.uni 	$L__BB0_6142;
$L__BB0_5053:
	add.s32 	%r2609, %r4, 1089;
	cvt.rn.f32.s32 	%f5058, %r2609;
	setp.leu.f32 	%p5191, %f4099, %f5058;
	@%p5191 bra 	$L__BB0_5055;
	setp.eq.f32 	%p5193, %f4099, %f5054;
	selp.f32 	%f5059, 0f44886000, 0f44884000, %p5193;
	mov.f32 	%f7178, %f5059;
	bra.uni 	$L__BB0_6142;
$L__BB0_5055:
	setp.eq.f32 	%p5192, %f4099, %f5058;
	selp.f32 	%f5060, 0f44882000, 0f44880000, %p5192;
	mov.f32 	%f7178, %f5060;
	bra.uni 	$L__BB0_6142;
$L__BB0_5056:
	add.s32 	%r2574, %r4, 1055;
	cvt.rn.f32.s32 	%f5061, %r2574;
	setp.leu.f32 	%p5124, %f4099, %f5061;
	@%p5124 bra 	$L__BB0_5088;
	add.s32 	%r2590, %r4, 1071;
	cvt.rn.f32.s32 	%f5062, %r2590;
	setp.leu.f32 	%p5156, %f4099, %f5062;
	@%p5156 bra 	$L__BB0_5073;
	add.s32 	%r2598, %r4, 1079;
	cvt.rn.f32.s32 	%f5063, %r2598;
	setp.leu.f32 	%p5172, %f4099, %f5063;
	@%p5172 bra 	$L__BB0_5066;
	add.s32 	%r2602, %r4, 1083;
	cvt.rn.f32.s32 	%f5064, %r2602;
	setp.leu.f32 	%p5180, %f4099, %f5064;
	@%p5180 bra 	$L__BB0_5063;
	add.s32 	%r2604, %r4, 1085;
	cvt.rn.f32.s32 	%f5065, %r2604;
	setp.leu.f32 	%p5184, %f4099, %f5065;
	@%p5184 bra 	$L__BB0_5062;
	setp.eq.f32 	%p5186, %f4099, %f4997;
	selp.f32 	%f5066, 0f4487E000, 0f4487C000, %p5186;
	mov.f32 	%f7178, %f5066;
	bra.uni 	$L__BB0_6142;
$L__BB0_5062:
	setp.eq.f32 	%p5185, %f4099, %f5065;
	selp.f32 	%f5067, 0f4487A000, 0f44878000, %p5185;
	mov.f32 	%f7178, %f5067;
	bra.uni 	$L__BB0_6142;
$L__BB0_5063:
	add.s32 	%r2603, %r4, 1081;
	cvt.rn.f32.s32 	%f5068, %r2603;
	setp.leu.f32 	%p5181, %f4099, %f5068;
	@%p5181 bra 	$L__BB0_5065;
	setp.eq.f32 	%p5183, %f4099, %f5064;
	selp.f32 	%f5069, 0f44876000, 0f44874000, %p5183;
	mov.f32 	%f7178, %f5069;
	bra.uni 	$L__BB0_6142;
$L__BB0_5065:
	setp.eq.f32 	%p5182, %f4099, %f5068;
	selp.f32 	%f5070, 0f44872000, 0f44870000, %p5182;
	mov.f32 	%f7178, %f5070;
	bra.uni 	$L__BB0_6142;
$L__BB0_5066:
	add.s32 	%r2599, %r4, 1075;
	cvt.rn.f32.s32 	%f5071, %r2599;
	setp.leu.f32 	%p5173, %f4099, %f5071;
	@%p5173 bra 	$L__BB0_5070;
	add.s32 	%r2601, %r4, 1077;
	cvt.rn.f32.s32 	%f5072, %r2601;
	setp.leu.f32 	%p5177, %f4099, %f5072;
	@%p5177 bra 	$L__BB0_5069;
	setp.eq.f32 	%p5179, %f4099, %f5063;
	selp.f32 	%f5073, 0f4486E000, 0f4486C000, %p5179;
	mov.f32 	%f7178, %f5073;
	bra.uni 	$L__BB0_6142;
$L__BB0_5069:
	setp.eq.f32 	%p5178, %f4099, %f5072;
	selp.f32 	%f5074, 0f4486A000, 0f44868000, %p5178;
	mov.f32 	%f7178, %f5074;
	bra.uni 	$L__BB0_6142;
$L__BB0_5070:
	add.s32 	%r2600, %r4, 1073;
	cvt.rn.f32.s32 	%f5075, %r2600;
	setp.leu.f32 	%p5174, %f4099, %f5075;
	@%p5174 bra 	$L__BB0_5072;
	setp.eq.f32 	%p5176, %f4099, %f5071;
	selp.f32 	%f5076, 0f44866000, 0f44864000, %p5176;
	mov.f32 	%f7178, %f5076;
	bra.uni 	$L__BB0_6142;
$L__BB0_5072:
	setp.eq.f32 	%p5175, %f4099, %f5075;
	selp.f32 	%f5077, 0f44862000, 0f44860000, %p5175;
	mov.f32 	%f7178, %f5077;
	bra.uni 	$L__BB0_6142;
$L__BB0_5073:
	add.s32 	%r2591, %r4, 1063;
	cvt.rn.f32.s32 	%f5078, %r2591;
	setp.leu.f32 	%p5157, %f4099, %f5078;
	@%p5157 bra 	$L__BB0_5081;
	add.s32 	%r2595, %r4, 1067;
	cvt.rn.f32.s32 	%f5079, %r2595;
	setp.leu.f32 	%p5165, %f4099, %f5079;
	@%p5165 bra 	$L__BB0_5078;
	add.s32 	%r2597, %r4, 1069;
	cvt.rn.f32.s32 	%f5080, %r2597;
	setp.leu.f32 	%p5169, %f4099, %f5080;
	@%p5169 bra 	$L__BB0_5077;
	setp.eq.f32 	%p5171, %f4099, %f5062;
	selp.f32 	%f5081, 0f4485E000, 0f4485C000, %p5171;
	mov.f32 	%f7178, %f5081;
	bra.uni 	$L__BB0_6142;
$L__BB0_5077:
	setp.eq.f32 	%p5170, %f4099, %f5080;
	selp.f32 	%f5082, 0f4485A000, 0f44858000, %p5170;
	mov.f32 	%f7178, %f5082;
	bra.uni 	$L__BB0_6142;
$L__BB0_5078:
	add.s32 	%r2596, %r4, 1065;
	cvt.rn.f32.s32 	%f5083, %r2596;
	setp.leu.f32 	%p5166, %f4099, %f5083;
	@%p5166 bra 	$L__BB0_5080;
	setp.eq.f32 	%p5168, %f4099, %f5079;
	selp.f32 	%f5084, 0f44856000, 0f44854000, %p5168;
	mov.f32 	%f7178, %f5084;
	bra.uni 	$L__BB0_6142;
$L__BB0_5080:
	setp.eq.f32 	%p5167, %f4099, %f5083;
	selp.f32 	%f5085, 0f44852000, 0f44850000, %p5167;
	mov.f32 	%f7178, %f5085;
	bra.uni 	$L__BB0_6142;
$L__BB0_5081:
	add.s32 	%r2592, %r4, 1059;
	cvt.rn.f32.s32 	%f5086, %r2592;
	setp.leu.f32 	%p5158, %f4099, %f5086;
	@%p5158 bra 	$L__BB0_5085;
	add.s32 	%r2594, %r4, 1061;
	cvt.rn.f32.s32 	%f5087, %r2594;
	setp.leu.f32 	%p5162, %f4099, %f5087;
	@%p5162 bra 	$L__BB0_5084;
	setp.eq.f32 	%p5164, %f4099, %f5078;
	selp.f32 	%f5088, 0f4484E000, 0f4484C000, %p5164;
	mov.f32 	%f7178, %f5088;
	bra.uni 	$L__BB0_6142;
$L__BB0_5084:
	setp.eq.f32 	%p5163, %f4099, %f5087;
	selp.f32 	%f5089, 0f4484A000, 0f44848000, %p5163;
	mov.f32 	%f7178, %f5089;
	bra.uni 	$L__BB0_6142;
$L__BB0_5085:
	add.s32 	%r2593, %r4, 1057;
	cvt.rn.f32.s32 	%f5090, %r2593;
	setp.leu.f32 	%p5159, %f4099, %f5090;
	@%p5159 bra 	$L__BB0_5087;
	setp.eq.f32 	%p5161, %f4099, %f5086;
	selp.f32 	%f5091, 0f44846000, 0f44844000, %p5161;
	mov.f32 	%f7178, %f5091;
	bra.uni 	$L__BB0_6142;
$L__BB0_5087:
	setp.eq.f32 	%p5160, %f4099, %f5090;
	selp.f32 	%f5092, 0f44842000, 0f44840000, %p5160;
	mov.f32 	%f7178, %f5092;
	bra.uni 	$L__BB0_6142;
$L__BB0_5088:
	add.s32 	%r2575, %r4, 1039;
	cvt.rn.f32.s32 	%f5093, %r2575;
	setp.leu.f32 	%p5125, %f4099, %f5093;
	@%p5125 bra 	$L__BB0_5104;
	add.s32 	%r2583, %r4, 1047;
	cvt.rn.f32.s32 	%f5094, %r2583;
	setp.leu.f32 	%p5141, %f4099, %f5094;
	@%p5141 bra 	$L__BB0_5097;
	add.s32 	%r2587, %r4, 1051;
	cvt.rn.f32.s32 	%f5095, %r2587;
	setp.leu.f32 	%p5149, %f4099, %f5095;
	@%p5149 bra 	$L__BB0_5094;
	add.s32 	%r2589, %r4, 1053;
	cvt.rn.f32.s32 	%f5096, %r2589;
	setp.leu.f32 	%p5153, %f4099, %f5096;
	@%p5153 bra 	$L__BB0_5093;
	setp.eq.f32 	%p5155, %f4099, %f5061;
	selp.f32 	%f5097, 0f4483E000, 0f4483C000, %p5155;
	mov.f32 	%f7178, %f5097;
	bra.uni 	$L__BB0_6142;
$L__BB0_5093:
	setp.eq.f32 	%p5154, %f4099, %f5096;
	selp.f32 	%f5098, 0f4483A000, 0f44838000, %p5154;
	mov.f32 	%f7178, %f5098;
	bra.uni 	$L__BB0_6142;
$L__BB0_5094:
	add.s32 	%r2588, %r4, 1049;
	cvt.rn.f32.s32 	%f5099, %r2588;
	setp.leu.f32 	%p5150, %f4099, %f5099;
	@%p5150 bra 	$L__BB0_5096;
	setp.eq.f32 	%p5152, %f4099, %f5095;
	selp.f32 	%f5100, 0f44836000, 0f44834000, %p5152;
	mov.f32 	%f7178, %f5100;
	bra.uni 	$L__BB0_6142;
$L__BB0_5096:
	setp.eq.f32 	%p5151, %f4099, %f5099;
	selp.f32 	%f5101, 0f44832000, 0f44830000, %p5151;
	mov.f32 	%f7178, %f5101;
	bra.uni 	$L__BB0_6142;
$L__BB0_5097:
	add.s32 	%r2584, %r4, 1043;
	cvt.rn.f32.s32 	%f5102, %r2584;
	setp.leu.f32 	%p5142, %f4099, %f5102;
	@%p5142 bra 	$L__BB0_5101;
	add.s32 	%r2586, %r4, 1045;
	cvt.rn.f32.s32 	%f5103, %r2586;
	setp.leu.f32 	%p5146, %f4099, %f5103;
	@%p5146 bra 	$L__BB0_5100;
	setp.eq.f32 	%p5148, %f4099, %f5094;
	selp.f32 	%f5104, 0f4482E000, 0f4482C000, %p5148;
	mov.f32 	%f7178, %f5104;
	bra.uni 	$L__BB0_6142;
$L__BB0_5100:
	setp.eq.f32 	%p5147, %f4099, %f5103;
	selp.f32 	%f5105, 0f4482A000, 0f44828000, %p5147;
	mov.f32 	%f7178, %f5105;
	bra.uni 	$L__BB0_6142;
$L__BB0_5101:
	add.s32 	%r2585, %r4, 1041;
	cvt.rn.f32.s32 	%f5106, %r2585;
	setp.leu.f32 	%p5143, %f4099, %f5106;
	@%p5143 bra 	$L__BB0_5103;
	setp.eq.f32 	%p5145, %f4099, %f5102;
	selp.f32 	%f5107, 0f44826000, 0f44824000, %p5145;
	mov.f32 	%f7178, %f5107;
	bra.uni 	$L__BB0_6142;
$L__BB0_5103:
	setp.eq.f32 	%p5144, %f4099, %f5106;
	selp.f32 	%f5108, 0f44822000, 0f44820000, %p5144;
	mov.f32 	%f7178, %f5108;
	bra.uni 	$L__BB0_6142;
$L__BB0_5104:
	add.s32 	%r2576, %r4, 1031;
	cvt.rn.f32.s32 	%f5109, %r2576;
	setp.leu.f32 	%p5126, %f4099, %f5109;
	@%p5126 bra 	$L__BB0_5112;
	add.s32 	%r2580, %r4, 1035;
	cvt.rn.f32.s32 	%f5110, %r2580;
	setp.leu.f32 	%p5134, %f4099, %f5110;
	@%p5134 bra 	$L__BB0_5109;
	add.s32 	%r2582, %r4, 1037;
	cvt.rn.f32.s32 	%f5111, %r2582;
	setp.leu.f32 	%p5138, %f4099, %f5111;
	@%p5138 bra 	$L__BB0_5108;
	setp.eq.f32 	%p5140, %f4099, %f5093;
	selp.f32 	%f5112, 0f4481E000, 0f4481C000, %p5140;
	mov.f32 	%f7178, %f5112;
	bra.uni 	$L__BB0_6142;
$L__BB0_5108:
	setp.eq.f32 	%p5139, %f4099, %f5111;
	selp.f32 	%f5113, 0f4481A000, 0f44818000, %p5139;
	mov.f32 	%f7178, %f5113;
	bra.uni 	$L__BB0_6142;
$L__BB0_5109:
	add.s32 	%r2581, %r4, 1033;
	cvt.rn.f32.s32 	%f5114, %r2581;
	setp.leu.f32 	%p5135, %f4099, %f5114;
	@%p5135 bra 	$L__BB0_5111;
	setp.eq.f32 	%p5137, %f4099, %f5110;
	selp.f32 	%f5115, 0f44816000, 0f44814000, %p5137;
	mov.f32 	%f7178, %f5115;
	bra.uni 	$L__BB0_6142;
$L__BB0_5111:
	setp.eq.f32 	%p5136, %f4099, %f5114;
	selp.f32 	%f5116, 0f44812000, 0f44810000, %p5136;
	mov.f32 	%f7178, %f5116;
	bra.uni 	$L__BB0_6142;
$L__BB0_5112:
	add.s32 	%r2577, %r4, 1027;
	cvt.rn.f32.s32 	%f5117, %r2577;
	setp.leu.f32 	%p5127, %f4099, %f5117;
	@%p5127 bra 	$L__BB0_5116;
	add.s32 	%r2579, %r4, 1029;
	cvt.rn.f32.s32 	%f5118, %r2579;
	setp.leu.f32 	%p5131, %f4099, %f5118;
	@%p5131 bra 	$L__BB0_5115;
	setp.eq.f32 	%p5133, %f4099, %f5109;
	selp.f32 	%f5119, 0f4480E000, 0f4480C000, %p5133;
	mov.f32 	%f7178, %f5119;
	bra.uni 	$L__BB0_6142;
$L__BB0_5115:
	setp.eq.f32 	%p5132, %f4099, %f5118;
	selp.f32 	%f5120, 0f4480A000, 0f44808000, %p5132;
	mov.f32 	%f7178, %f5120;
	bra.uni 	$L__BB0_6142;
$L__BB0_5116:
	add.s32 	%r2578, %r4, 1025;
	cvt.rn.f32.s32 	%f5121, %r2578;
	setp.leu.f32 	%p5128, %f4099, %f5121;
	@%p5128 bra 	$L__BB0_5118;
	setp.eq.f32 	%p5130, %f4099, %f5117;
	selp.f32 	%f5122, 0f44806000, 0f44804000, %p5130;
	mov.f32 	%f7178, %f5122;
	bra.uni 	$L__BB0_6142;
$L__BB0_5118:
	setp.eq.f32 	%p5129, %f4099, %f5121;
	selp.f32 	%f5123, 0f44802000, 0f44800000, %p5129;
	mov.f32 	%f7178, %f5123;
	bra.uni 	$L__BB0_6142;
$L__BB0_5119:
	add.s32 	%r2059, %r4, 511;
	cvt.rn.f32.s32 	%f5124, %r2059;
	setp.leu.f32 	%p4097, %f4099, %f5124;
	@%p4097 bra 	$L__BB0_5631;
	add.s32 	%r2315, %r4, 767;
	cvt.rn.f32.s32 	%f5125, %r2315;
	setp.leu.f32 	%p4609, %f4099, %f5125;
	@%p4609 bra 	$L__BB0_5376;
	add.s32 	%r2443, %r4, 895;
	cvt.rn.f32.s32 	%f5126, %r2443;
	setp.leu.f32 	%p4865, %f4099, %f5126;
	@%p4865 bra 	$L__BB0_5249;
	add.s32 	%r2507, %r4, 959;
	cvt.rn.f32.s32 	%f5127, %r2507;
	setp.leu.f32 	%p4993, %f4099, %f5127;
	@%p4993 bra 	$L__BB0_5186;
	add.s32 	%r2539, %r4, 991;
	cvt.rn.f32.s32 	%f5128, %r2539;
	setp.leu.f32 	%p5057, %f4099, %f5128;
	@%p5057 bra 	$L__BB0_5155;
	add.s32 	%r2555, %r4, 1007;
	cvt.rn.f32.s32 	%f5129, %r2555;
	setp.leu.f32 	%p5089, %f4099, %f5129;
	@%p5089 bra 	$L__BB0_5140;
	add.s32 	%r2563, %r4, 1015;
	cvt.rn.f32.s32 	%f5130, %r2563;
	setp.leu.f32 	%p5105, %f4099, %f5130;
	@%p5105 bra 	$L__BB0_5133;
	add.s32 	%r2567, %r4, 1019;
	cvt.rn.f32.s32 	%f5131, %r2567;
	setp.leu.f32 	%p5113, %f4099, %f5131;
	@%p5113 bra 	$L__BB0_5130;
	add.s32 	%r2569, %r4, 1021;
	cvt.rn.f32.s32 	%f5132, %r2569;
	setp.leu.f32 	%p5117, %f4099, %f5132;
	@%p5117 bra 	$L__BB0_5129;
	setp.eq.f32 	%p5119, %f4099, %f4100;
	selp.f32 	%f5133, 0f447FC000, 0f447F8000, %p5119;
	mov.f32 	%f7178, %f5133;
	bra.uni 	$L__BB0_6142;
$L__BB0_5129:
	setp.eq.f32 	%p5118, %f4099, %f5132;
	selp.f32 	%f5134, 0f447F4000, 0f447F0000, %p5118;
	mov.f32 	%f7178, %f5134;
	bra.uni 	$L__BB0_6142;
$L__BB0_5130:
	add.s32 	%r2568, %r4, 1017;
	cvt.rn.f32.s32 	%f5135, %r2568;
	setp.leu.f32 	%p5114, %f4099, %f5135;
	@%p5114 bra 	$L__BB0_5132;
	setp.eq.f32 	%p5116, %f4099, %f5131;
	selp.f32 	%f5136, 0f447EC000, 0f447E8000, %p5116;
	mov.f32 	%f7178, %f5136;
	bra.uni 	$L__BB0_6142;
$L__BB0_5132:
	setp.eq.f32 	%p5115, %f4099, %f5135;
	selp.f32 	%f5137, 0f447E4000, 0f447E0000, %p5115;
	mov.f32 	%f7178, %f5137;
	bra.uni 	$L__BB0_6142;
$L__BB0_5133:
	add.s32 	%r2564, %r4, 1011;
	cvt.rn.f32.s32 	%f5138, %r2564;
	setp.leu.f32 	%p5106, %f4099, %f5138;
	@%p5106 bra 	$L__BB0_5137;
	add.s32 	%r2566, %r4, 1013;
	cvt.rn.f32.s32 	%f5139, %r2566;
	setp.leu.f32 	%p5110, %f4099, %f5139;
	@%p5110 bra 	$L__BB0_5136;
	setp.eq.f32 	%p5112, %f4099, %f5130;
	selp.f32 	%f5140, 0f447DC000, 0f447D8000, %p5112;
	mov.f32 	%f7178, %f5140;
	bra.uni 	$L__BB0_6142;
$L__BB0_5136:
	setp.eq.f32 	%p5111, %f4099, %f5139;
	selp.f32 	%f5141, 0f447D4000, 0f447D0000, %p5111;
	mov.f32 	%f7178, %f5141;
	bra.uni 	$L__BB0_6142;
$L__BB0_5137:
	add.s32 	%r2565, %r4, 1009;
	cvt.rn.f32.s32 	%f5142, %r2565;
	setp.leu.f32 	%p5107, %f4099, %f5142;
	@%p5107 bra 	$L__BB0_5139;
	setp.eq.f32 	%p5109, %f4099, %f5138;
	selp.f32 	%f5143, 0f447CC000, 0f447C8000, %p5109;
	mov.f32 	%f7178, %f5143;
	bra.uni 	$L__BB0_6142;
$L__BB0_5139:
	setp.eq.f32 	%p5108, %f4099, %f5142;
	selp.f32 	%f5144, 0f447C4000, 0f447C0000, %p5108;
	mov.f32 	%f7178, %f5144;
	bra.uni 	$L__BB0_6142;
$L__BB0_5140:
	add.s32 	%r2556, %r4, 999;
	cvt.rn.f32.s32 	%f5145, %r2556;
	setp.leu.f32 	%p5090, %f4099, %f5145;
	@%p5090 bra 	$L__BB0_5148;
	add.s32 	%r2560, %r4, 1003;
	cvt.rn.f32.s32 	%f5146, %r2560;
	setp.leu.f32 	%p5098, %f4099, %f5146;
	@%p5098 bra 	$L__BB0_5145;
	add.s32 	%r2562, %r4, 1005;
	cvt.rn.f32.s32 	%f5147, %r2562;
	setp.leu.f32 	%p5102, %f4099, %f5147;
	@%p5102 bra 	$L__BB0_5144;
	setp.eq.f32 	%p5104, %f4099, %f5129;
	selp.f32 	%f5148, 0f447BC000, 0f447B8000, %p5104;
	mov.f32 	%f7178, %f5148;
	bra.uni 	$L__BB0_6142;
$L__BB0_5144:
	setp.eq.f32 	%p5103, %f4099, %f5147;
	selp.f32 	%f5149, 0f447B4000, 0f447B0000, %p5103;
	mov.f32 	%f7178, %f5149;
	bra.uni 	$L__BB0_6142;
$L__BB0_5145:
	add.s32 	%r2561, %r4, 1001;
	cvt.rn.f32.s32 	%f5150, %r2561;
	setp.leu.f32 	%p5099, %f4099, %f5150;
	@%p5099 bra 	$L__BB0_5147;
	setp.eq.f32 	%p5101, %f4099, %f5146;
	selp.f32 	%f5151, 0f447AC000, 0f447A8000, %p5101;
	mov.f32 	%f7178, %f5151;
	bra.uni 	$L__BB0_6142;
$L__BB0_5147:
	setp.eq.f32 	%p5100, %f4099, %f5150;
	selp.f32 	%f5152, 0f447A4000, 0f447A0000, %p5100;
	mov.f32 	%f7178, %f5152;
	bra.uni 	$L__BB0_6142;
$L__BB0_5148:
	add.s32 	%r2557, %r4, 995;
	cvt.rn.f32.s32 	%f5153, %r2557;
	setp.leu.f32 	%p5091, %f4099, %f5153;
	@%p5091 bra 	$L__BB0_5152;
	add.s32 	%r2559, %r4, 997;
	cvt.rn.f32.s32 	%f5154, %r2559;
	setp.leu.f32 	%p5095, %f4099, %f5154;
	@%p5095 bra 	$L__BB0_5151;
	setp.eq.f32 	%p5097, %f4099, %f5145;
	selp.f32 	%f5155, 0f4479C000, 0f44798000, %p5097;
	mov.f32 	%f7178, %f5155;
	bra.uni 	$L__BB0_6142;
$L__BB0_5151:
	setp.eq.f32 	%p5096, %f4099, %f5154;
	selp.f32 	%f5156, 0f44794000, 0f44790000, %p5096;
	mov.f32 	%f7178, %f5156;
	bra.uni 	$L__BB0_6142;
$L__BB0_5152:
	add.s32 	%r2558, %r4, 993;
	cvt.rn.f32.s32 	%f5157, %r2558;
	setp.leu.f32 	%p5092, %f4099, %f5157;
	@%p5092 bra 	$L__BB0_5154;
	setp.eq.f32 	%p5094, %f4099, %f5153;
	selp.f32 	%f5158, 0f4478C000, 0f44788000, %p5094;
	mov.f32 	%f7178, %f5158;
	bra.uni 	$L__BB0_6142;
$L__BB0_5154:
	setp.eq.f32 	%p5093, %f4099, %f5157;
	selp.f32 	%f5159, 0f44784000, 0f44780000, %p5093;
	mov.f32 	%f7178, %f5159;
	bra.uni 	$L__BB0_6142;
$L__BB0_5155:
	add.s32 	%r2540, %r4, 975;
	cvt.rn.f32.s32 	%f5160, %r2540;
	setp.leu.f32 	%p5058, %f4099, %f5160;
	@%p5058 bra 	$L__BB0_5171;
	add.s32 	%r2548, %r4, 983;
	cvt.rn.f32.s32 	%f5161, %r2548;
	setp.leu.f32 	%p5074, %f4099, %f5161;
	@%p5074 bra 	$L__BB0_5164;
	add.s32 	%r2552, %r4, 987;
	cvt.rn.f32.s32 	%f5162, %r2552;
	setp.leu.f32 	%p5082, %f4099, %f5162;
	@%p5082 bra 	$L__BB0_5161;
	add.s32 	%r2554, %r4, 989;
	cvt.rn.f32.s32 	%f5163, %r2554;
	setp.leu.f32 	%p5086, %f4099, %f5163;
	@%p5086 bra 	$L__BB0_5160;
	setp.eq.f32 	%p5088, %f4099, %f5128;
	selp.f32 	%f5164, 0f4477C000, 0f44778000, %p5088;
	mov.f32 	%f7178, %f5164;
	bra.uni 	$L__BB0_6142;
$L__BB0_5160:
	setp.eq.f32 	%p5087, %f4099, %f5163;
	selp.f32 	%f5165, 0f44774000, 0f44770000, %p5087;
	mov.f32 	%f7178, %f5165;
	bra.uni 	$L__BB0_6142;
$L__BB0_5161:
	add.s32 	%r2553, %r4, 985;
	cvt.rn.f32.s32 	%f5166, %r2553;
	setp.leu.f32 	%p5083, %f4099, %f5166;
	@%p5083 bra 	$L__BB0_5163;
	setp.eq.f32 	%p5085, %f4099, %f5162;
	selp.f32 	%f5167, 0f4476C000, 0f44768000, %p5085;
	mov.f32 	%f7178, %f5167;
	bra.uni 	$L__BB0_6142;
$L__BB0_5163:
	setp.eq.f32 	%p5084, %f4099, %f5166;
	selp.f32 	%f5168, 0f44764000, 0f44760000, %p5084;
	mov.f32 	%f7178, %f5168;
	bra.uni 	$L__BB0_6142;
$L__BB0_5164:
	add.s32 	%r2549, %r4, 979;
	cvt.rn.f32.s32 	%f5169, %r2549;
	setp.leu.f32 	%p5075, %f4099, %f5169;
	@%p5075 bra 	$L__BB0_5168;
	add.s32 	%r2551, %r4, 981;
	cvt.rn.f32.s32 	%f5170, %r2551;
	setp.leu.f32 	%p5079, %f4099, %f5170;
	@%p5079 bra 	$L__BB0_5167;
	setp.eq.f32 	%p5081, %f4099, %f5161;
	selp.f32 	%f5171, 0f4475C000, 0f44758000, %p5081;
	mov.f32 	%f7178, %f5171;
	bra.uni 	$L__BB0_6142;
$L__BB0_5167:
	setp.eq.f32 	%p5080, %f4099, %f5170;
	selp.f32 	%f5172, 0f44754000, 0f44750000, %p5080;
	mov.f32 	%f7178, %f5172;
	bra.uni 	$L__BB0_6142;
$L__BB0_5168:
	add.s32 	%r2550, %r4, 977;
	cvt.rn.f32.s32 	%f5173, %r2550;
	setp.leu.f32 	%p5076, %f4099, %f5173;
	@%p5076 bra 	$L__BB0_5170;
	setp.eq.f32 	%p5078, %f4099, %f5169;
	selp.f32 	%f5174, 0f4474C000, 0f44748000, %p5078;
	mov.f32 	%f7178, %f5174;
	bra.uni 	$L__BB0_6142;
$L__BB0_5170:
	setp.eq.f32 	%p5077, %f4099, %f5173;
	selp.f32 	%f5175, 0f44744000, 0f44740000, %p5077;
	mov.f32 	%f7178, %f5175;
	bra.uni 	$L__BB0_6142;
$L__BB0_5171:
	add.s32 	%r2541, %r4, 967;
	cvt.rn.f32.s32 	%f5176, %r2541;
	setp.leu.f32 	%p5059, %f4099, %f5176;
	@%p5059 bra 	$L__BB0_5179;
	add.s32 	%r2545, %r4, 971;
	cvt.rn.f32.s32 	%f5177, %r2545;
	setp.leu.f32 	%p5067, %f4099, %f5177;
	@%p5067 bra 	$L__BB0_5176;
	add.s32 	%r2547, %r4, 973;
	cvt.rn.f32.s32 	%f5178, %r2547;
	setp.leu.f32 	%p5071, %f4099, %f5178;
	@%p5071 bra 	$L__BB0_5175;
	setp.eq.f32 	%p5073, %f4099, %f5160;
	selp.f32 	%f5179, 0f4473C000, 0f44738000, %p5073;
	mov.f32 	%f7178, %f5179;
	bra.uni 	$L__BB0_6142;
$L__BB0_5175:
	setp.eq.f32 	%p5072, %f4099, %f5178;
	selp.f32 	%f5180, 0f44734000, 0f44730000, %p5072;
	mov.f32 	%f7178, %f5180;
	bra.uni 	$L__BB0_6142;
$L__BB0_5176:
	add.s32 	%r2546, %r4, 969;
	cvt.rn.f32.s32 	%f5181, %r2546;
	setp.leu.f32 	%p5068, %f4099, %f5181;
	@%p5068 bra 	$L__BB0_5178;
	setp.eq.f32 	%p5070, %f4099, %f5177;
	selp.f32 	%f5182, 0f4472C000, 0f44728000, %p5070;
	mov.f32 	%f7178, %f5182;
	bra.uni 	$L__BB0_6142;
$L__BB0_5178:
	setp.eq.f32 	%p5069, %f4099, %f5181;
	selp.f32 	%f5183, 0f44724000, 0f44720000, %p5069;
	mov.f32 	%f7178, %f5183;
	bra.uni 	$L__BB0_6142;
$L__BB0_5179:
	add.s32 	%r2542, %r4, 963;
	cvt.rn.f32.s32 	%f5184, %r2542;
	setp.leu.f32 	%p5060, %f4099, %f5184;
	@%p5060 bra 	$L__BB0_5183;
	add.s32 	%r2544, %r4, 965;
	cvt.rn.f32.s32 	%f5185, %r2544;
	setp.leu.f32 	%p5064, %f4099, %f5185;
	@%p5064 bra 	$L__BB0_5182;
	setp.eq.f32 	%p5066, %f4099, %f5176;
	selp.f32 	%f5186, 0f4471C000, 0f44718000, %p5066;
	mov.f32 	%f7178, %f5186;
	bra.uni 	$L__BB0_6142;
$L__BB0_5182:
	setp.eq.f32 	%p5065, %f4099, %f5185;
	selp.f32 	%f5187, 0f44714000, 0f44710000, %p5065;
	mov.f32 	%f7178, %f5187;
	bra.uni 	$L__BB0_6142;
$L__BB0_5183:
	add.s32 	%r2543, %r4, 961;
	cvt.rn.f32.s32 	%f5188, %r2543;
	setp.leu.f32 	%p5061, %f4099, %f5188;
	@%p5061 bra 	$L__BB0_5185;
	setp.eq.f32 	%p5063, %f4099, %f5184;
	selp.f32 	%f5189, 0f4470C000, 0f44708000, %p5063;
	mov.f32 	%f7178, %f5189;
	bra.uni 	$L__BB0_6142;
$L__BB0_5185:
	setp.eq.f32 	%p5062, %f4099, %f5188;
	selp.f32 	%f5190, 0f44704000, 0f44700000, %p5062;
	mov.f32 	%f7178, %f5190;
	bra.uni 	$L__BB0_6142;
$L__BB0_5186:
	add.s32 	%r2508, %r4, 927;
	cvt.rn.f32.s32 	%f5191, %r2508;
	setp.leu.f32 	%p4994, %f4099, %f5191;
	@%p4994 bra 	$L__BB0_5218;
	add.s32 	%r2524, %r4, 943;
	cvt.rn.f32.s32 	%f5192, %r2524;
	setp.leu.f32 	%p5026, %f4099, %f5192;
	@%p5026 bra 	$L__BB0_5203;
	add.s32 	%r2532, %r4, 951;
	cvt.rn.f32.s32 	%f5193, %r2532;
	setp.leu.f32 	%p5042, %f4099, %f5193;
	@%p5042 bra 	$L__BB0_5196;
	add.s32 	%r2536, %r4, 955;
	cvt.rn.f32.s32 	%f5194, %r2536;
	setp.leu.f32 	%p5050, %f4099, %f5194;
	@%p5050 bra 	$L__BB0_5193;
	add.s32 	%r2538, %r4, 957;
	cvt.rn.f32.s32 	%f5195, %r2538;
	setp.leu.f32 	%p5054, %f4099, %f5195;
	@%p5054 bra 	$L__BB0_5192;
	setp.eq.f32 	%p5056, %f4099, %f5127;
	selp.f32 	%f5196, 0f446FC000, 0f446F8000, %p5056;
	mov.f32 	%f7178, %f5196;
	bra.uni 	$L__BB0_6142;
$L__BB0_5192:
	setp.eq.f32 	%p5055, %f4099, %f5195;
	selp.f32 	%f5197, 0f446F4000, 0f446F0000, %p5055;
	mov.f32 	%f7178, %f5197;
	bra.uni 	$L__BB0_6142;
$L__BB0_5193:
	add.s32 	%r2537, %r4, 953;
	cvt.rn.f32.s32 	%f5198, %r2537;
	setp.leu.f32 	%p5051, %f4099, %f5198;
	@%p5051 bra 	$L__BB0_5195;
	setp.eq.f32 	%p5053, %f4099, %f5194;
	selp.f32 	%f5199, 0f446EC000, 0f446E8000, %p5053;
	mov.f32 	%f7178, %f5199;
	bra.uni 	$L__BB0_6142;
$L__BB0_5195:
	setp.eq.f32 	%p5052, %f4099, %f5198;
	selp.f32 	%f5200, 0f446E4000, 0f446E0000, %p5052;
	mov.f32 	%f7178, %f5200;
	bra.uni 	$L__BB0_6142;
$L__BB0_5196:
	add.s32 	%r2533, %r4, 947;
	cvt.rn.f32.s32 	%f5201, %r2533;
	setp.leu.f32 	%p5043, %f4099, %f5201;
	@%p5043 bra 	$L__BB0_5200;
	add.s32 	%r2535, %r4, 949;
	cvt.rn.f32.s32 	%f5202, %r2535;
	setp.leu.f32 	%p5047, %f4099, %f5202;
	@%p5047 bra 	$L__BB0_5199;
	setp.eq.f32 	%p5049, %f4099, %f5193;
	selp.f32 	%f5203, 0f446DC000, 0f446D8000, %p5049;
	mov.f32 	%f7178, %f5203;
	bra.uni 	$L__BB0_6142;
$L__BB0_5199:
	setp.eq.f32 	%p5048, %f4099, %f5202;
	selp.f32 	%f5204, 0f446D4000, 0f446D0000, %p5048;
	mov.f32 	%f7178, %f5204;
	bra.uni 	$L__BB0_6142;
$L__BB0_5200:
	add.s32 	%r2534, %r4, 945;
	cvt.rn.f32.s32 	%f5205, %r2534;
	setp.leu.f32 	%p5044, %f4099, %f5205;
	@%p5044 bra 	$L__BB0_5202;
	setp.eq.f32 	%p5046, %f4099, %f5201;
	selp.f32 	%f5206, 0f446CC000, 0f446C8000, %p5046;
	mov.f32 	%f7178, %f5206;
	bra.uni 	$L__BB0_6142;
$L__BB0_5202:
	setp.eq.f32 	%p5045, %f4099, %f5205;
	selp.f32 	%f5207, 0f446C4000, 0f446C0000, %p5045;
	mov.f32 	%f7178, %f5207;
	bra.uni 	$L__BB0_6142;
$L__BB0_5203:
	add.s32 	%r2525, %r4, 935;
	cvt.rn.f32.s32 	%f5208, %r2525;
	setp.leu.f32 	%p5027, %f4099, %f5208;
	@%p5027 bra 	$L__BB0_5211;
	add.s32 	%r2529, %r4, 939;
	cvt.rn.f32.s32 	%f5209, %r2529;
	setp.leu.f32 	%p5035, %f4099, %f5209;
	@%p5035 bra 	$L__BB0_5208;
	add.s32 	%r2531, %r4, 941;
	cvt.rn.f32.s32 	%f5210, %r2531;
	setp.leu.f32 	%p5039, %f4099, %f5210;
	@%p5039 bra 	$L__BB0_5207;
	setp.eq.f32 	%p5041, %f4099, %f5192;
	selp.f32 	%f5211, 0f446BC000, 0f446B8000, %p5041;
	mov.f32 	%f7178, %f5211;
	bra.uni 	$L__BB0_6142;
$L__BB0_5207:
	setp.eq.f32 	%p5040, %f4099, %f5210;
	selp.f32 	%f5212, 0f446B4000, 0f446B0000, %p5040;
	mov.f32 	%f7178, %f5212;
	bra.uni 	$L__BB0_6142;
$L__BB0_5208:
	add.s32 	%r2530, %r4, 937;
	cvt.rn.f32.s32 	%f5213, %r2530;
	setp.leu.f32 	%p5036, %f4099, %f5213;
	@%p5036 bra 	$L__BB0_5210;
	setp.eq.f32 	%p5038, %f4099, %f5209;
	selp.f32 	%f5214, 0f446AC000, 0f446A8000, %p5038;
	mov.f32 	%f7178, %f5214;
	bra.uni 	$L__BB0_6142;
$L__BB0_5210:
	setp.eq.f32 	%p5037, %f4099, %f5213;
	selp.f32 	%f5215, 0f446A4000, 0f446A0000, %p5037;
	mov.f32 	%f7178, %f5215;
	bra.uni 	$L__BB0_6142;
$L__BB0_5211:
	add.s32 	%r2526, %r4, 931;
	cvt.rn.f32.s32 	%f5216, %r2526;
	setp.leu.f32 	%p5028, %f4099, %f5216;
	@%p5028 bra 	$L__BB0_5215;
	add.s32 	%r2528, %r4, 933;
	cvt.rn.f32.s32 	%f5217, %r2528;
	setp.leu.f32 	%p5032, %f4099, %f5217;
	@%p5032 bra 	$L__BB0_5214;
	setp.eq.f32 	%p5034, %f4099, %f5208;
	selp.f32 	%f5218, 0f4469C000, 0f44698000, %p5034;
	mov.f32 	%f7178, %f5218;
	bra.uni 	$L__BB0_6142;
$L__BB0_5214:
	setp.eq.f32 	%p5033, %f4099, %f5217;
	selp.f32 	%f5219, 0f44694000, 0f44690000, %p5033;
	mov.f32 	%f7178, %f5219;
	bra.uni 	$L__BB0_6142;
$L__BB0_5215:
	add.s32 	%r2527, %r4, 929;
	cvt.rn.f32.s32 	%f5220, %r2527;
	setp.leu.f32 	%p5029, %f4099, %f5220;
	@%p5029 bra 	$L__BB0_5217;
	setp.eq.f32 	%p5031, %f4099, %f5216;
	selp.f32 	%f5221, 0f4468C000, 0f44688000, %p5031;
	mov.f32 	%f7178, %f5221;
	bra.uni 	$L__BB0_6142;
$L__BB0_5217:
	setp.eq.f32 	%p5030, %f4099, %f5220;
	selp.f32 	%f5222, 0f44684000, 0f44680000, %p5030;
	mov.f32 	%f7178, %f5222;
	bra.uni 	$L__BB0_6142;
$L__BB0_5218:
	add.s32 	%r2509, %r4, 911;
	cvt.rn.f32.s32 	%f5223, %r2509;
	setp.leu.f32 	%p4995, %f4099, %f5223;
	@%p4995 bra 	$L__BB0_5234;
	add.s32 	%r2517, %r4, 919;
	cvt.rn.f32.s32 	%f5224, %r2517;
	setp.leu.f32 	%p5011, %f4099, %f5224;
	@%p5011 bra 	$L__BB0_5227;
	add.s32 	%r2521, %r4, 923;
	cvt.rn.f32.s32 	%f5225, %r2521;
	setp.leu.f32 	%p5019, %f4099, %f5225;
	@%p5019 bra 	$L__BB0_5224;
	add.s32 	%r2523, %r4, 925;
	cvt.rn.f32.s32 	%f5226, %r2523;
	setp.leu.f32 	%p5023, %f4099, %f5226;
	@%p5023 bra 	$L__BB0_5223;
	setp.eq.f32 	%p5025, %f4099, %f5191;
	selp.f32 	%f5227, 0f4467C000, 0f44678000, %p5025;
	mov.f32 	%f7178, %f5227;
	bra.uni 	$L__BB0_6142;
$L__BB0_5223:
	setp.eq.f32 	%p5024, %f4099, %f5226;
	selp.f32 	%f5228, 0f44674000, 0f44670000, %p5024;
	mov.f32 	%f7178, %f5228;
	bra.uni 	$L__BB0_6142;
$L__BB0_5224:
	add.s32 	%r2522, %r4, 921;
	cvt.rn.f32.s32 	%f5229, %r2522;
	setp.leu.f32 	%p5020, %f4099, %f5229;
	@%p5020 bra 	$L__BB0_5226;
	setp.eq.f32 	%p5022, %f4099, %f5225;
	selp.f32 	%f5230, 0f4466C000, 0f44668000, %p5022;
	mov.f32 	%f7178, %f5230;
	bra.uni 	$L__BB0_6142;
$L__BB0_5226:
	setp.eq.f32 	%p5021, %f4099, %f5229;
	selp.f32 	%f5231, 0f44664000, 0f44660000, %p5021;
	mov.f32 	%f7178, %f5231;
	bra.uni 	$L__BB0_6142;
$L__BB0_5227:
	add.s32 	%r2518, %r4, 915;
	cvt.rn.f32.s32 	%f5232, %r2518;
	setp.leu.f32 	%p5012, %f4099, %f5232;
	@%p5012 bra 	$L__BB0_5231;
	add.s32 	%r2520, %r4, 917;
	cvt.rn.f32.s32 	%f5233, %r2520;
	setp.leu.f32 	%p5016, %f4099, %f5233;
	@%p5016 bra 	$L__BB0_5230;
	setp.eq.f32 	%p5018, %f4099, %f5224;
	selp.f32 	%f5234, 0f4465C000, 0f44658000, %p5018;
	mov.f32 	%f7178, %f5234;
	bra.uni 	$L__BB0_6142;
$L__BB0_5230:
	setp.eq.f32 	%p5017, %f4099, %f5233;
	selp.f32 	%f5235, 0f44654000, 0f44650000, %p5017;
	mov.f32 	%f7178, %f5235;
	bra.uni 	$L__BB0_6142;
$L__BB0_5231:
	add.s32 	%r2519, %r4, 913;
	cvt.rn.f32.s32 	%f5236, %r2519;
	setp.leu.f32 	%p5013, %f4099, %f5236;
	@%p5013 bra 	$L__BB0_5233;
	setp.eq.f32 	%p5015, %f4099, %f5232;
	selp.f32 	%f5237, 0f4464C000, 0f44648000, %p5015;
	mov.f32 	%f7178, %f5237;
	bra.uni 	$L__BB0_6142;
$L__BB0_5233:
	setp.eq.f32 	%p5014, %f4099, %f5236;
	selp.f32 	%f5238, 0f44644000, 0f44640000, %p5014;
	mov.f32 	%f7178, %f5238;
	bra.uni 	$L__BB0_6142;
$L__BB0_5234:
	add.s32 	%r2510, %r4, 903;
	cvt.rn.f32.s32 	%f5239, %r2510;
	setp.leu.f32 	%p4996, %f4099, %f5239;
	@%p4996 bra 	$L__BB0_5242;
	add.s32 	%r2514, %r4, 907;
	cvt.rn.f32.s32 	%f5240, %r2514;
	setp.leu.f32 	%p5004, %f4099, %f5240;
	@%p5004 bra 	$L__BB0_5239;
	add.s32 	%r2516, %r4, 909;
	cvt.rn.f32.s32 	%f5241, %r2516;
	setp.leu.f32 	%p5008, %f4099, %f5241;
	@%p5008 bra 	$L__BB0_5238;
	setp.eq.f32 	%p5010, %f4099, %f5223;
	selp.f32 	%f5242, 0f4463C000, 0f44638000, %p5010;
	mov.f32 	%f7178, %f5242;
	bra.uni 	$L__BB0_6142;
$L__BB0_5238:
	setp.eq.f32 	%p5009, %f4099, %f5241;
	selp.f32 	%f5243, 0f44634000, 0f44630000, %p5009;
	mov.f32 	%f7178, %f5243;
	bra.uni 	$L__BB0_6142;
$L__BB0_5239:
	add.s32 	%r2515, %r4, 905;
	cvt.rn.f32.s32 	%f5244, %r2515;
	setp.leu.f32 	%p5005, %f4099, %f5244;
	@%p5005 bra 	$L__BB0_5241;
	setp.eq.f32 	%p5007, %f4099, %f5240;
	selp.f32 	%f5245, 0f4462C000, 0f44628000, %p5007;
	mov.f32 	%f7178, %f5245;
	bra.uni 	$L__BB0_6142;
$L__BB0_5241:
	setp.eq.f32 	%p5006, %f4099, %f5244;
	selp.f32 	%f5246, 0f44624000, 0f44620000, %p5006;
	mov.f32 	%f7178, %f5246;
	bra.uni 	$L__BB0_6142;
$L__BB0_5242:
	add.s32 	%r2511, %r4, 899;
	cvt.rn.f32.s32 	%f5247, %r2511;
	setp.leu.f32 	%p4997, %f4099, %f5247;
	@%p4997 bra 	$L__BB0_5246;
	add.s32 	%r2513, %r4, 901;
	cvt.rn.f32.s32 	%f5248, %r2513;
	setp.leu.f32 	%p5001, %f4099, %f5248;
	@%p5001 bra 	$L__BB0_5245;
	setp.eq.f32 	%p5003, %f4099, %f5239;
	selp.f32 	%f5249, 0f4461C000, 0f44618000, %p5003;
	mov.f32 	%f7178, %f5249;
	bra.uni 	$L__BB0_6142;
$L__BB0_5245:
	setp.eq.f32 	%p5002, %f4099, %f5248;
	selp.f32 	%f5250, 0f44614000, 0f44610000, %p5002;
	mov.f32 	%f7178, %f5250;
	bra.uni 	$L__BB0_6142;
$L__BB0_5246:
	add.s32 	%r2512, %r4, 897;
	cvt.rn.f32.s32 	%f5251, %r2512;
	setp.leu.f32 	%p4998, %f4099, %f5251;
	@%p4998 bra 	$L__BB0_5248;
	setp.eq.f32 	%p5000, %f4099, %f5247;
	selp.f32 	%f5252, 0f4460C000, 0f44608000, %p5000;
	mov.f32 	%f7178, %f5252;
	bra.uni 	$L__BB0_6142;
$L__BB0_5248:
	setp.eq.f32 	%p4999, %f4099, %f5251;
	selp.f32 	%f5253, 0f44604000, 0f44600000, %p4999;
	mov.f32 	%f7178, %f5253;
	bra.uni 	$L__BB0_6142;
$L__BB0_5249:
	add.s32 	%r2444, %r4, 831;
	cvt.rn.f32.s32 	%f5254, %r2444;
	setp.leu.f32 	%p4866, %f4099, %f5254;
	@%p4866 bra 	$L__BB0_5313;
	add.s32 	%r2476, %r4, 863;
	cvt.rn.f32.s32 	%f5255, %r2476;
	setp.leu.f32 	%p4930, %f4099, %f5255;
	@%p4930 bra 	$L__BB0_5282;
	add.s32 	%r2492, %r4, 879;
	cvt.rn.f32.s32 	%f5256, %r2492;
	setp.leu.f32 	%p4962, %f4099, %f5256;
	@%p4962 bra 	$L__BB0_5267;
	add.s32 	%r2500, %r4, 887;
	cvt.rn.f32.s32 	%f5257, %r2500;
	setp.leu.f32 	%p4978, %f4099, %f5257;
	@%p4978 bra 	$L__BB0_5260;
	add.s32 	%r2504, %r4, 891;
	cvt.rn.f32.s32 	%f5258, %r2504;
	setp.leu.f32 	%p4986, %f4099, %f5258;
	@%p4986 bra 	$L__BB0_5257;
	add.s32 	%r2506, %r4, 893;
	cvt.rn.f32.s32 	%f5259, %r2506;
	setp.leu.f32 	%p4990, %f4099, %f5259;
	@%p4990 bra 	$L__BB0_5256;
	setp.eq.f32 	%p4992, %f4099, %f5126;
	selp.f32 	%f5260, 0f445FC000, 0f445F8000, %p4992;
	mov.f32 	%f7178, %f5260;
	bra.uni 	$L__BB0_6142;
$L__BB0_5256:
	setp.eq.f32 	%p4991, %f4099, %f5259;
	selp.f32 	%f5261, 0f445F4000, 0f445F0000, %p4991;
	mov.f32 	%f7178, %f5261;
	bra.uni 	$L__BB0_6142;
$L__BB0_5257:
	add.s32 	%r2505, %r4, 889;
	cvt.rn.f32.s32 	%f5262, %r2505;
	setp.leu.f32 	%p4987, %f4099, %f5262;
	@%p4987 bra 	$L__BB0_5259;
	setp.eq.f32 	%p4989, %f4099, %f5258;
	selp.f32 	%f5263, 0f445EC000, 0f445E8000, %p4989;
	mov.f32 	%f7178, %f5263;
	bra.uni 	$L__BB0_6142;
$L__BB0_5259:
	setp.eq.f32 	%p4988, %f4099, %f5262;
	selp.f32 	%f5264, 0f445E4000, 0f445E0000, %p4988;
	mov.f32 	%f7178, %f5264;
	bra.uni 	$L__BB0_6142;
$L__BB0_5260:
	add.s32 	%r2501, %r4, 883;
	cvt.rn.f32.s32 	%f5265, %r2501;
	setp.leu.f32 	%p4979, %f4099, %f5265;
	@%p4979 bra 	$L__BB0_5264;
	add.s32 	%r2503, %r4, 885;
	cvt.rn.f32.s32 	%f5266, %r2503;
	setp.leu.f32 	%p4983, %f4099, %f5266;
	@%p4983 bra 	$L__BB0_5263;
	setp.eq.f32 	%p4985, %f4099, %f5257;
	selp.f32 	%f5267, 0f445DC000, 0f445D8000, %p4985;
	mov.f32 	%f7178, %f5267;
	bra.uni 	$L__BB0_6142;
$L__BB0_5263:
	setp.eq.f32 	%p4984, %f4099, %f5266;
	selp.f32 	%f5268, 0f445D4000, 0f445D0000, %p4984;
	mov.f32 	%f7178, %f5268;
	bra.uni 	$L__BB0_6142;
$L__BB0_5264:
	add.s32 	%r2502, %r4, 881;
	cvt.rn.f32.s32 	%f5269, %r2502;
	setp.leu.f32 	%p4980, %f4099, %f5269;
	@%p4980 bra 	$L__BB0_5266;
	setp.eq.f32 	%p4982, %f4099, %f5265;
	selp.f32 	%f5270, 0f445CC000, 0f445C8000, %p4982;
	mov.f32 	%f7178, %f5270;
	bra.uni 	$L__BB0_6142;
$L__BB0_5266:
	setp.eq.f32 	%p4981, %f4099, %f5269;
	selp.f32 	%f5271, 0f445C4000, 0f445C0000, %p4981;
	mov.f32 	%f7178, %f5271;
	bra.uni 	$L__BB0_6142;
$L__BB0_5267:
	add.s32 	%r2493, %r4, 871;
	cvt.rn.f32.s32 	%f5272, %r2493;
	setp.leu.f32 	%p4963, %f4099, %f5272;
	@%p4963 bra 	$L__BB0_5275;
	add.s32 	%r2497, %r4, 875;
	cvt.rn.f32.s32 	%f5273, %r2497;
	setp.leu.f32 	%p4971, %f4099, %f5273;
	@%p4971 bra 	$L__BB0_5272;
	add.s32 	%r2499, %r4, 877;
	cvt.rn.f32.s32 	%f5274, %r2499;
	setp.leu.f32 	%p4975, %f4099, %f5274;
	@%p4975 bra 	$L__BB0_5271;
	setp.eq.f32 	%p4977, %f4099, %f5256;
	selp.f32 	%f5275, 0f445BC000, 0f445B8000, %p4977;
	mov.f32 	%f7178, %f5275;
	bra.uni 	$L__BB0_6142;
$L__BB0_5271:
	setp.eq.f32 	%p4976, %f4099, %f5274;
	selp.f32 	%f5276, 0f445B4000, 0f445B0000, %p4976;
	mov.f32 	%f7178, %f5276;
	bra.uni 	$L__BB0_6142;
$L__BB0_5272:
	add.s32 	%r2498, %r4, 873;
	cvt.rn.f32.s32 	%f5277, %r2498;
	setp.leu.f32 	%p4972, %f4099, %f5277;
	@%p4972 bra 	$L__BB0_5274;
	setp.eq.f32 	%p4974, %f4099, %f5273;
	selp.f32 	%f5278, 0f445AC000, 0f445A8000, %p4974;
	mov.f32 	%f7178, %f5278;
	bra.uni 	$L__BB0_6142;
$L__BB0_5274:
	setp.eq.f32 	%p4973, %f4099, %f5277;
	selp.f32 	%f5279, 0f445A4000, 0f445A0000, %p4973;
	mov.f32 	%f7178, %f5279;
	bra.uni 	$L__BB0_6142;
$L__BB0_5275:
	add.s32 	%r2494, %r4, 867;
	cvt.rn.f32.s32 	%f5280, %r2494;
	setp.leu.f32 	%p4964, %f4099, %f5280;
	@%p4964 bra 	$L__BB0_5279;
	add.s32 	%r2496, %r4, 869;
	cvt.rn.f32.s32 	%f5281, %r2496;
	setp.leu.f32 	%p4968, %f4099, %f5281;
	@%p4968 bra 	$L__BB0_5278;
	setp.eq.f32 	%p4970, %f4099, %f5272;
	selp.f32 	%f5282, 0f4459C000, 0f44598000, %p4970;
	mov.f32 	%f7178, %f5282;
	bra.uni 	$L__BB0_6142;
$L__BB0_5278:
	setp.eq.f32 	%p4969, %f4099, %f5281;
	selp.f32 	%f5283, 0f44594000, 0f44590000, %p4969;
	mov.f32 	%f7178, %f5283;
	bra.uni 	$L__BB0_6142;
$L__BB0_5279:
	add.s32 	%r2495, %r4, 865;
	cvt.rn.f32.s32 	%f5284, %r2495;
	setp.leu.f32 	%p4965, %f4099, %f5284;
	@%p4965 bra 	$L__BB0_5281;
	setp.eq.f32 	%p4967, %f4099, %f5280;
	selp.f32 	%f5285, 0f4458C000, 0f44588000, %p4967;
	mov.f32 	%f7178, %f5285;
	bra.uni 	$L__BB0_6142;
$L__BB0_5281:
	setp.eq.f32 	%p4966, %f4099, %f5284;
	selp.f32 	%f5286, 0f44584000, 0f44580000, %p4966;
	mov.f32 	%f7178, %f5286;
	bra.uni 	$L__BB0_6142;
$L__BB0_5282:
	add.s32 	%r2477, %r4, 847;
	cvt.rn.f32.s32 	%f5287, %r2477;
	setp.leu.f32 	%p4931, %f4099, %f5287;
	@%p4931 bra 	$L__BB0_5298;
	add.s32 	%r2485, %r4, 855;
	cvt.rn.f32.s32 	%f5288, %r2485;
	setp.leu.f32 	%p4947, %f4099, %f5288;
	@%p4947 bra 	$L__BB0_5291;
	add.s32 	%r2489, %r4, 859;
	cvt.rn.f32.s32 	%f5289, %r2489;
	setp.leu.f32 	%p4955, %f4099, %f5289;
	@%p4955 bra 	$L__BB0_5288;
	add.s32 	%r2491, %r4, 861;
	cvt.rn.f32.s32 	%f5290, %r2491;
	setp.leu.f32 	%p4959, %f4099, %f5290;
	@%p4959 bra 	$L__BB0_5287;
	setp.eq.f32 	%p4961, %f4099, %f5255;
	selp.f32 	%f5291, 0f4457C000, 0f44578000, %p4961;
	mov.f32 	%f7178, %f5291;
	bra.uni 	$L__BB0_6142;
$L__BB0_5287:
	setp.eq.f32 	%p4960, %f4099, %f5290;
	selp.f32 	%f5292, 0f44574000, 0f44570000, %p4960;
	mov.f32 	%f7178, %f5292;
	bra.uni 	$L__BB0_6142;
$L__BB0_5288:
	add.s32 	%r2490, %r4, 857;
	cvt.rn.f32.s32 	%f5293, %r2490;
	setp.leu.f32 	%p4956, %f4099, %f5293;
	@%p4956 bra 	$L__BB0_5290;
	setp.eq.f32 	%p4958, %f4099, %f5289;
	selp.f32 	%f5294, 0f4456C000, 0f44568000, %p4958;
	mov.f32 	%f7178, %f5294;
	bra.uni 	$L__BB0_6142;
$L__BB0_5290:
	setp.eq.f32 	%p4957, %f4099, %f5293;
	selp.f32 	%f5295, 0f44564000, 0f44560000, %p4957;
	mov.f32 	%f7178, %f5295;
	bra.uni 	$L__BB0_6142;
$L__BB0_5291:
	add.s32 	%r2486, %r4, 851;
	cvt.rn.f32.s32 	%f5296, %r2486;
	setp.leu.f32 	%p4948, %f4099, %f5296;
	@%p4948 bra 	$L__BB0_5295;
	add.s32 	%r2488, %r4, 853;
	cvt.rn.f32.s32 	%f5297, %r2488;
	setp.leu.f32 	%p4952, %f4099, %f5297;
	@%p4952 bra 	$L__BB0_5294;
	setp.eq.f32 	%p4954, %f4099, %f5288;
	selp.f32 	%f5298, 0f4455C000, 0f44558000, %p4954;
	mov.f32 	%f7178, %f5298;
	bra.uni 	$L__BB0_6142;
$L__BB0_5294:
	setp.eq.f32 	%p4953, %f4099, %f5297;
	selp.f32 	%f5299, 0f44554000, 0f44550000, %p4953;
	mov.f32 	%f7178, %f5299;
	bra.uni 	$L__BB0_6142;
$L__BB0_5295:
	add.s32 	%r2487, %r4, 849;
	cvt.rn.f32.s32 	%f5300, %r2487;
	setp.leu.f32 	%p4949, %f4099, %f5300;
	@%p4949 bra 	$L__BB0_5297;
	setp.eq.f32 	%p4951, %f4099, %f5296;
	selp.f32 	%f5301, 0f4454C000, 0f44548000, %p4951;
	mov.f32 	%f7178, %f5301;
	bra.uni 	$L__BB0_6142;
$L__BB0_5297:
	setp.eq.f32 	%p4950, %f4099, %f5300;
	selp.f32 	%f5302, 0f44544000, 0f44540000, %p4950;
	mov.f32 	%f7178, %f5302;
	bra.uni 	$L__BB0_6142;
$L__BB0_5298:
	add.s32 	%r2478, %r4, 839;
	cvt.rn.f32.s32 	%f5303, %r2478;
	setp.leu.f32 	%p4932, %f4099, %f5303;
	@%p4932 bra 	$L__BB0_5306;
	add.s32 	%r2482, %r4, 843;
	cvt.rn.f32.s32 	%f5304, %r2482;
	setp.leu.f32 	%p4940, %f4099, %f5304;
	@%p4940 bra 	$L__BB0_5303;
	add.s32 	%r2484, %r4, 845;
	cvt.rn.f32.s32 	%f5305, %r2484;
	setp.leu.f32 	%p4944, %f4099, %f5305;
	@%p4944 bra 	$L__BB0_5302;
	setp.eq.f32 	%p4946, %f4099, %f5287;
	selp.f32 	%f5306, 0f4453C000, 0f44538000, %p4946;
	mov.f32 	%f7178, %f5306;
	bra.uni 	$L__BB0_6142;
$L__BB0_5302:
	setp.eq.f32 	%p4945, %f4099, %f5305;
	selp.f32 	%f5307, 0f44534000, 0f44530000, %p4945;
	mov.f32 	%f7178, %f5307;
	bra.uni 	$L__BB0_6142;
$L__BB0_5303:
	add.s32 	%r2483, %r4, 841;
	cvt.rn.f32.s32 	%f5308, %r2483;
	setp.leu.f32 	%p4941, %f4099, %f5308;
	@%p4941 bra 	$L__BB0_5305;
	setp.eq.f32 	%p4943, %f4099, %f5304;
	selp.f32 	%f5309, 0f4452C000, 0f44528000, %p4943;
	mov.f32 	%f7178, %f5309;
	bra.uni 	$L__BB0_6142;
$L__BB0_5305:
	setp.eq.f32 	%p4942, %f4099, %f5308;
	selp.f32 	%f5310, 0f44524000, 0f44520000, %p4942;
	mov.f32 	%f7178, %f5310;
	bra.uni 	$L__BB0_6142;
$L__BB0_5306:
	add.s32 	%r2479, %r4, 835;
	cvt.rn.f32.s32 	%f5311, %r2479;
	setp.leu.f32 	%p4933, %f4099, %f5311;
	@%p4933 bra 	$L__BB0_5310;
	add.s32 	%r2481, %r4, 837;
	cvt.rn.f32.s32 	%f5312, %r2481;
	setp.leu.f32 	%p4937, %f4099, %f5312;
	@%p4937 bra 	$L__BB0_5309;
	setp.eq.f32 	%p4939, %f4099, %f5303;
	selp.f32 	%f5313, 0f4451C000, 0f44518000, %p4939;
	mov.f32 	%f7178, %f5313;
	bra.uni 	$L__BB0_6142;
$L__BB0_5309:
	setp.eq.f32 	%p4938, %f4099, %f5312;
	selp.f32 	%f5314, 0f44514000, 0f44510000, %p4938;
	mov.f32 	%f7178, %f5314;
	bra.uni 	$L__BB0_6142;
$L__BB0_5310:
	add.s32 	%r2480, %r4, 833;
	cvt.rn.f32.s32 	%f5315, %r2480;
	setp.leu.f32 	%p4934, %f4099, %f5315;
	@%p4934 bra 	$L__BB0_5312;
	setp.eq.f32 	%p4936, %f4099, %f5311;
	selp.f32 	%f5316, 0f4450C000, 0f44508000, %p4936;
	mov.f32 	%f7178, %f5316;
	bra.uni 	$L__BB0_6142;
$L__BB0_5312:
	setp.eq.f32 	%p4935, %f4099, %f5315;
	selp.f32 	%f5317, 0f44504000, 0f44500000, %p4935;
	mov.f32 	%f7178, %f5317;
	bra.uni 	$L__BB0_6142;
$L__BB0_5313:
	add.s32 	%r2445, %r4, 799;
	cvt.rn.f32.s32 	%f5318, %r2445;
	setp.leu.f32 	%p4867, %f4099, %f5318;
	@%p4867 bra 	$L__BB0_5345;
	add.s32 	%r2461, %r4, 815;
	cvt.rn.f32.s32 	%f5319, %r2461;
	setp.leu.f32 	%p4899, %f4099, %f5319;
	@%p4899 bra 	$L__BB0_5330;
	add.s32 	%r2469, %r4, 823;
	cvt.rn.f32.s32 	%f5320, %r2469;
	setp.leu.f32 	%p4915, %f4099, %f5320;
	@%p4915 bra 	$L__BB0_5323;
	add.s32 	%r2473, %r4, 827;
	cvt.rn.f32.s32 	%f5321, %r2473;
	setp.leu.f32 	%p4923, %f4099, %f5321;
	@%p4923 bra 	$L__BB0_5320;
	add.s32 	%r2475, %r4, 829;
	cvt.rn.f32.s32 	%f5322, %r2475;
	setp.leu.f32 	%p4927, %f4099, %f5322;
	@%p4927 bra 	$L__BB0_5319;
	setp.eq.f32 	%p4929, %f4099, %f5254;
	selp.f32 	%f5323, 0f444FC000, 0f444F8000, %p4929;
	mov.f32 	%f7178, %f5323;
	bra.uni 	$L__BB0_6142;
$L__BB0_5319:
	setp.eq.f32 	%p4928, %f4099, %f5322;
	selp.f32 	%f5324, 0f444F4000, 0f444F0000, %p4928;
	mov.f32 	%f7178, %f5324;
	bra.uni 	$L__BB0_6142;
$L__BB0_5320:
	add.s32 	%r2474, %r4, 825;
	cvt.rn.f32.s32 	%f5325, %r2474;
	setp.leu.f32 	%p4924, %f4099, %f5325;
	@%p4924 bra 	$L__BB0_5322;
	setp.eq.f32 	%p4926, %f4099, %f5321;
	selp.f32 	%f5326, 0f444EC000, 0f444E8000, %p4926;
	mov.f32 	%f7178, %f5326;
	bra.uni 	$L__BB0_6142;
$L__BB0_5322:
	setp.eq.f32 	%p4925, %f4099, %f5325;
	selp.f32 	%f5327, 0f444E4000, 0f444E0000, %p4925;
	mov.f32 	%f7178, %f5327;
	bra.uni 	$L__BB0_6142;
$L__BB0_5323:
	add.s32 	%r2470, %r4, 819;
	cvt.rn.f32.s32 	%f5328, %r2470;
	setp.leu.f32 	%p4916, %f4099, %f5328;
	@%p4916 bra 	$L__BB0_5327;
	add.s32 	%r2472, %r4, 821;
	cvt.rn.f32.s32 	%f5329, %r2472;
	setp.leu.f32 	%p4920, %f4099, %f5329;
	@%p4920 bra 	$L__BB0_5326;
	setp.eq.f32 	%p4922, %f4099, %f5320;
	selp.f32 	%f5330, 0f444DC000, 0f444D8000, %p4922;
	mov.f32 	%f7178, %f5330;
	bra.uni 	$L__BB0_6142;
$L__BB0_5326:
	setp.eq.f32 	%p4921, %f4099, %f5329;
	selp.f32 	%f5331, 0f444D4000, 0f444D0000, %p4921;
	mov.f32 	%f7178, %f5331;
	bra.uni 	$L__BB0_6142;
$L__BB0_5327:
	add.s32 	%r2471, %r4, 817;
	cvt.rn.f32.s32 	%f5332, %r2471;
	setp.leu.f32 	%p4917, %f4099, %f5332;
	@%p4917 bra 	$L__BB0_5329;
	setp.eq.f32 	%p4919, %f4099, %f5328;
	selp.f32 	%f5333, 0f444CC000, 0f444C8000, %p4919;
	mov.f32 	%f7178, %f5333;
	bra.uni 	$L__BB0_6142;
$L__BB0_5329:
	setp.eq.f32 	%p4918, %f4099, %f5332;
	selp.f32 	%f5334, 0f444C4000, 0f444C0000, %p4918;
	mov.f32 	%f7178, %f5334;
	bra.uni 	$L__BB0_6142;
$L__BB0_5330:
	add.s32 	%r2462, %r4, 807;
	cvt.rn.f32.s32 	%f5335, %r2462;
	setp.leu.f32 	%p4900, %f4099, %f5335;
	@%p4900 bra 	$L__BB0_5338;
	add.s32 	%r2466, %r4, 811;
	cvt.rn.f32.s32 	%f5336, %r2466;
	setp.leu.f32 	%p4908, %f4099, %f5336;
	@%p4908 bra 	$L__BB0_5335;
	add.s32 	%r2468, %r4, 813;
	cvt.rn.f32.s32 	%f5337, %r2468;
	setp.leu.f32 	%p4912, %f4099, %f5337;
	@%p4912 bra 	$L__BB0_5334;
	setp.eq.f32 	%p4914, %f4099, %f5319;
	selp.f32 	%f5338, 0f444BC000, 0f444B8000, %p4914;
	mov.f32 	%f7178, %f5338;
	bra.uni 	$L__BB0_6142;
$L__BB0_5334:
	setp.eq.f32 	%p4913, %f4099, %f5337;
	selp.f32 	%f5339, 0f444B4000, 0f444B0000, %p4913;
	mov.f32 	%f7178, %f5339;
	bra.uni 	$L__BB0_6142;
$L__BB0_5335:
	add.s32 	%r2467, %r4, 809;
	cvt.rn.f32.s32 	%f5340, %r2467;
	setp.leu.f32 	%p4909, %f4099, %f5340;
	@%p4909 bra 	$L__BB0_5337;
	setp.eq.f32 	%p4911, %f4099, %f5336;
	selp.f32 	%f5341, 0f444AC000, 0f444A8000, %p4911;
	mov.f32 	%f7178, %f5341;
	bra.uni 	$L__BB0_6142;
$L__BB0_5337:
	setp.eq.f32 	%p4910, %f4099, %f5340;
	selp.f32 	%f5342, 0f444A4000, 0f444A0000, %p4910;
	mov.f32 	%f7178, %f5342;
	bra.uni 	$L__BB0_6142;
$L__BB0_5338:
	add.s32 	%r2463, %r4, 803;
	cvt.rn.f32.s32 	%f5343, %r2463;
	setp.leu.f32 	%p4901, %f4099, %f5343;
	@%p4901 bra 	$L__BB0_5342;
	add.s32 	%r2465, %r4, 805;
	cvt.rn.f32.s32 	%f5344, %r2465;
	setp.leu.f32 	%p4905, %f4099, %f5344;
	@%p4905 bra 	$L__BB0_5341;
	setp.eq.f32 	%p4907, %f4099, %f5335;
	selp.f32 	%f5345, 0f4449C000, 0f44498000, %p4907;
	mov.f32 	%f7178, %f5345;
	bra.uni 	$L__BB0_6142;
$L__BB0_5341:
	setp.eq.f32 	%p4906, %f4099, %f5344;
	selp.f32 	%f5346, 0f44494000, 0f44490000, %p4906;
	mov.f32 	%f7178, %f5346;
	bra.uni 	$L__BB0_6142;
$L__BB0_5342:
	add.s32 	%r2464, %r4, 801;
	cvt.rn.f32.s32 	%f5347, %r2464;
	setp.leu.f32 	%p4902, %f4099, %f5347;
	@%p4902 bra 	$L__BB0_5344;
	setp.eq.f32 	%p4904, %f4099, %f5343;
	selp.f32 	%f5348, 0f4448C000, 0f44488000, %p4904;
	mov.f32 	%f7178, %f5348;
	bra.uni 	$L__BB0_6142;
$L__BB0_5344:
	setp.eq.f32 	%p4903, %f4099, %f5347;
	selp.f32 	%f5349, 0f44484000, 0f44480000, %p4903;
	mov.f32 	%f7178, %f5349;
	bra.uni 	$L__BB0_6142;
$L__BB0_5345:
	add.s32 	%r2446, %r4, 783;
	cvt.rn.f32.s32 	%f5350, %r2446;
	setp.leu.f32 	%p4868, %f4099, %f5350;
	@%p4868 bra 	$L__BB0_5361;
	add.s32 	%r2454, %r4, 791;
	cvt.rn.f32.s32 	%f5351, %r2454;
	setp.leu.f32 	%p4884, %f4099, %f5351;
	@%p4884 bra 	$L__BB0_5354;
	add.s32 	%r2458, %r4, 795;
	cvt.rn.f32.s32 	%f5352, %r2458;
	setp.leu.f32 	%p4892, %f4099, %f5352;
	@%p4892 bra 	$L__BB0_5351;
	add.s32 	%r2460, %r4, 797;
	cvt.rn.f32.s32 	%f5353, %r2460;
	setp.leu.f32 	%p4896, %f4099, %f5353;
	@%p4896 bra 	$L__BB0_5350;
	setp.eq.f32 	%p4898, %f4099, %f5318;
	selp.f32 	%f5354, 0f4447C000, 0f44478000, %p4898;
	mov.f32 	%f7178, %f5354;
	bra.uni 	$L__BB0_6142;
$L__BB0_5350:
	setp.eq.f32 	%p4897, %f4099, %f5353;
	selp.f32 	%f5355, 0f44474000, 0f44470000, %p4897;
	mov.f32 	%f7178, %f5355;
	bra.uni 	$L__BB0_6142;
$L__BB0_5351:
	add.s32 	%r2459, %r4, 793;
	cvt.rn.f32.s32 	%f5356, %r2459;
	setp.leu.f32 	%p4893, %f4099, %f5356;
	@%p4893 bra 	$L__BB0_5353;
	setp.eq.f32 	%p4895, %f4099, %f5352;
	selp.f32 	%f5357, 0f4446C000, 0f44468000, %p4895;
	mov.f32 	%f7178, %f5357;
	bra.uni 	$L__BB0_6142;
$L__BB0_5353:
	setp.eq.f32 	%p4894, %f4099, %f5356;
	selp.f32 	%f5358, 0f44464000, 0f44460000, %p4894;
	mov.f32 	%f7178, %f5358;
	bra.uni 	$L__BB0_6142;
$L__BB0_5354:
	add.s32 	%r2455, %r4, 787;
	cvt.rn.f32.s32 	%f5359, %r2455;
	setp.leu.f32 	%p4885, %f4099, %f5359;
	@%p4885 bra 	$L__BB0_5358;
	add.s32 	%r2457, %r4, 789;
	cvt.rn.f32.s32 	%f5360, %r2457;
	setp.leu.f32 	%p4889, %f4099, %f5360;
	@%p4889 bra 	$L__BB0_5357;
	setp.eq.f32 	%p4891, %f4099, %f5351;
	selp.f32 	%f5361, 0f4445C000, 0f44458000, %p4891;
	mov.f32 	%f7178, %f5361;
	bra.uni 	$L__BB0_6142;
$L__BB0_5357:
	setp.eq.f32 	%p4890, %f4099, %f5360;
	selp.f32 	%f5362, 0f44454000, 0f44450000, %p4890;
	mov.f32 	%f7178, %f5362;
	bra.uni 	$L__BB0_6142;
$L__BB0_5358:
	add.s32 	%r2456, %r4, 785;
	cvt.rn.f32.s32 	%f5363, %r2456;
	setp.leu.f32 	%p4886, %f4099, %f5363;
	@%p4886 bra 	$L__BB0_5360;
	setp.eq.f32 	%p4888, %f4099, %f5359;
	selp.f32 	%f5364, 0f4444C000, 0f44448000, %p4888;
	mov.f32 	%f7178, %f5364;
	bra.uni 	$L__BB0_6142;
$L__BB0_5360:
	setp.eq.f32 	%p4887, %f4099, %f5363;
	selp.f32 	%f5365, 0f44444000, 0f44440000, %p4887;
	mov.f32 	%f7178, %f5365;
	bra.uni 	$L__BB0_6142;
$L__BB0_5361:
	add.s32 	%r2447, %r4, 775;
	cvt.rn.f32.s32 	%f5366, %r2447;
	setp.leu.f32 	%p4869, %f4099, %f5366;
	@%p4869 bra 	$L__BB0_5369;
	add.s32 	%r2451, %r4, 779;
	cvt.rn.f32.s32 	%f5367, %r2451;
	setp.leu.f32 	%p4877, %f4099, %f5367;
	@%p4877 bra 	$L__BB0_5366;
	add.s32 	%r2453, %r4, 781;
	cvt.rn.f32.s32 	%f5368, %r2453;
	setp.leu.f32 	%p4881, %f4099, %f5368;
	@%p4881 bra 	$L__BB0_5365;
	setp.eq.f32 	%p4883, %f4099, %f5350;
	selp.f32 	%f5369, 0f4443C000, 0f44438000, %p4883;
	mov.f32 	%f7178, %f5369;
	bra.uni 	$L__BB0_6142;
$L__BB0_5365:
	setp.eq.f32 	%p4882, %f4099, %f5368;
	selp.f32 	%f5370, 0f44434000, 0f44430000, %p4882;
	mov.f32 	%f7178, %f5370;
	bra.uni 	$L__BB0_6142;
$L__BB0_5366:
	add.s32 	%r2452, %r4, 777;
	cvt.rn.f32.s32 	%f5371, %r2452;
	setp.leu.f32 	%p4878, %f4099, %f5371;
	@%p4878 bra 	$L__BB0_5368;
	setp.eq.f32 	%p4880, %f4099, %f5367;
	selp.f32 	%f5372, 0f4442C000, 0f44428000, %p4880;
	mov.f32 	%f7178, %f5372;
	bra.uni 	$L__BB0_6142;
$L__BB0_5368:
	setp.eq.f32 	%p4879, %f4099, %f5371;
	selp.f32 	%f5373, 0f44424000, 0f44420000, %p4879;
	mov.f32 	%f7178, %f5373;
	bra.uni 	$L__BB0_6142;
$L__BB0_5369:
	add.s32 	%r2448, %r4, 771;
	cvt.rn.f32.s32 	%f5374, %r2448;
	setp.leu.f32 	%p4870, %f4099, %f5374;
	@%p4870 bra 	$L__BB0_5373;
	add.s32 	%r2450, %r4, 773;
	cvt.rn.f32.s32 	%f5375, %r2450;
	setp.leu.f32 	%p4874, %f4099, %f5375;
	@%p4874 bra 	$L__BB0_5372;
	setp.eq.f32 	%p4876, %f4099, %f5366;
	selp.f32 	%f5376, 0f4441C000, 0f44418000, %p4876;
	mov.f32 	%f7178, %f5376;
	bra.uni 	$L__BB0_6142;
$L__BB0_5372:
	setp.eq.f32 	%p4875, %f4099, %f5375;
	selp.f32 	%f5377, 0f44414000, 0f44410000, %p4875;
	mov.f32 	%f7178, %f5377;
	bra.uni 	$L__BB0_6142;
$L__BB0_5373:
	add.s32 	%r2449, %r4, 769;
	cvt.rn.f32.s32 	%f5378, %r2449;
	setp.leu.f32 	%p4871, %f4099, %f5378;
	@%p4871 bra 	$L__BB0_5375;
	setp.eq.f32 	%p4873, %f4099, %f5374;
	selp.f32 	%f5379, 0f4440C000, 0f44408000, %p4873;
	mov.f32 	%f7178, %f5379;
	bra.uni 	$L__BB0_6142;
$L__BB0_5375:
	setp.eq.f32 	%p4872, %f4099, %f5378;
	selp.f32 	%f5380, 0f44404000, 0f44400000, %p4872;
	mov.f32 	%f7178, %f5380;
	bra.uni 	$L__BB0_6142;
$L__BB0_5376:
	add.s32 	%r2316, %r4, 639;
	cvt.rn.f32.s32 	%f5381, %r2316;
	setp.leu.f32 	%p4610, %f4099, %f5381;
	@%p4610 bra 	$L__BB0_5504;
	add.s32 	%r2380, %r4, 703;
	cvt.rn.f32.s32 	%f5382, %r2380;
	setp.leu.f32 	%p4738, %f4099, %f5382;
	@%p4738 bra 	$L__BB0_5441;
	add.s32 	%r2412, %r4, 735;
	cvt.rn.f32.s32 	%f5383, %r2412;
	setp.leu.f32 	%p4802, %f4099, %f5383;
	@%p4802 bra 	$L__BB0_5410;
	add.s32 	%r2428, %r4, 751;
	cvt.rn.f32.s32 	%f5384, %r2428;
	setp.leu.f32 	%p4834, %f4099, %f5384;
	@%p4834 bra 	$L__BB0_5395;
	add.s32 	%r2436, %r4, 759;
	cvt.rn.f32.s32 	%f5385, %r2436;
	setp.leu.f32 	%p4850, %f4099, %f5385;
	@%p4850 bra 	$L__BB0_5388;
	add.s32 	%r2440, %r4, 763;
	cvt.rn.f32.s32 	%f5386, %r2440;
	setp.leu.f32 	%p4858, %f4099, %f5386;
	@%p4858 bra 	$L__BB0_5385;
	add.s32 	%r2442, %r4, 765;
	cvt.rn.f32.s32 	%f5387, %r2442;
	setp.leu.f32 	%p4862, %f4099, %f5387;
	@%p4862 bra 	$L__BB0_5384;
	setp.eq.f32 	%p4864, %f4099, %f5125;
	selp.f32 	%f5388, 0f443FC000, 0f443F8000, %p4864;
	mov.f32 	%f7178, %f5388;
	bra.uni 	$L__BB0_6142;
$L__BB0_5384:
	setp.eq.f32 	%p4863, %f4099, %f5387;
	selp.f32 	%f5389, 0f443F4000, 0f443F0000, %p4863;
	mov.f32 	%f7178, %f5389;
	bra.uni 	$L__BB0_6142;
$L__BB0_5385:
	add.s32 	%r2441, %r4, 761;
	cvt.rn.f32.s32 	%f5390, %r2441;
	setp.leu.f32 	%p4859, %f4099, %f5390;
	@%p4859 bra 	$L__BB0_5387;
	setp.eq.f32 	%p4861, %f4099, %f5386;
	selp.f32 	%f5391, 0f443EC000, 0f443E8000, %p4861;
	mov.f32 	%f7178, %f5391;
	bra.uni 	$L__BB0_6142;
$L__BB0_5387:
	setp.eq.f32 	%p4860, %f4099, %f5390;
	selp.f32 	%f5392, 0f443E4000, 0f443E0000, %p4860;
	mov.f32 	%f7178, %f5392;
	bra.uni 	$L__BB0_6142;
$L__BB0_5388:
	add.s32 	%r2437, %r4, 755;
	cvt.rn.f32.s32 	%f5393, %r2437;
	setp.leu.f32 	%p4851, %f4099, %f5393;
	@%p4851 bra 	$L__BB0_5392;
	add.s32 	%r2439, %r4, 757;
	cvt.rn.f32.s32 	%f5394, %r2439;
	setp.leu.f32 	%p4855, %f4099, %f5394;
	@%p4855 bra 	$L__BB0_5391;
	setp.eq.f32 	%p4857, %f4099, %f5385;
	selp.f32 	%f5395, 0f443DC000, 0f443D8000, %p4857;
	mov.f32 	%f7178, %f5395;
	bra.uni 	$L__BB0_6142;
$L__BB0_5391:
	setp.eq.f32 	%p4856, %f4099, %f5394;
	selp.f32 	%f5396, 0f443D4000, 0f443D0000, %p4856;
	mov.f32 	%f7178, %f5396;
	bra.uni 	$L__BB0_6142;
$L__BB0_5392:
	add.s32 	%r2438, %r4, 753;
	cvt.rn.f32.s32 	%f5397, %r2438;
	setp.leu.f32 	%p4852, %f4099, %f5397;
	@%p4852 bra 	$L__BB0_5394;
	setp.eq.f32 	%p4854, %f4099, %f5393;
	selp.f32 	%f5398, 0f443CC000, 0f443C8000, %p4854;
	mov.f32 	%f7178, %f5398;
	bra.uni 	$L__BB0_6142;
$L__BB0_5394:
	setp.eq.f32 	%p4853, %f4099, %f5397;
	selp.f32 	%f5399, 0f443C4000, 0f443C0000, %p4853;
	mov.f32 	%f7178, %f5399;
	bra.uni 	$L__BB0_6142;
$L__BB0_5395:
	add.s32 	%r2429, %r4, 743;
	cvt.rn.f32.s32 	%f5400, %r2429;
	setp.leu.f32 	%p4835, %f4099, %f5400;
	@%p4835 bra 	$L__BB0_5403;
	add.s32 	%r2433, %r4, 747;
	cvt.rn.f32.s32 	%f5401, %r2433;
	setp.leu.f32 	%p4843, %f4099, %f5401;
	@%p4843 bra 	$L__BB0_5400;
	add.s32 	%r2435, %r4, 749;
	cvt.rn.f32.s32 	%f5402, %r2435;
	setp.leu.f32 	%p4847, %f4099, %f5402;
	@%p4847 bra 	$L__BB0_5399;
	setp.eq.f32 	%p4849, %f4099, %f5384;
	selp.f32 	%f5403, 0f443BC000, 0f443B8000, %p4849;
	mov.f32 	%f7178, %f5403;
	bra.uni 	$L__BB0_6142;
$L__BB0_5399:
	setp.eq.f32 	%p4848, %f4099, %f5402;
	selp.f32 	%f5404, 0f443B4000, 0f443B0000, %p4848;
	mov.f32 	%f7178, %f5404;
	bra.uni 	$L__BB0_6142;
$L__BB0_5400:
	add.s32 	%r2434, %r4, 745;
	cvt.rn.f32.s32 	%f5405, %r2434;
	setp.leu.f32 	%p4844, %f4099, %f5405;
	@%p4844 bra 	$L__BB0_5402;
	setp.eq.f32 	%p4846, %f4099, %f5401;
	selp.f32 	%f5406, 0f443AC000, 0f443A8000, %p4846;
	mov.f32 	%f7178, %f5406;
	bra.uni 	$L__BB0_6142;
$L__BB0_5402:
	setp.eq.f32 	%p4845, %f4099, %f5405;
	selp.f32 	%f5407, 0f443A4000, 0f443A0000, %p4845;
	mov.f32 	%f7178, %f5407;
	bra.uni 	$L__BB0_6142;
$L__BB0_5403:
	add.s32 	%r2430, %r4, 739;
	cvt.rn.f32.s32 	%f5408, %r2430;
	setp.leu.f32 	%p4836, %f4099, %f5408;
	@%p4836 bra 	$L__BB0_5407;
	add.s32 	%r2432, %r4, 741;
	cvt.rn.f32.s32 	%f5409, %r2432;
	setp.leu.f32 	%p4840, %f4099, %f5409;
	@%p4840 bra 	$L__BB0_5406;
	setp.eq.f32 	%p4842, %f4099, %f5400;
	selp.f32 	%f5410, 0f4439C000, 0f44398000, %p4842;
	mov.f32 	%f7178, %f5410;
	bra.uni 	$L__BB0_6142;
$L__BB0_5406:
	setp.eq.f32 	%p4841, %f4099, %f5409;
	selp.f32 	%f5411, 0f44394000, 0f44390000, %p4841;
	mov.f32 	%f7178, %f5411;
	bra.uni 	$L__BB0_6142;
$L__BB0_5407:
	add.s32 	%r2431, %r4, 737;
	cvt.rn.f32.s32 	%f5412, %r2431;
	setp.leu.f32 	%p4837, %f4099, %f5412;
	@%p4837 bra 	$L__BB0_5409;
	setp.eq.f32 	%p4839, %f4099, %f5408;
	selp.f32 	%f5413, 0f4438C000, 0f44388000, %p4839;
	mov.f32 	%f7178, %f5413;
	bra.uni 	$L__BB0_6142;
$L__BB0_5409:
	setp.eq.f32 	%p4838, %f4099, %f5412;
	selp.f32 	%f5414, 0f44384000, 0f44380000, %p4838;
	mov.f32 	%f7178, %f5414;
	bra.uni 	$L__BB0_6142;
$L__BB0_5410:
	add.s32 	%r2413, %r4, 719;
	cvt.rn.f32.s32 	%f5415, %r2413;
	setp.leu.f32 	%p4803, %f4099, %f5415;
	@%p4803 bra 	$L__BB0_5426;
	add.s32 	%r2421, %r4, 727;
	cvt.rn.f32.s32 	%f5416, %r2421;
	setp.leu.f32 	%p4819, %f4099, %f5416;
	@%p4819 bra 	$L__BB0_5419;
	add.s32 	%r2425, %r4, 731;
	cvt.rn.f32.s32 	%f5417, %r2425;
	setp.leu.f32 	%p4827, %f4099, %f5417;
	@%p4827 bra 	$L__BB0_5416;
	add.s32 	%r2427, %r4, 733;
	cvt.rn.f32.s32 	%f5418, %r2427;
	setp.leu.f32 	%p4831, %f4099, %f5418;
	@%p4831 bra 	$L__BB0_5415;
	setp.eq.f32 	%p4833, %f4099, %f5383;
	selp.f32 	%f5419, 0f4437C000, 0f44378000, %p4833;
	mov.f32 	%f7178, %f5419;
	bra.uni 	$L__BB0_6142;
$L__BB0_5415:
	setp.eq.f32 	%p4832, %f4099, %f5418;
	selp.f32 	%f5420, 0f44374000, 0f44370000, %p4832;
	mov.f32 	%f7178, %f5420;
	bra.uni 	$L__BB0_6142;
$L__BB0_5416:
	add.s32 	%r2426, %r4, 729;
	cvt.rn.f32.s32 	%f5421, %r2426;
	setp.leu.f32 	%p4828, %f4099, %f5421;
	@%p4828 bra 	$L__BB0_5418;
	setp.eq.f32 	%p4830, %f4099, %f5417;
	selp.f32 	%f5422, 0f4436C000, 0f44368000, %p4830;
	mov.f32 	%f7178, %f5422;
	bra.uni 	$L__BB0_6142;
$L__BB0_5418:
	setp.eq.f32 	%p4829, %f4099, %f5421;
	selp.f32 	%f5423, 0f44364000, 0f44360000, %p4829;
	mov.f32 	%f7178, %f5423;
	bra.uni 	$L__BB0_6142;
$L__BB0_5419:
	add.s32 	%r2422, %r4, 723;
	cvt.rn.f32.s32 	%f5424, %r2422;
	setp.leu.f32 	%p4820, %f4099, %f5424;
	@%p4820 bra 	$L__BB0_5423;
	add.s32 	%r2424, %r4, 725;
	cvt.rn.f32.s32 	%f5425, %r2424;
	setp.leu.f32 	%p4824, %f4099, %f5425;
	@%p4824 bra 	$L__BB0_5422;
	setp.eq.f32 	%p4826, %f4099, %f5416;
	selp.f32 	%f5426, 0f4435C000, 0f44358000, %p4826;
	mov.f32 	%f7178, %f5426;
	bra.uni 	$L__BB0_6142;
$L__BB0_5422:
	setp.eq.f32 	%p4825, %f4099, %f5425;
	selp.f32 	%f5427, 0f44354000, 0f44350000, %p4825;
	mov.f32 	%f7178, %f5427;
	bra.uni 	$L__BB0_6142;
$L__BB0_5423:
	add.s32 	%r2423, %r4, 721;
	cvt.rn.f32.s32 	%f5428, %r2423;
	setp.leu.f32 	%p4821, %f4099, %f5428;
	@%p4821 bra 	$L__BB0_5425;
	setp.eq.f32 	%p4823, %f4099, %f5424;
	selp.f32 	%f5429, 0f4434C000, 0f44348000, %p4823;
	mov.f32 	%f7178, %f5429;
	bra.uni 	$L__BB0_6142;
$L__BB0_5425:
	setp.eq.f32 	%p4822, %f4099, %f5428;
	selp.f32 	%f5430, 0f44344000, 0f44340000, %p4822;
	mov.f32 	%f7178, %f5430;
	bra.uni 	$L__BB0_6142;
$L__BB0_5426:
	add.s32 	%r2414, %r4, 711;
	cvt.rn.f32.s32 	%f5431, %r2414;
	setp.leu.f32 	%p4804, %f4099, %f5431;
	@%p4804 bra 	$L__BB0_5434;
	add.s32 	%r2418, %r4, 715;
	cvt.rn.f32.s32 	%f5432, %r2418;
	setp.leu.f32 	%p4812, %f4099, %f5432;
	@%p4812 bra 	$L__BB0_5431;
	add.s32 	%r2420, %r4, 717;
	cvt.rn.f32.s32 	%f5433, %r2420;
	setp.leu.f32 	%p4816, %f4099, %f5433;
	@%p4816 bra 	$L__BB0_5430;
	setp.eq.f32 	%p4818, %f4099, %f5415;
	selp.f32 	%f5434, 0f4433C000, 0f44338000, %p4818;
	mov.f32 	%f7178, %f5434;
	bra.uni 	$L__BB0_6142;
$L__BB0_5430:
	setp.eq.f32 	%p4817, %f4099, %f5433;
	selp.f32 	%f5435, 0f44334000, 0f44330000, %p4817;
	mov.f32 	%f7178, %f5435;
	bra.uni 	$L__BB0_6142;
$L__BB0_5431:
	add.s32 	%r2419, %r4, 713;
	cvt.rn.f32.s32 	%f5436, %r2419;
	setp.leu.f32 	%p4813, %f4099, %f5436;
	@%p4813 bra 	$L__BB0_5433;
	setp.eq.f32 	%p4815, %f4099, %f5432;
	selp.f32 	%f5437, 0f4432C000, 0f44328000, %p4815;
	mov.f32 	%f7178, %f5437;
	bra.uni 	$L__BB0_6142;
$L__BB0_5433:
	setp.eq.f32 	%p4814, %f4099, %f5436;
	selp.f32 	%f5438, 0f44324000, 0f44320000, %p4814;
	mov.f32 	%f7178, %f5438;
	bra.uni 	$L__BB0_6142;
$L__BB0_5434:
	add.s32 	%r2415, %r4, 707;
	cvt.rn.f32.s32 	%f5439, %r2415;
	setp.leu.f32 	%p4805, %f4099, %f5439;
	@%p4805 bra 	$L__BB0_5438;
	add.s32 	%r2417, %r4, 709;
	cvt.rn.f32.s32 	%f5440, %r2417;
	setp.leu.f32 	%p4809, %f4099, %f5440;
	@%p4809 bra 	$L__BB0_5437;
	setp.eq.f32 	%p4811, %f4099, %f5431;
	selp.f32 	%f5441, 0f4431C000, 0f44318000, %p4811;
	mov.f32 	%f7178, %f5441;
	bra.uni 	$L__BB0_6142;
$L__BB0_5437:
	setp.eq.f32 	%p4810, %f4099, %f5440;
	selp.f32 	%f5442, 0f44314000, 0f44310000, %p4810;
	mov.f32 	%f7178, %f5442;
	bra.uni 	$L__BB0_6142;
$L__BB0_5438:
	add.s32 	%r2416, %r4, 705;
	cvt.rn.f32.s32 	%f5443, %r2416;
	setp.leu.f32 	%p4806, %f4099, %f5443;
	@%p4806 bra 	$L__BB0_5440;
	setp.eq.f32 	%p4808, %f4099, %f5439;
	selp.f32 	%f5444, 0f4430C000, 0f44308000, %p4808;
	mov.f32 	%f7178, %f5444;
	bra.uni 	$L__BB0_6142;
$L__BB0_5440:
	setp.eq.f32 	%p4807, %f4099, %f5443;
	selp.f32 	%f5445, 0f44304000, 0f44300000, %p4807;
	mov.f32 	%f7178, %f5445;
	bra.uni 	$L__BB0_6142;
$L__BB0_5441:
	add.s32 	%r2381, %r4, 671;
	cvt.rn.f32.s32 	%f5446, %r2381;
	setp.leu.f32 	%p4739, %f4099, %f5446;
	@%p4739 bra 	$L__BB0_5473;
	add.s32 	%r2397, %r4, 687;
	cvt.rn.f32.s32 	%f5447, %r2397;
	setp.leu.f32 	%p4771, %f4099, %f5447;
	@%p4771 bra 	$L__BB0_5458;
	add.s32 	%r2405, %r4, 695;
	cvt.rn.f32.s32 	%f5448, %r2405;
	setp.leu.f32 	%p4787, %f4099, %f5448;
	@%p4787 bra 	$L__BB0_5451;
	add.s32 	%r2409, %r4, 699;
	cvt.rn.f32.s32 	%f5449, %r2409;
	setp.leu.f32 	%p4795, %f4099, %f5449;
	@%p4795 bra 	$L__BB0_5448;
	add.s32 	%r2411, %r4, 701;
	cvt.rn.f32.s32 	%f5450, %r2411;
	setp.leu.f32 	%p4799, %f4099, %f5450;
	@%p4799 bra 	$L__BB0_5447;
	setp.eq.f32 	%p4801, %f4099, %f5382;
	selp.f32 	%f5451, 0f442FC000, 0f442F8000, %p4801;
	mov.f32 	%f7178, %f5451;
	bra.uni 	$L__BB0_6142;
$L__BB0_5447:
	setp.eq.f32 	%p4800, %f4099, %f5450;
	selp.f32 	%f5452, 0f442F4000, 0f442F0000, %p4800;
	mov.f32 	%f7178, %f5452;
	bra.uni 	$L__BB0_6142;
$L__BB0_5448:
	add.s32 	%r2410, %r4, 697;
	cvt.rn.f32.s32 	%f5453, %r2410;
	setp.leu.f32 	%p4796, %f4099, %f5453;
	@%p4796 bra 	$L__BB0_5450;
	setp.eq.f32 	%p4798, %f4099, %f5449;
	selp.f32 	%f5454, 0f442EC000, 0f442E8000, %p4798;
	mov.f32 	%f7178, %f5454;
	bra.uni 	$L__BB0_6142;
$L__BB0_5450:
	setp.eq.f32 	%p4797, %f4099, %f5453;
	selp.f32 	%f5455, 0f442E4000, 0f442E0000, %p4797;
	mov.f32 	%f7178, %f5455;
	bra.uni 	$L__BB0_6142;
$L__BB0_5451:
	add.s32 	%r2406, %r4, 691;
	cvt.rn.f32.s32 	%f5456, %r2406;
	setp.leu.f32 	%p4788, %f4099, %f5456;
	@%p4788 bra 	$L__BB0_5455;
	add.s32 	%r2408, %r4, 693;
	cvt.rn.f32.s32 	%f5457, %r2408;
	setp.leu.f32 	%p4792, %f4099, %f5457;
	@%p4792 bra 	$L__BB0_5454;
	setp.eq.f32 	%p4794, %f4099, %f5448;
	selp.f32 	%f5458, 0f442DC000, 0f442D8000, %p4794;
	mov.f32 	%f7178, %f5458;
	bra.uni 	$L__BB0_6142;
$L__BB0_5454:
	setp.eq.f32 	%p4793, %f4099, %f5457;
	selp.f32 	%f5459, 0f442D4000, 0f442D0000, %p4793;
	mov.f32 	%f7178, %f5459;
	bra.uni 	$L__BB0_6142;
$L__BB0_5455:
	add.s32 	%r2407, %r4, 689;
	cvt.rn.f32.s32 	%f5460, %r2407;
	setp.leu.f32 	%p4789, %f4099, %f5460;
	@%p4789 bra 	$L__BB0_5457;
	setp.eq.f32 	%p4791, %f4099, %f5456;
	selp.f32 	%f5461, 0f442CC000, 0f442C8000, %p4791;
	mov.f32 	%f7178, %f5461;
	bra.uni 	$L__BB0_6142;
$L__BB0_5457:
	setp.eq.f32 	%p4790, %f4099, %f5460;
	selp.f32 	%f5462, 0f442C4000, 0f442C0000, %p4790;
	mov.f32 	%f7178, %f5462;
	bra.uni 	$L__BB0_6142;
$L__BB0_5458:
	add.s32 	%r2398, %r4, 679;
	cvt.rn.f32.s32 	%f5463, %r2398;
	setp.leu.f32 	%p4772, %f4099, %f5463;
	@%p4772 bra 	$L__BB0_5466;
	add.s32 	%r2402, %r4, 683;
	cvt.rn.f32.s32 	%f5464, %r2402;
	setp.leu.f32 	%p4780, %f4099, %f5464;
	@%p4780 bra 	$L__BB0_5463;
	add.s32 	%r2404, %r4, 685;
	cvt.rn.f32.s32 	%f5465, %r2404;
	setp.leu.f32 	%p4784, %f4099, %f5465;
	@%p4784 bra 	$L__BB0_5462;
	setp.eq.f32 	%p4786, %f4099, %f5447;
	selp.f32 	%f5466, 0f442BC000, 0f442B8000, %p4786;
	mov.f32 	%f7178, %f5466;
	bra.uni 	$L__BB0_6142;
$L__BB0_5462:
	setp.eq.f32 	%p4785, %f4099, %f5465;
	selp.f32 	%f5467, 0f442B4000, 0f442B0000, %p4785;
	mov.f32 	%f7178, %f5467;
	bra.uni 	$L__BB0_6142;
$L__BB0_5463:
	add.s32 	%r2403, %r4, 681;
	cvt.rn.f32.s32 	%f5468, %r2403;
	setp.leu.f32 	%p4781, %f4099, %f5468;
	@%p4781 bra 	$L__BB0_5465;
	setp.eq.f32 	%p4783, %f4099, %f5464;
	selp.f32 	%f5469, 0f442AC000, 0f442A8000, %p4783;
	mov.f32 	%f7178, %f5469;
	bra.uni 	$L__BB0_6142;
$L__BB0_5465:
	setp.eq.f32 	%p4782, %f4099, %f5468;
	selp.f32 	%f5470, 0f442A4000, 0f442A0000, %p4782;
	mov.f32 	%f7178, %f5470;
	bra.uni 	$L__BB0_6142;
$L__BB0_5466:
	add.s32 	%r2399, %r4, 675;
	cvt.rn.f32.s32 	%f5471, %r2399;
	setp.leu.f32 	%p4773, %f4099, %f5471;
	@%p4773 bra 	$L__BB0_5470;
	add.s32 	%r2401, %r4, 677;
	cvt.rn.f32.s32 	%f5472, %r2401;
	setp.leu.f32 	%p4777, %f4099, %f5472;
	@%p4777 bra 	$L__BB0_5469;
	setp.eq.f32 	%p4779, %f4099, %f5463;
	selp.f32 	%f5473, 0f4429C000, 0f44298000, %p4779;
	mov.f32 	%f7178, %f5473;
	bra.uni 	$L__BB0_6142;
$L__BB0_5469:
	setp.eq.f32 	%p4778, %f4099, %f5472;
	selp.f32 	%f5474, 0f44294000, 0f44290000, %p4778;
	mov.f32 	%f7178, %f5474;
	bra.uni 	$L__BB0_6142;
$L__BB0_5470:
	add.s32 	%r2400, %r4, 673;
	cvt.rn.f32.s32 	%f5475, %r2400;
	setp.leu.f32 	%p4774, %f4099, %f5475;
	@%p4774 bra 	$L__BB0_5472;
	setp.eq.f32 	%p4776, %f4099, %f5471;
	selp.f32 	%f5476, 0f4428C000, 0f44288000, %p4776;
	mov.f32 	%f7178, %f5476;
	bra.uni 	$L__BB0_6142;
$L__BB0_5472:
	setp.eq.f32 	%p4775, %f4099, %f5475;
	selp.f32 	%f5477, 0f44284000, 0f44280000, %p4775;
	mov.f32 	%f7178, %f5477;
	bra.uni 	$L__BB0_6142;
$L__BB0_5473:
	add.s32 	%r2382, %r4, 655;
	cvt.rn.f32.s32 	%f5478, %r2382;
	setp.leu.f32 	%p4740, %f4099, %f5478;
	@%p4740 bra 	$L__BB0_5489;
	add.s32 	%r2390, %r4, 663;
	cvt.rn.f32.s32 	%f5479, %r2390;
	setp.leu.f32 	%p4756, %f4099, %f5479;
	@%p4756 bra 	$L__BB0_5482;
	add.s32 	%r2394, %r4, 667;
	cvt.rn.f32.s32 	%f5480, %r2394;
	setp.leu.f32 	%p4764, %f4099, %f5480;
	@%p4764 bra 	$L__BB0_5479;
	add.s32 	%r2396, %r4, 669;
	cvt.rn.f32.s32 	%f5481, %r2396;
	setp.leu.f32 	%p4768, %f4099, %f5481;
	@%p4768 bra 	$L__BB0_5478;
	setp.eq.f32 	%p4770, %f4099, %f5446;
	selp.f32 	%f5482, 0f4427C000, 0f44278000, %p4770;
	mov.f32 	%f7178, %f5482;
	bra.uni 	$L__BB0_6142;
$L__BB0_5478:
	setp.eq.f32 	%p4769, %f4099, %f5481;
	selp.f32 	%f5483, 0f44274000, 0f44270000, %p4769;
	mov.f32 	%f7178, %f5483;
	bra.uni 	$L__BB0_6142;
$L__BB0_5479:
	add.s32 	%r2395, %r4, 665;
	cvt.rn.f32.s32 	%f5484, %r2395;
	setp.leu.f32 	%p4765, %f4099, %f5484;
	@%p4765 bra 	$L__BB0_5481;
	setp.eq.f32 	%p4767, %f4099, %f5480;
	selp.f32 	%f5485, 0f4426C000, 0f44268000, %p4767;
	mov.f32 	%f7178, %f5485;
	bra.uni 	$L__BB0_6142;
$L__BB0_5481:
	setp.eq.f32 	%p4766, %f4099, %f5484;
	selp.f32 	%f5486, 0f44264000, 0f44260000, %p4766;
	mov.f32 	%f7178, %f5486;
	bra.uni 	$L__BB0_6142;
$L__BB0_5482:
	add.s32 	%r2391, %r4, 659;
	cvt.rn.f32.s32 	%f5487, %r2391;
	setp.leu.f32 	%p4757, %f4099, %f5487;
	@%p4757 bra 	$L__BB0_5486;
	add.s32 	%r2393, %r4, 661;
	cvt.rn.f32.s32 	%f5488, %r2393;
	setp.leu.f32 	%p4761, %f4099, %f5488;
	@%p4761 bra 	$L__BB0_5485;
	setp.eq.f32 	%p4763, %f4099, %f5479;
	selp.f32 	%f5489, 0f4425C000, 0f44258000, %p4763;
	mov.f32 	%f7178, %f5489;
	bra.uni 	$L__BB0_6142;
$L__BB0_5485:
	setp.eq.f32 	%p4762, %f4099, %f5488;
	selp.f32 	%f5490, 0f44254000, 0f44250000, %p4762;
	mov.f32 	%f7178, %f5490;
	bra.uni 	$L__BB0_6142;
$L__BB0_5486:
	add.s32 	%r2392, %r4, 657;
	cvt.rn.f32.s32 	%f5491, %r2392;
	setp.leu.f32 	%p4758, %f4099, %f5491;
	@%p4758 bra 	$L__BB0_5488;
	setp.eq.f32 	%p4760, %f4099, %f5487;
	selp.f32 	%f5492, 0f4424C000, 0f44248000, %p4760;
	mov.f32 	%f7178, %f5492;
	bra.uni 	$L__BB0_6142;
$L__BB0_5488:
	setp.eq.f32 	%p4759, %f4099, %f5491;
	selp.f32 	%f5493, 0f44244000, 0f44240000, %p4759;
	mov.f32 	%f7178, %f5493;
	bra.uni 	$L__BB0_6142;
$L__BB0_5489:
	add.s32 	%r2383, %r4, 647;
	cvt.rn.f32.s32 	%f5494, %r2383;
	setp.leu.f32 	%p4741, %f4099, %f5494;
	@%p4741 bra 	$L__BB0_5497;
	add.s32 	%r2387, %r4, 651;
	cvt.rn.f32.s32 	%f5495, %r2387;
	setp.leu.f32 	%p4749, %f4099, %f5495;
	@%p4749 bra 	$L__BB0_5494;
	add.s32 	%r2389, %r4, 653;
	cvt.rn.f32.s32 	%f5496, %r2389;
	setp.leu.f32 	%p4753, %f4099, %f5496;
	@%p4753 bra 	$L__BB0_5493;
	setp.eq.f32 	%p4755, %f4099, %f5478;
	selp.f32 	%f5497, 0f4423C000, 0f44238000, %p4755;
	mov.f32 	%f7178, %f5497;
	bra.uni 	$L__BB0_6142;
$L__BB0_5493:
	setp.eq.f32 	%p4754, %f4099, %f5496;
	selp.f32 	%f5498, 0f44234000, 0f44230000, %p4754;
	mov.f32 	%f7178, %f5498;
	bra.uni 	$L__BB0_6142;
$L__BB0_5494:
	add.s32 	%r2388, %r4, 649;
	cvt.rn.f32.s32 	%f5499, %r2388;
	setp.leu.f32 	%p4750, %f4099, %f5499;
	@%p4750 bra 	$L__BB0_5496;
	setp.eq.f32 	%p4752, %f4099, %f5495;
	selp.f32 	%f5500, 0f4422C000, 0f44228000, %p4752;
	mov.f32 	%f7178, %f5500;
	bra.uni 	$L__BB0_6142;
$L__BB0_5496:
	setp.eq.f32 	%p4751, %f4099, %f5499;
	selp.f32 	%f5501, 0f44224000, 0f44220000, %p4751;
	mov.f32 	%f7178, %f5501;
	bra.uni 	$L__BB0_6142;
$L__BB0_5497:
	add.s32 	%r2384, %r4, 643;
	cvt.rn.f32.s32 	%f5502, %r2384;
	setp.leu.f32 	%p4742, %f4099, %f5502;
	@%p4742 bra 	$L__BB0_5501;
	add.s32 	%r2386, %r4, 645;
	cvt.rn.f32.s32 	%f5503, %r2386;
	setp.leu.f32 	%p4746, %f4099, %f5503;
	@%p4746 bra 	$L__BB0_5500;
	setp.eq.f32 	%p4748, %f4099, %f5494;
	selp.f32 	%f5504, 0f4421C000, 0f44218000, %p4748;
	mov.f32 	%f7178, %f5504;
	bra.uni 	$L__BB0_6142;
$L__BB0_5500:
	setp.eq.f32 	%p4747, %f4099, %f5503;
	selp.f32 	%f5505, 0f44214000, 0f44210000, %p4747;
	mov.f32 	%f7178, %f5505;
	bra.uni 	$L__BB0_6142;
$L__BB0_5501:
	add.s32 	%r2385, %r4, 641;
	cvt.rn.f32.s32 	%f5506, %r2385;
	setp.leu.f32 	%p4743, %f4099, %f5506;
	@%p4743 bra 	$L__BB0_5503;
	setp.eq.f32 	%p4745, %f4099, %f5502;
	selp.f32 	%f5507, 0f4420C000, 0f44208000, %p4745;
	mov.f32 	%f7178, %f5507;
	bra.uni 	$L__BB0_6142;
$L__BB0_5503:
	setp.eq.f32 	%p4744, %f4099, %f5506;
	selp.f32 	%f5508, 0f44204000, 0f44200000, %p4744;
	mov.f32 	%f7178, %f5508;
	bra.uni 	$L__BB0_6142;
$L__BB0_5504:
	add.s32 	%r2317, %r4, 575;
	cvt.rn.f32.s32 	%f5509, %r2317;
	setp.leu.f32 	%p4611, %f4099, %f5509;
	@%p4611 bra 	$L__BB0_5568;
	add.s32 	%r2349, %r4, 607;
	cvt.rn.f32.s32 	%f5510, %r2349;
	setp.leu.f32 	%p4675, %f4099, %f5510;
	@%p4675 bra 	$L__BB0_5537;
	add.s32 	%r2365, %r4, 623;
	cvt.rn.f32.s32 	%f5511, %r2365;
	setp.leu.f32 	%p4707, %f4099, %f5511;
	@%p4707 bra 	$L__BB0_5522;
	add.s32 	%r2373, %r4, 631;
	cvt.rn.f32.s32 	%f5512, %r2373;
	setp.leu.f32 	%p4723, %f4099, %f5512;
	@%p4723 bra 	$L__BB0_5515;
	add.s32 	%r2377, %r4, 635;
	cvt.rn.f32.s32 	%f5513, %r2377;
	setp.leu.f32 	%p4731, %f4099, %f5513;
	@%p4731 bra 	$L__BB0_5512;
	add.s32 	%r2379, %r4, 637;
	cvt.rn.f32.s32 	%f5514, %r2379;
	setp.leu.f32 	%p4735, %f4099, %f5514;
	@%p4735 bra 	$L__BB0_5511;
	setp.eq.f32 	%p4737, %f4099, %f5381;
	selp.f32 	%f5515, 0f441FC000, 0f441F8000, %p4737;
	mov.f32 	%f7178, %f5515;
	bra.uni 	$L__BB0_6142;
$L__BB0_5511:
	setp.eq.f32 	%p4736, %f4099, %f5514;
	selp.f32 	%f5516, 0f441F4000, 0f441F0000, %p4736;
	mov.f32 	%f7178, %f5516;
	bra.uni 	$L__BB0_6142;
$L__BB0_5512:
	add.s32 	%r2378, %r4, 633;
	cvt.rn.f32.s32 	%f5517, %r2378;
	setp.leu.f32 	%p4732, %f4099, %f5517;
	@%p4732 bra 	$L__BB0_5514;
	setp.eq.f32 	%p4734, %f4099, %f5513;
	selp.f32 	%f5518, 0f441EC000, 0f441E8000, %p4734;
	mov.f32 	%f7178, %f5518;
	bra.uni 	$L__BB0_6142;
$L__BB0_5514:
	setp.eq.f32 	%p4733, %f4099, %f5517;
	selp.f32 	%f5519, 0f441E4000, 0f441E0000, %p4733;
	mov.f32 	%f7178, %f5519;
	bra.uni 	$L__BB0_6142;
$L__BB0_5515:
	add.s32 	%r2374, %r4, 627;
	cvt.rn.f32.s32 	%f5520, %r2374;
	setp.leu.f32 	%p4724, %f4099, %f5520;
	@%p4724 bra 	$L__BB0_5519;
	add.s32 	%r2376, %r4, 629;
	cvt.rn.f32.s32 	%f5521, %r2376;
	setp.leu.f32 	%p4728, %f4099, %f5521;
	@%p4728 bra 	$L__BB0_5518;
	setp.eq.f32 	%p4730, %f4099, %f5512;
	selp.f32 	%f5522, 0f441DC000, 0f441D8000, %p4730;
	mov.f32 	%f7178, %f5522;
	bra.uni 	$L__BB0_6142;
$L__BB0_5518:
	setp.eq.f32 	%p4729, %f4099, %f5521;
	selp.f32 	%f5523, 0f441D4000, 0f441D0000, %p4729;
	mov.f32 	%f7178, %f5523;
	bra.uni 	$L__BB0_6142;
$L__BB0_5519:
	add.s32 	%r2375, %r4, 625;
	cvt.rn.f32.s32 	%f5524, %r2375;
	setp.leu.f32 	%p4725, %f4099, %f5524;
	@%p4725 bra 	$L__BB0_5521;
	setp.eq.f32 	%p4727, %f4099, %f5520;
	selp.f32 	%f5525, 0f441CC000, 0f441C8000, %p4727;
	mov.f32 	%f7178, %f5525;
	bra.uni 	$L__BB0_6142;
$L__BB0_5521:
	setp.eq.f32 	%p4726, %f4099, %f5524;
	selp.f32 	%f5526, 0f441C4000, 0f441C0000, %p4726;
	mov.f32 	%f7178, %f5526;
	bra.uni 	$L__BB0_6142;
$L__BB0_5522:
	add.s32 	%r2366, %r4, 615;
	cvt.rn.f32.s32 	%f5527, %r2366;
	setp.leu.f32 	%p4708, %f4099, %f5527;
	@%p4708 bra 	$L__BB0_5530;
	add.s32 	%r2370, %r4, 619;
	cvt.rn.f32.s32 	%f5528, %r2370;
	setp.leu.f32 	%p4716, %f4099, %f5528;
	@%p4716 bra 	$L__BB0_5527;
	add.s32 	%r2372, %r4, 621;
	cvt.rn.f32.s32 	%f5529, %r2372;
	setp.leu.f32 	%p4720, %f4099, %f5529;
	@%p4720 bra 	$L__BB0_5526;
	setp.eq.f32 	%p4722, %f4099, %f5511;
	selp.f32 	%f5530, 0f441BC000, 0f441B8000, %p4722;
	mov.f32 	%f7178, %f5530;
	bra.uni 	$L__BB0_6142;
$L__BB0_5526:
	setp.eq.f32 	%p4721, %f4099, %f5529;
	selp.f32 	%f5531, 0f441B4000, 0f441B0000, %p4721;
	mov.f32 	%f7178, %f5531;
	bra.uni 	$L__BB0_6142;
$L__BB0_5527:
	add.s32 	%r2371, %r4, 617;
	cvt.rn.f32.s32 	%f5532, %r2371;
	setp.leu.f32 	%p4717, %f4099, %f5532;
	@%p4717 bra 	$L__BB0_5529;
	setp.eq.f32 	%p4719, %f4099, %f5528;
	selp.f32 	%f5533, 0f441AC000, 0f441A8000, %p4719;
	mov.f32 	%f7178, %f5533;
	bra.uni 	$L__BB0_6142;
$L__BB0_5529:
	setp.eq.f32 	%p4718, %f4099, %f5532;
	selp.f32 	%f5534, 0f441A4000, 0f441A0000, %p4718;
	mov.f32 	%f7178, %f5534;
	bra.uni 	$L__BB0_6142;
$L__BB0_5530:
	add.s32 	%r2367, %r4, 611;
	cvt.rn.f32.s32 	%f5535, %r2367;
	setp.leu.f32 	%p4709, %f4099, %f5535;
	@%p4709 bra 	$L__BB0_5534;
	add.s32 	%r2369, %r4, 613;
	cvt.rn.f32.s32 	%f5536, %r2369;
	setp.leu.f32 	%p4713, %f4099, %f5536;
	@%p4713 bra 	$L__BB0_5533;
	setp.eq.f32 	%p4715, %f4099, %f5527;
	selp.f32 	%f5537, 0f4419C000, 0f44198000, %p4715;
	mov.f32 	%f7178, %f5537;
	bra.uni 	$L__BB0_6142;
$L__BB0_5533:
	setp.eq.f32 	%p4714, %f4099, %f5536;
	selp.f32 	%f5538, 0f44194000, 0f44190000, %p4714;
	mov.f32 	%f7178, %f5538;
	bra.uni 	$L__BB0_6142;
$L__BB0_5534:
	add.s32 	%r2368, %r4, 609;
	cvt.rn.f32.s32 	%f5539, %r2368;
	setp.leu.f32 	%p4710, %f4099, %f5539;
	@%p4710 bra 	$L__BB0_5536;
	setp.eq.f32 	%p4712, %f4099, %f5535;
	selp.f32 	%f5540, 0f4418C000, 0f44188000, %p4712;
	mov.f32 	%f7178, %f5540;
	bra.uni 	$L__BB0_6142;
$L__BB0_5536:
	setp.eq.f32 	%p4711, %f4099, %f5539;
	selp.f32 	%f5541, 0f44184000, 0f44180000, %p4711;
	mov.f32 	%f7178, %f5541;
	bra.uni 	$L__BB0_6142;
$L__BB0_5537:
	add.s32 	%r2350, %r4, 591;
	cvt.rn.f32.s32 	%f5542, %r2350;
	setp.leu.f32 	%p4676, %f4099, %f5542;
	@%p4676 bra 	$L__BB0_5553;
	add.s32 	%r2358, %r4, 599;
	cvt.rn.f32.s32 	%f5543, %r2358;
	setp.leu.f32 	%p4692, %f4099, %f5543;
	@%p4692 bra 	$L__BB0_5546;
	add.s32 	%r2362, %r4, 603;
	cvt.rn.f32.s32 	%f5544, %r2362;
	setp.leu.f32 	%p4700, %f4099, %f5544;
	@%p4700 bra 	$L__BB0_5543;
	add.s32 	%r2364, %r4, 605;
	cvt.rn.f32.s32 	%f5545, %r2364;
	setp.leu.f32 	%p4704, %f4099, %f5545;
	@%p4704 bra 	$L__BB0_5542;
	setp.eq.f32 	%p4706, %f4099, %f5510;
	selp.f32 	%f5546, 0f4417C000, 0f44178000, %p4706;
	mov.f32 	%f7178, %f5546;
	bra.uni 	$L__BB0_6142;
$L__BB0_5542:
	setp.eq.f32 	%p4705, %f4099, %f5545;
	selp.f32 	%f5547, 0f44174000, 0f44170000, %p4705;
	mov.f32 	%f7178, %f5547;
	bra.uni 	$L__BB0_6142;
$L__BB0_5543:
	add.s32 	%r2363, %r4, 601;
	cvt.rn.f32.s32 	%f5548, %r2363;
	setp.leu.f32 	%p4701, %f4099, %f5548;
	@%p4701 bra 	$L__BB0_5545;
	setp.eq.f32 	%p4703, %f4099, %f5544;
	selp.f32 	%f5549, 0f4416C000, 0f44168000, %p4703;
	mov.f32 	%f7178, %f5549;
	bra.uni 	$L__BB0_6142;
$L__BB0_5545:
	setp.eq.f32 	%p4702, %f4099, %f5548;
	selp.f32 	%f5550, 0f44164000, 0f44160000, %p4702;
	mov.f32 	%f7178, %f5550;
	bra.uni 	$L__BB0_6142;
$L__BB0_5546:
	add.s32 	%r2359, %r4, 595;
	cvt.rn.f32.s32 	%f5551, %r2359;
	setp.leu.f32 	%p4693, %f4099, %f5551;
	@%p4693 bra 	$L__BB0_5550;
	add.s32 	%r2361, %r4, 597;
	cvt.rn.f32.s32 	%f5552, %r2361;
	setp.leu.f32 	%p4697, %f4099, %f5552;
	@%p4697 bra 	$L__BB0_5549;
	setp.eq.f32 	%p4699, %f4099, %f5543;
	selp.f32 	%f5553, 0f4415C000, 0f44158000, %p4699;
	mov.f32 	%f7178, %f5553;
	bra.uni 	$L__BB0_6142;
$L__BB0_5549:
	setp.eq.f32 	%p4698, %f4099, %f5552;
	selp.f32 	%f5554, 0f44154000, 0f44150000, %p4698;
	mov.f32 	%f7178, %f5554;
	bra.uni 	$L__BB0_6142;
$L__BB0_5550:
	add.s32 	%r2360, %r4, 593;
	cvt.rn.f32.s32 	%f5555, %r2360;
	setp.leu.f32 	%p4694, %f4099, %f5555;
	@%p4694 bra 	$L__BB0_5552;
	setp.eq.f32 	%p4696, %f4099, %f5551;
	selp.f32 	%f5556, 0f4414C000, 0f44148000, %p4696;
	mov.f32 	%f7178, %f5556;
	bra.uni 	$L__BB0_6142;
$L__BB0_5552:
	setp.eq.f32 	%p4695, %f4099, %f5555;
	selp.f32 	%f5557, 0f44144000, 0f44140000, %p4695;
	mov.f32 	%f7178, %f5557;
	bra.uni 	$L__BB0_6142;
$L__BB0_5553:
	add.s32 	%r2351, %r4, 583;
	cvt.rn.f32.s32 	%f5558, %r2351;
	setp.leu.f32 	%p4677, %f4099, %f5558;
	@%p4677 bra 	$L__BB0_5561;
	add.s32 	%r2355, %r4, 587;
	cvt.rn.f32.s32 	%f5559, %r2355;
	setp.leu.f32 	%p4685, %f4099, %f5559;
	@%p4685 bra 	$L__BB0_5558;
	add.s32 	%r2357, %r4, 589;
	cvt.rn.f32.s32 	%f5560, %r2357;
	setp.leu.f32 	%p4689, %f4099, %f5560;
	@%p4689 bra 	$L__BB0_5557;
	setp.eq.f32 	%p4691, %f4099, %f5542;
	selp.f32 	%f5561, 0f4413C000, 0f44138000, %p4691;
	mov.f32 	%f7178, %f5561;
	bra.uni 	$L__BB0_6142;
$L__BB0_5557:
	setp.eq.f32 	%p4690, %f4099, %f5560;
	selp.f32 	%f5562, 0f44134000, 0f44130000, %p4690;
	mov.f32 	%f7178, %f5562;
	bra.uni 	$L__BB0_6142;
$L__BB0_5558:
	add.s32 	%r2356, %r4, 585;
	cvt.rn.f32.s32 	%f5563, %r2356;
	setp.leu.f32 	%p4686, %f4099, %f5563;
	@%p4686 bra 	$L__BB0_5560;
	setp.eq.f32 	%p4688, %f4099, %f5559;
	selp.f32 	%f5564, 0f4412C000, 0f44128000, %p4688;
	mov.f32 	%f7178, %f5564;
	bra.uni 	$L__BB0_6142;
$L__BB0_5560:
	setp.eq.f32 	%p4687, %f4099, %f5563;
	selp.f32 	%f5565, 0f44124000, 0f44120000, %p4687;
	mov.f32 	%f7178, %f5565;
	bra.uni 	$L__BB0_6142;
$L__BB0_5561:
	add.s32 	%r2352, %r4, 579;
	cvt.rn.f32.s32 	%f5566, %r2352;
	setp.leu.f32 	%p4678, %f4099, %f5566;
	@%p4678 bra 	$L__BB0_5565;
	add.s32 	%r2354, %r4, 581;
	cvt.rn.f32.s32 	%f5567, %r2354;
	setp.leu.f32 	%p4682, %f4099, %f5567;
	@%p4682 bra 	$L__BB0_5564;
	setp.eq.f32 	%p4684, %f4099, %f5558;
	selp.f32 	%f5568, 0f4411C000, 0f44118000, %p4684;
	mov.f32 	%f7178, %f5568;
	bra.uni 	$L__BB0_6142;
$L__BB0_5564:
	setp.eq.f32 	%p4683, %f4099, %f5567;
	selp.f32 	%f5569, 0f44114000, 0f44110000, %p4683;
	mov.f32 	%f7178, %f5569;
	bra.uni 	$L__BB0_6142;
$L__BB0_5565:
	add.s32 	%r2353, %r4, 577;
	cvt.rn.f32.s32 	%f5570, %r2353;
	setp.leu.f32 	%p4679, %f4099, %f5570;
	@%p4679 bra 	$L__BB0_5567;
	setp.eq.f32 	%p4681, %f4099, %f5566;
	selp.f32 	%f5571, 0f4410C000, 0f44108000, %p4681;
	mov.f32 	%f7178, %f5571;
	bra.uni 	$L__BB0_6142;
$L__BB0_5567:
	setp.eq.f32 	%p4680, %f4099, %f5570;
	selp.f32 	%f5572, 0f44104000, 0f44100000, %p4680;
	mov.f32 	%f7178, %f5572;
	bra.uni 	$L__BB0_6142;
$L__BB0_5568:
	add.s32 	%r2318, %r4, 543;
	cvt.rn.f32.s32 	%f5573, %r2318;
	setp.leu.f32 	%p4612, %f4099, %f5573;
	@%p4612 bra 	$L__BB0_5600;
	add.s32 	%r2334, %r4, 559;
	cvt.rn.f32.s32 	%f5574, %r2334;
	setp.leu.f32 	%p4644, %f4099, %f5574;
	@%p4644 bra 	$L__BB0_5585;
	add.s32 	%r2342, %r4, 567;
	cvt.rn.f32.s32 	%f5575, %r2342;
	setp.leu.f32 	%p4660, %f4099, %f5575;
	@%p4660 bra 	$L__BB0_5578;
	add.s32 	%r2346, %r4, 571;
	cvt.rn.f32.s32 	%f5576, %r2346;
	setp.leu.f32 	%p4668, %f4099, %f5576;
	@%p4668 bra 	$L__BB0_5575;
	add.s32 	%r2348, %r4, 573;
	cvt.rn.f32.s32 	%f5577, %r2348;
	setp.leu.f32 	%p4672, %f4099, %f5577;
	@%p4672 bra 	$L__BB0_5574;
	setp.eq.f32 	%p4674, %f4099, %f5509;
	selp.f32 	%f5578, 0f440FC000, 0f440F8000, %p4674;
	mov.f32 	%f7178, %f5578;
	bra.uni 	$L__BB0_6142;
$L__BB0_5574:
	setp.eq.f32 	%p4673, %f4099, %f5577;
	selp.f32 	%f5579, 0f440F4000, 0f440F0000, %p4673;
	mov.f32 	%f7178, %f5579;
	bra.uni 	$L__BB0_6142;
$L__BB0_5575:
	add.s32 	%r2347, %r4, 569;
	cvt.rn.f32.s32 	%f5580, %r2347;
	setp.leu.f32 	%p4669, %f4099, %f5580;
	@%p4669 bra 	$L__BB0_5577;
	setp.eq.f32 	%p4671, %f4099, %f5576;
	selp.f32 	%f5581, 0f440EC000, 0f440E8000, %p4671;
	mov.f32 	%f7178, %f5581;
	bra.uni 	$L__BB0_6142;
$L__BB0_5577:
	setp.eq.f32 	%p4670, %f4099, %f5580;
	selp.f32 	%f5582, 0f440E4000, 0f440E0000, %p4670;
	mov.f32 	%f7178, %f5582;
	bra.uni 	$L__BB0_6142;
$L__BB0_5578:
	add.s32 	%r2343, %r4, 563;
	cvt.rn.f32.s32 	%f5583, %r2343;
	setp.leu.f32 	%p4661, %f4099, %f5583;
	@%p4661 bra 	$L__BB0_5582;
	add.s32 	%r2345, %r4, 565;
	cvt.rn.f32.s32 	%f5584, %r2345;
	setp.leu.f32 	%p4665, %f4099, %f5584;
	@%p4665 bra 	$L__BB0_5581;
	setp.eq.f32 	%p4667, %f4099, %f5575;
	selp.f32 	%f5585, 0f440DC000, 0f440D8000, %p4667;
	mov.f32 	%f7178, %f5585;
	bra.uni 	$L__BB0_6142;
$L__BB0_5581:
	setp.eq.f32 	%p4666, %f4099, %f5584;
	selp.f32 	%f5586, 0f440D4000, 0f440D0000, %p4666;
	mov.f32 	%f7178, %f5586;
	bra.uni 	$L__BB0_6142;
$L__BB0_5582:
	add.s32 	%r2344, %r4, 561;
	cvt.rn.f32.s32 	%f5587, %r2344;
	setp.leu.f32 	%p4662, %f4099, %f5587;
	@%p4662 bra 	$L__BB0_5584;
	setp.eq.f32 	%p4664, %f4099, %f5583;
	selp.f32 	%f5588, 0f440CC000, 0f440C8000, %p4664;
	mov.f32 	%f7178, %f5588;
	bra.uni 	$L__BB0_6142;
$L__BB0_5584:
	setp.eq.f32 	%p4663, %f4099, %f5587;
	selp.f32 	%f5589, 0f440C4000, 0f440C0000, %p4663;
	mov.f32 	%f7178, %f5589;
	bra.uni 	$L__BB0_6142;
$L__BB0_5585:
	add.s32 	%r2335, %r4, 551;
	cvt.rn.f32.s32 	%f5590, %r2335;
	setp.leu.f32 	%p4645, %f4099, %f5590;
	@%p4645 bra 	$L__BB0_5593;
	add.s32 	%r2339, %r4, 555;
	cvt.rn.f32.s32 	%f5591, %r2339;
	setp.leu.f32 	%p4653, %f4099, %f5591;
	@%p4653 bra 	$L__BB0_5590;
	add.s32 	%r2341, %r4, 557;
	cvt.rn.f32.s32 	%f5592, %r2341;
	setp.leu.f32 	%p4657, %f4099, %f5592;
	@%p4657 bra 	$L__BB0_5589;
	setp.eq.f32 	%p4659, %f4099, %f5574;
	selp.f32 	%f5593, 0f440BC000, 0f440B8000, %p4659;
	mov.f32 	%f7178, %f5593;
	bra.uni 	$L__BB0_6142;
$L__BB0_5589:
	setp.eq.f32 	%p4658, %f4099, %f5592;
	selp.f32 	%f5594, 0f440B4000, 0f440B0000, %p4658;
	mov.f32 	%f7178, %f5594;
	bra.uni 	$L__BB0_6142;
$L__BB0_5590:
	add.s32 	%r2340, %r4, 553;
	cvt.rn.f32.s32 	%f5595, %r2340;
	setp.leu.f32 	%p4654, %f4099, %f5595;
	@%p4654 bra 	$L__BB0_5592;
	setp.eq.f32 	%p4656, %f4099, %f5591;
	selp.f32 	%f5596, 0f440AC000, 0f440A8000, %p4656;
	mov.f32 	%f7178, %f5596;
	bra.uni 	$L__BB0_6142;
$L__BB0_5592:
	setp.eq.f32 	%p4655, %f4099, %f5595;
	selp.f32 	%f5597, 0f440A4000, 0f440A0000, %p4655;
	mov.f32 	%f7178, %f5597;
	bra.uni 	$L__BB0_6142;
$L__BB0_5593:
	add.s32 	%r2336, %r4, 547;
	cvt.rn.f32.s32 	%f5598, %r2336;
	setp.leu.f32 	%p4646, %f4099, %f5598;
	@%p4646 bra 	$L__BB0_5597;
	add.s32 	%r2338, %r4, 549;
	cvt.rn.f32.s32 	%f5599, %r2338;
	setp.leu.f32 	%p4650, %f4099, %f5599;
	@%p4650 bra 	$L__BB0_5596;
	setp.eq.f32 	%p4652, %f4099, %f5590;
	selp.f32 	%f5600, 0f4409C000, 0f44098000, %p4652;
	mov.f32 	%f7178, %f5600;
	bra.uni 	$L__BB0_6142;
$L__BB0_5596:
	setp.eq.f32 	%p4651, %f4099, %f5599;
	selp.f32 	%f5601, 0f44094000, 0f44090000, %p4651;
	mov.f32 	%f7178, %f5601;
	bra.uni 	$L__BB0_6142;
$L__BB0_5597:
	add.s32 	%r2337, %r4, 545;
	cvt.rn.f32.s32 	%f5602, %r2337;
	setp.leu.f32 	%p4647, %f4099, %f5602;
	@%p4647 bra 	$L__BB0_5599;
	setp.eq.f32 	%p4649, %f4099, %f5598;
	selp.f32 	%f5603, 0f4408C000, 0f44088000, %p4649;
	mov.f32 	%f7178, %f5603;
	bra.uni 	$L__BB0_6142;
$L__BB0_5599:
	setp.eq.f32 	%p4648, %f4099, %f5602;
	selp.f32 	%f5604, 0f44084000, 0f44080000, %p4648;
	mov.f32 	%f7178, %f5604;
	bra.uni 	$L__BB0_6142;
$L__BB0_5600:
	add.s32 	%r2319, %r4, 527;
	cvt.rn.f32.s32 	%f5605, %r2319;
	setp.leu.f32 	%p4613, %f4099, %f5605;
	@%p4613 bra 	$L__BB0_5616;
	add.s32 	%r2327, %r4, 535;
	cvt.rn.f32.s32 	%f5606, %r2327;
	setp.leu.f32 	%p4629, %f4099, %f5606;
	@%p4629 bra 	$L__BB0_5609;
	add.s32 	%r2331, %r4, 539;
	cvt.rn.f32.s32 	%f5607, %r2331;
	setp.leu.f32 	%p4637, %f4099, %f5607;
	@%p4637 bra 	$L__BB0_5606;
	add.s32 	%r2333, %r4, 541;
	cvt.rn.f32.s32 	%f5608, %r2333;
	setp.leu.f32 	%p4641, %f4099, %f5608;
	@%p4641 bra 	$L__BB0_5605;
	setp.eq.f32 	%p4643, %f4099, %f5573;
	selp.f32 	%f5609, 0f4407C000, 0f44078000, %p4643;
	mov.f32 	%f7178, %f5609;
	bra.uni 	$L__BB0_6142;
$L__BB0_5605:
	setp.eq.f32 	%p4642, %f4099, %f5608;
	selp.f32 	%f5610, 0f44074000, 0f44070000, %p4642;
	mov.f32 	%f7178, %f5610;
	bra.uni 	$L__BB0_6142;
$L__BB0_5606:
	add.s32 	%r2332, %r4, 537;
	cvt.rn.f32.s32 	%f5611, %r2332;
	setp.leu.f32 	%p4638, %f4099, %f5611;
	@%p4638 bra 	$L__BB0_5608;
	setp.eq.f32 	%p4640, %f4099, %f5607;
	selp.f32 	%f5612, 0f4406C000, 0f44068000, %p4640;
	mov.f32 	%f7178, %f5612;
	bra.uni 	$L__BB0_6142;
$L__BB0_5608:
	setp.eq.f32 	%p4639, %f4099, %f5611;
	selp.f32 	%f5613, 0f44064000, 0f44060000, %p4639;
	mov.f32 	%f7178, %f5613;
	bra.uni 	$L__BB0_6142;
$L__BB0_5609:
	add.s32 	%r2328, %r4, 531;
	cvt.rn.f32.s32 	%f5614, %r2328;
	setp.leu.f32 	%p4630, %f4099, %f5614;
	@%p4630 bra 	$L__BB0_5613;
	add.s32 	%r2330, %r4, 533;
	cvt.rn.f32.s32 	%f5615, %r2330;
	setp.leu.f32 	%p4634, %f4099, %f5615;
	@%p4634 bra 	$L__BB0_5612;
	setp.eq.f32 	%p4636, %f4099, %f5606;
	selp.f32 	%f5616, 0f4405C000, 0f44058000, %p4636;
	mov.f32 	%f7178, %f5616;
	bra.uni 	$L__BB0_6142;
$L__BB0_5612:
	setp.eq.f32 	%p4635, %f4099, %f5615;
	selp.f32 	%f5617, 0f44054000, 0f44050000, %p4635;
	mov.f32 	%f7178, %f5617;
	bra.uni 	$L__BB0_6142;
$L__BB0_5613:
	add.s32 	%r2329, %r4, 529;
	cvt.rn.f32.s32 	%f5618, %r2329;
	setp.leu.f32 	%p4631, %f4099, %f5618;
	@%p4631 bra 	$L__BB0_5615;
	setp.eq.f32 	%p4633, %f4099, %f5614;
	selp.f32 	%f5619, 0f4404C000, 0f44048000, %p4633;
	mov.f32 	%f7178, %f5619;
	bra.uni 	$L__BB0_6142;
$L__BB0_5615:
	setp.eq.f32 	%p4632, %f4099, %f5618;
	selp.f32 	%f5620, 0f44044000, 0f44040000, %p4632;
	mov.f32 	%f7178, %f5620;
	bra.uni 	$L__BB0_6142;
$L__BB0_5616:
	add.s32 	%r2320, %r4, 519;
	cvt.rn.f32.s32 	%f5621, %r2320;
	setp.leu.f32 	%p4614, %f4099, %f5621;
	@%p4614 bra 	$L__BB0_5624;
	add.s32 	%r2324, %r4, 523;
	cvt.rn.f32.s32 	%f5622, %r2324;
	setp.leu.f32 	%p4622, %f4099, %f5622;
	@%p4622 bra 	$L__BB0_5621;
	add.s32 	%r2326, %r4, 525;
	cvt.rn.f32.s32 	%f5623, %r2326;
	setp.leu.f32 	%p4626, %f4099, %f5623;
	@%p4626 bra 	$L__BB0_5620;
	setp.eq.f32 	%p4628, %f4099, %f5605;
	selp.f32 	%f5624, 0f4403C000, 0f44038000, %p4628;
	mov.f32 	%f7178, %f5624;
	bra.uni 	$L__BB0_6142;
$L__BB0_5620:
	setp.eq.f32 	%p4627, %f4099, %f5623;
	selp.f32 	%f5625, 0f44034000, 0f44030000, %p4627;
	mov.f32 	%f7178, %f5625;
	bra.uni 	$L__BB0_6142;
$L__BB0_5621:
	add.s32 	%r2325, %r4, 521;
	cvt.rn.f32.s32 	%f5626, %r2325;
	setp.leu.f32 	%p4623, %f4099, %f5626;
	@%p4623 bra 	$L__BB0_5623;
	setp.eq.f32 	%p4625, %f4099, %f5622;
	selp.f32 	%f5627, 0f4402C000, 0f44028000, %p4625;
	mov.f32 	%f7178, %f5627;
	bra.uni 	$L__BB0_6142;
$L__BB0_5623:
	setp.eq.f32 	%p4624, %f4099, %f5626;
	selp.f32 	%f5628, 0f44024000, 0f44020000, %p4624;
	mov.f32 	%f7178, %f5628;
	bra.uni 	$L__BB0_6142;
$L__BB0_5624:
	add.s32 	%r2321, %r4, 515;
	cvt.rn.f32.s32 	%f5629, %r2321;
	setp.leu.f32 	%p4615, %f4099, %f5629;
	@%p4615 bra 	$L__BB0_5628;
	add.s32 	%r2323, %r4, 517;
	cvt.rn.f32.s32 	%f5630, %r2323;
	setp.leu.f32 	%p4619, %f4099, %f5630;
	@%p4619 bra 	$L__BB0_5627;
	setp.eq.f32 	%p4621, %f4099, %f5621;
	selp.f32 	%f5631, 0f4401C000, 0f44018000, %p4621;
	mov.f32 	%f7178, %f5631;
	bra.uni 	$L__BB0_6142;
$L__BB0_5627:
	setp.eq.f32 	%p4620, %f4099, %f5630;
	selp.f32 	%f5632, 0f44014000, 0f44010000, %p4620;
	mov.f32 	%f7178, %f5632;
	bra.uni 	$L__BB0_6142;
$L__BB0_5628:
	add.s32 	%r2322, %r4, 513;
	cvt.rn.f32.s32 	%f5633, %r2322;
	setp.leu.f32 	%p4616, %f4099, %f5633;
	@%p4616 bra 	$L__BB0_5630;
	setp.eq.f32 	%p4618, %f4099, %f5629;
	selp.f32 	%f5634, 0f4400C000, 0f44008000, %p4618;
	mov.f32 	%f7178, %f5634;
	bra.uni 	$L__BB0_6142;
$L__BB0_5630:
	setp.eq.f32 	%p4617, %f4099, %f5633;
	selp.f32 	%f5635, 0f44004000, 0f44000000, %p4617;
	mov.f32 	%f7178, %f5635;
	bra.uni 	$L__BB0_6142;
$L__BB0_5631:
	add.s32 	%r2060, %r4, 255;
	cvt.rn.f32.s32 	%f5636, %r2060;
	setp.leu.f32 	%p4098, %f4099, %f5636;
	@%p4098 bra 	$L__BB0_5887;
	add.s32 	%r2188, %r4, 383;
	cvt.rn.f32.s32 	%f5637, %r2188;
	setp.leu.f32 	%p4354, %f4099, %f5637;
	@%p4354 bra 	$L__BB0_5760;
	add.s32 	%r2252, %r4, 447;
	cvt.rn.f32.s32 	%f5638, %r2252;
	setp.leu.f32 	%p4482, %f4099, %f5638;
	@%p4482 bra 	$L__BB0_5697;
	add.s32 	%r2284, %r4, 479;
	cvt.rn.f32.s32 	%f5639, %r2284;
	setp.leu.f32 	%p4546, %f4099, %f5639;
	@%p4546 bra 	$L__BB0_5666;
	add.s32 	%r2300, %r4, 495;
	cvt.rn.f32.s32 	%f5640, %r2300;
	setp.leu.f32 	%p4578, %f4099, %f5640;
	@%p4578 bra 	$L__BB0_5651;
	add.s32 	%r2308, %r4, 503;
	cvt.rn.f32.s32 	%f5641, %r2308;
	setp.leu.f32 	%p4594, %f4099, %f5641;
	@%p4594 bra 	$L__BB0_5644;
	add.s32 	%r2312, %r4, 507;
	cvt.rn.f32.s32 	%f5642, %r2312;
	setp.leu.f32 	%p4602, %f4099, %f5642;
	@%p4602 bra 	$L__BB0_5641;
	add.s32 	%r2314, %r4, 509;
	cvt.rn.f32.s32 	%f5643, %r2314;
	setp.leu.f32 	%p4606, %f4099, %f5643;
	@%p4606 bra 	$L__BB0_5640;
	setp.eq.f32 	%p4608, %f4099, %f5124;
	selp.f32 	%f5644, 0f43FF8000, 0f43FF0000, %p4608;
	mov.f32 	%f7178, %f5644;
	bra.uni 	$L__BB0_6142;
$L__BB0_5640:
	setp.eq.f32 	%p4607, %f4099, %f5643;
	selp.f32 	%f5645, 0f43FE8000, 0f43FE0000, %p4607;
	mov.f32 	%f7178, %f5645;
	bra.uni 	$L__BB0_6142;
$L__BB0_5641:
	add.s32 	%r2313, %r4, 505;
	cvt.rn.f32.s32 	%f5646, %r2313;
	setp.leu.f32 	%p4603, %f4099, %f5646;
	@%p4603 bra 	$L__BB0_5643;
	setp.eq.f32 	%p4605, %f4099, %f5642;
	selp.f32 	%f5647, 0f43FD8000, 0f43FD0000, %p4605;
	mov.f32 	%f7178, %f5647;
	bra.uni 	$L__BB0_6142;
$L__BB0_5643:
	setp.eq.f32 	%p4604, %f4099, %f5646;
	selp.f32 	%f5648, 0f43FC8000, 0f43FC0000, %p4604;
	mov.f32 	%f7178, %f5648;
	bra.uni 	$L__BB0_6142;
$L__BB0_5644:
	add.s32 	%r2309, %r4, 499;
	cvt.rn.f32.s32 	%f5649, %r2309;
	setp.leu.f32 	%p4595, %f4099, %f5649;
	@%p4595 bra 	$L__BB0_5648;
	add.s32 	%r2311, %r4, 501;
	cvt.rn.f32.s32 	%f5650, %r2311;
	setp.leu.f32 	%p4599, %f4099, %f5650;
	@%p4599 bra 	$L__BB0_5647;
	setp.eq.f32 	%p4601, %f4099, %f5641;
	selp.f32 	%f5651, 0f43FB8000, 0f43FB0000, %p4601;
	mov.f32 	%f7178, %f5651;
	bra.uni 	$L__BB0_6142;
$L__BB0_5647:
	setp.eq.f32 	%p4600, %f4099, %f5650;
	selp.f32 	%f5652, 0f43FA8000, 0f43FA0000, %p4600;
	mov.f32 	%f7178, %f5652;
	bra.uni 	$L__BB0_6142;
$L__BB0_5648:
	add.s32 	%r2310, %r4, 497;
	cvt.rn.f32.s32 	%f5653, %r2310;
	setp.leu.f32 	%p4596, %f4099, %f5653;
	@%p4596 bra 	$L__BB0_5650;
	setp.eq.f32 	%p4598, %f4099, %f5649;
	selp.f32 	%f5654, 0f43F98000, 0f43F90000, %p4598;
	mov.f32 	%f7178, %f5654;
	bra.uni 	$L__BB0_6142;
$L__BB0_5650:
	setp.eq.f32 	%p4597, %f4099, %f5653;
	selp.f32 	%f5655, 0f43F88000, 0f43F80000, %p4597;
	mov.f32 	%f7178, %f5655;
	bra.uni 	$L__BB0_6142;
$L__BB0_5651:
	add.s32 	%r2301, %r4, 487;
	cvt.rn.f32.s32 	%f5656, %r2301;
	setp.leu.f32 	%p4579, %f4099, %f5656;
	@%p4579 bra 	$L__BB0_5659;
	add.s32 	%r2305, %r4, 491;
	cvt.rn.f32.s32 	%f5657, %r2305;
	setp.leu.f32 	%p4587, %f4099, %f5657;
	@%p4587 bra 	$L__BB0_5656;
	add.s32 	%r2307, %r4, 493;
	cvt.rn.f32.s32 	%f5658, %r2307;
	setp.leu.f32 	%p4591, %f4099, %f5658;
	@%p4591 bra 	$L__BB0_5655;
	setp.eq.f32 	%p4593, %f4099, %f5640;
	selp.f32 	%f5659, 0f43F78000, 0f43F70000, %p4593;
	mov.f32 	%f7178, %f5659;
	bra.uni 	$L__BB0_6142;
$L__BB0_5655:
	setp.eq.f32 	%p4592, %f4099, %f5658;
	selp.f32 	%f5660, 0f43F68000, 0f43F60000, %p4592;
	mov.f32 	%f7178, %f5660;
	bra.uni 	$L__BB0_6142;
$L__BB0_5656:
	add.s32 	%r2306, %r4, 489;
	cvt.rn.f32.s32 	%f5661, %r2306;
	setp.leu.f32 	%p4588, %f4099, %f5661;
	@%p4588 bra 	$L__BB0_5658;
	setp.eq.f32 	%p4590, %f4099, %f5657;
	selp.f32 	%f5662, 0f43F58000, 0f43F50000, %p4590;
	mov.f32 	%f7178, %f5662;
	bra.uni 	$L__BB0_6142;
$L__BB0_5658:
	setp.eq.f32 	%p4589, %f4099, %f5661;
	selp.f32 	%f5663, 0f43F48000, 0f43F40000, %p4589;
	mov.f32 	%f7178, %f5663;
	bra.uni 	$L__BB0_6142;
$L__BB0_5659:
	add.s32 	%r2302, %r4, 483;
	cvt.rn.f32.s32 	%f5664, %r2302;
	setp.leu.f32 	%p4580, %f4099, %f5664;
	@%p4580 bra 	$L__BB0_5663;
	add.s32 	%r2304, %r4, 485;
	cvt.rn.f32.s32 	%f5665, %r2304;
	setp.leu.f32 	%p4584, %f4099, %f5665;
	@%p4584 bra 	$L__BB0_5662;
	setp.eq.f32 	%p4586, %f4099, %f5656;
	selp.f32 	%f5666, 0f43F38000, 0f43F30000, %p4586;
	mov.f32 	%f7178, %f5666;
	bra.uni 	$L__BB0_6142;
$L__BB0_5662:
	setp.eq.f32 	%p4585, %f4099, %f5665;
	selp.f32 	%f5667, 0f43F28000, 0f43F20000, %p4585;
	mov.f32 	%f7178, %f5667;
	bra.uni 	$L__BB0_6142;
$L__BB0_5663:
	add.s32 	%r2303, %r4, 481;
	cvt.rn.f32.s32 	%f5668, %r2303;
	setp.leu.f32 	%p4581, %f4099, %f5668;
	@%p4581 bra 	$L__BB0_5665;
	setp.eq.f32 	%p4583, %f4099, %f5664;
	selp.f32 	%f5669, 0f43F18000, 0f43F10000, %p4583;
	mov.f32 	%f7178, %f5669;
	bra.uni 	$L__BB0_6142;
$L__BB0_5665:
	setp.eq.f32 	%p4582, %f4099, %f5668;
	selp.f32 	%f5670, 0f43F08000, 0f43F00000, %p4582;
	mov.f32 	%f7178, %f5670;
	bra.uni 	$L__BB0_6142;
$L__BB0_5666:
	add.s32 	%r2285, %r4, 463;
	cvt.rn.f32.s32 	%f5671, %r2285;
	setp.leu.f32 	%p4547, %f4099, %f5671;
	@%p4547 bra 	$L__BB0_5682;
	add.s32 	%r2293, %r4, 471;
	cvt.rn.f32.s32 	%f5672, %r2293;
	setp.leu.f32 	%p4563, %f4099, %f5672;
	@%p4563 bra 	$L__BB0_5675;
	add.s32 	%r2297, %r4, 475;
	cvt.rn.f32.s32 	%f5673, %r2297;
	setp.leu.f32 	%p4571, %f4099, %f5673;
	@%p4571 bra 	$L__BB0_5672;
	add.s32 	%r2299, %r4, 477;
	cvt.rn.f32.s32 	%f5674, %r2299;
	setp.leu.f32 	%p4575, %f4099, %f5674;
	@%p4575 bra 	$L__BB0_5671;
	setp.eq.f32 	%p4577, %f4099, %f5639;
	selp.f32 	%f5675, 0f43EF8000, 0f43EF0000, %p4577;
	mov.f32 	%f7178, %f5675;
	bra.uni 	$L__BB0_6142;
$L__BB0_5671:
	setp.eq.f32 	%p4576, %f4099, %f5674;
	selp.f32 	%f5676, 0f43EE8000, 0f43EE0000, %p4576;
	mov.f32 	%f7178, %f5676;
	bra.uni 	$L__BB0_6142;
$L__BB0_5672:
	add.s32 	%r2298, %r4, 473;
	cvt.rn.f32.s32 	%f5677, %r2298;
	setp.leu.f32 	%p4572, %f4099, %f5677;
	@%p4572 bra 	$L__BB0_5674;
	setp.eq.f32 	%p4574, %f4099, %f5673;
	selp.f32 	%f5678, 0f43ED8000, 0f43ED0000, %p4574;
	mov.f32 	%f7178, %f5678;
	bra.uni 	$L__BB0_6142;
$L__BB0_5674:
	setp.eq.f32 	%p4573, %f4099, %f5677;
	selp.f32 	%f5679, 0f43EC8000, 0f43EC0000, %p4573;
	mov.f32 	%f7178, %f5679;
	bra.uni 	$L__BB0_6142;
$L__BB0_5675:
	add.s32 	%r2294, %r4, 467;
	cvt.rn.f32.s32 	%f5680, %r2294;
	setp.leu.f32 	%p4564, %f4099, %f5680;
	@%p4564 bra 	$L__BB0_5679;
	add.s32 	%r2296, %r4, 469;
	cvt.rn.f32.s32 	%f5681, %r2296;
	setp.leu.f32 	%p4568, %f4099, %f5681;
	@%p4568 bra 	$L__BB0_5678;
	setp.eq.f32 	%p4570, %f4099, %f5672;
	selp.f32 	%f5682, 0f43EB8000, 0f43EB0000, %p4570;
	mov.f32 	%f7178, %f5682;
	bra.uni 	$L__BB0_6142;
$L__BB0_5678:
	setp.eq.f32 	%p4569, %f4099, %f5681;
	selp.f32 	%f5683, 0f43EA8000, 0f43EA0000, %p4569;
	mov.f32 	%f7178, %f5683;
	bra.uni 	$L__BB0_6142;
$L__BB0_5679:
	add.s32 	%r2295, %r4, 465;
	cvt.rn.f32.s32 	%f5684, %r2295;
	setp.leu.f32 	%p4565, %f4099, %f5684;
	@%p4565 bra 	$L__BB0_5681;
	setp.eq.f32 	%p4567, %f4099, %f5680;
	selp.f32 	%f5685, 0f43E98000, 0f43E90000, %p4567;
	mov.f32 	%f7178, %f5685;
	bra.uni 	$L__BB0_6142;
$L__BB0_5681:
	setp.eq.f32 	%p4566, %f4099, %f5684;
	selp.f32 	%f5686, 0f43E88000, 0f43E80000, %p4566;
	mov.f32 	%f7178, %f5686;
	bra.uni 	$L__BB0_6142;
$L__BB0_5682:
	add.s32 	%r2286, %r4, 455;
	cvt.rn.f32.s32 	%f5687, %r2286;
	setp.leu.f32 	%p4548, %f4099, %f5687;
	@%p4548 bra 	$L__BB0_5690;
	add.s32 	%r2290, %r4, 459;
	cvt.rn.f32.s32 	%f5688, %r2290;
	setp.leu.f32 	%p4556, %f4099, %f5688;
	@%p4556 bra 	$L__BB0_5687;
	add.s32 	%r2292, %r4, 461;
	cvt.rn.f32.s32 	%f5689, %r2292;
	setp.leu.f32 	%p4560, %f4099, %f5689;
	@%p4560 bra 	$L__BB0_5686;
	setp.eq.f32 	%p4562, %f4099, %f5671;
	selp.f32 	%f5690, 0f43E78000, 0f43E70000, %p4562;
	mov.f32 	%f7178, %f5690;
	bra.uni 	$L__BB0_6142;
$L__BB0_5686:
	setp.eq.f32 	%p4561, %f4099, %f5689;
	selp.f32 	%f5691, 0f43E68000, 0f43E60000, %p4561;
	mov.f32 	%f7178, %f5691;
	bra.uni 	$L__BB0_6142;
$L__BB0_5687:
	add.s32 	%r2291, %r4, 457;
	cvt.rn.f32.s32 	%f5692, %r2291;
	setp.leu.f32 	%p4557, %f4099, %f5692;
	@%p4557 bra 	$L__BB0_5689;
	setp.eq.f32 	%p4559, %f4099, %f5688;
	selp.f32 	%f5693, 0f43E58000, 0f43E50000, %p4559;
	mov.f32 	%f7178, %f5693;
	bra.uni 	$L__BB0_6142;
$L__BB0_5689:
	setp.eq.f32 	%p4558, %f4099, %f5692;
	selp.f32 	%f5694, 0f43E48000, 0f43E40000, %p4558;
	mov.f32 	%f7178, %f5694;
	bra.uni 	$L__BB0_6142;
$L__BB0_5690:
	add.s32 	%r2287, %r4, 451;
	cvt.rn.f32.s32 	%f5695, %r2287;
	setp.leu.f32 	%p4549, %f4099, %f5695;
	@%p4549 bra 	$L__BB0_5694;
	add.s32 	%r2289, %r4, 453;
	cvt.rn.f32.s32 	%f5696, %r2289;
	setp.leu.f32 	%p4553, %f4099, %f5696;
	@%p4553 bra 	$L__BB0_5693;
	setp.eq.f32 	%p4555, %f4099, %f5687;
	selp.f32 	%f5697, 0f43E38000, 0f43E30000, %p4555;
	mov.f32 	%f7178, %f5697;
	bra.uni 	$L__BB0_6142;
$L__BB0_5693:
	setp.eq.f32 	%p4554, %f4099, %f5696;
	selp.f32 	%f5698, 0f43E28000, 0f43E20000, %p4554;
	mov.f32 	%f7178, %f5698;
	bra.uni 	$L__BB0_6142;
$L__BB0_5694:
	add.s32 	%r2288, %r4, 449;
	cvt.rn.f32.s32 	%f5699, %r2288;
	setp.leu.f32 	%p4550, %f4099, %f5699;
	@%p4550 bra 	$L__BB0_5696;
	setp.eq.f32 	%p4552, %f4099, %f5695;
	selp.f32 	%f5700, 0f43E18000, 0f43E10000, %p4552;
	mov.f32 	%f7178, %f5700;
	bra.uni 	$L__BB0_6142;
$L__BB0_5696:
	setp.eq.f32 	%p4551, %f4099, %f5699;
	selp.f32 	%f5701, 0f43E08000, 0f43E00000, %p4551;
	mov.f32 	%f7178, %f5701;
	bra.uni 	$L__BB0_6142;
$L__BB0_5697:
	add.s32 	%r2253, %r4, 415;
	cvt.rn.f32.s32 	%f5702, %r2253;
	setp.leu.f32 	%p4483, %f4099, %f5702;
	@%p4483 bra 	$L__BB0_5729;
	add.s32 	%r2269, %r4, 431;
	cvt.rn.f32.s32 	%f5703, %r2269;
	setp.leu.f32 	%p4515, %f4099, %f5703;
	@%p4515 bra 	$L__BB0_5714;
	add.s32 	%r2277, %r4, 439;
	cvt.rn.f32.s32 	%f5704, %r2277;
	setp.leu.f32 	%p4531, %f4099, %f5704;
	@%p4531 bra 	$L__BB0_5707;
	add.s32 	%r2281, %r4, 443;
	cvt.rn.f32.s32 	%f5705, %r2281;
	setp.leu.f32 	%p4539, %f4099, %f5705;
	@%p4539 bra 	$L__BB0_5704;
	add.s32 	%r2283, %r4, 445;
	cvt.rn.f32.s32 	%f5706, %r2283;
	setp.leu.f32 	%p4543, %f4099, %f5706;
	@%p4543 bra 	$L__BB0_5703;
	setp.eq.f32 	%p4545, %f4099, %f5638;
	selp.f32 	%f5707, 0f43DF8000, 0f43DF0000, %p4545;
	mov.f32 	%f7178, %f5707;
	bra.uni 	$L__BB0_6142;
$L__BB0_5703:
	setp.eq.f32 	%p4544, %f4099, %f5706;
	selp.f32 	%f5708, 0f43DE8000, 0f43DE0000, %p4544;
	mov.f32 	%f7178, %f5708;
	bra.uni 	$L__BB0_6142;
$L__BB0_5704:
	add.s32 	%r2282, %r4, 441;
	cvt.rn.f32.s32 	%f5709, %r2282;
	setp.leu.f32 	%p4540, %f4099, %f5709;
	@%p4540 bra 	$L__BB0_5706;
	setp.eq.f32 	%p4542, %f4099, %f5705;
	selp.f32 	%f5710, 0f43DD8000, 0f43DD0000, %p4542;
	mov.f32 	%f7178, %f5710;
	bra.uni 	$L__BB0_6142;
$L__BB0_5706:
	setp.eq.f32 	%p4541, %f4099, %f5709;
	selp.f32 	%f5711, 0f43DC8000, 0f43DC0000, %p4541;
	mov.f32 	%f7178, %f5711;
	bra.uni 	$L__BB0_6142;
$L__BB0_5707:
	add.s32 	%r2278, %r4, 435;
	cvt.rn.f32.s32 	%f5712, %r2278;
	setp.leu.f32 	%p4532, %f4099, %f5712;
	@%p4532 bra 	$L__BB0_5711;
	add.s32 	%r2280, %r4, 437;
	cvt.rn.f32.s32 	%f5713, %r2280;
	setp.leu.f32 	%p4536, %f4099, %f5713;
	@%p4536 bra 	$L__BB0_5710;
	setp.eq.f32 	%p4538, %f4099, %f5704;
	selp.f32 	%f5714, 0f43DB8000, 0f43DB0000, %p4538;
	mov.f32 	%f7178, %f5714;
	bra.uni 	$L__BB0_6142;
$L__BB0_5710:
	setp.eq.f32 	%p4537, %f4099, %f5713;
	selp.f32 	%f5715, 0f43DA8000, 0f43DA0000, %p4537;
	mov.f32 	%f7178, %f5715;
	bra.uni 	$L__BB0_6142;
$L__BB0_5711:
	add.s32 	%r2279, %r4, 433;
	cvt.rn.f32.s32 	%f5716, %r2279;
	setp.leu.f32 	%p4533, %f4099, %f5716;
	@%p4533 bra 	$L__BB0_5713;
	setp.eq.f32 	%p4535, %f4099, %f5712;
	selp.f32 	%f5717, 0f43D98000, 0f43D90000, %p4535;
	mov.f32 	%f7178, %f5717;
	bra.uni 	$L__BB0_6142;
$L__BB0_5713:
	setp.eq.f32 	%p4534, %f4099, %f5716;
	selp.f32 	%f5718, 0f43D88000, 0f43D80000, %p4534;
	mov.f32 	%f7178, %f5718;
	bra.uni 	$L__BB0_6142;
$L__BB0_5714:
	add.s32 	%r2270, %r4, 423;
	cvt.rn.f32.s32 	%f5719, %r2270;
	setp.leu.f32 	%p4516, %f4099, %f5719;
	@%p4516 bra 	$L__BB0_5722;
	add.s32 	%r2274, %r4, 427;
	cvt.rn.f32.s32 	%f5720, %r2274;
	setp.leu.f32 	%p4524, %f4099, %f5720;
	@%p4524 bra 	$L__BB0_5719;
	add.s32 	%r2276, %r4, 429;
	cvt.rn.f32.s32 	%f5721, %r2276;
	setp.leu.f32 	%p4528, %f4099, %f5721;
	@%p4528 bra 	$L__BB0_5718;
	setp.eq.f32 	%p4530, %f4099, %f5703;
	selp.f32 	%f5722, 0f43D78000, 0f43D70000, %p4530;
	mov.f32 	%f7178, %f5722;
	bra.uni 	$L__BB0_6142;
$L__BB0_5718:
	setp.eq.f32 	%p4529, %f4099, %f5721;
	selp.f32 	%f5723, 0f43D68000, 0f43D60000, %p4529;
	mov.f32 	%f7178, %f5723;
	bra.uni 	$L__BB0_6142;
$L__BB0_5719:
	add.s32 	%r2275, %r4, 425;
	cvt.rn.f32.s32 	%f5724, %r2275;
	setp.leu.f32 	%p4525, %f4099, %f5724;
	@%p4525 bra 	$L__BB0_5721;
	setp.eq.f32 	%p4527, %f4099, %f5720;
	selp.f32 	%f5725, 0f43D58000, 0f43D50000, %p4527;
	mov.f32 	%f7178, %f5725;
	bra.uni 	$L__BB0_6142;
$L__BB0_5721:
	setp.eq.f32 	%p4526, %f4099, %f5724;
	selp.f32 	%f5726, 0f43D48000, 0f43D40000, %p4526;
	mov.f32 	%f7178, %f5726;
	bra.uni 	$L__BB0_6142;
$L__BB0_5722:
	add.s32 	%r2271, %r4, 419;
	cvt.rn.f32.s32 	%f5727, %r2271;
	setp.leu.f32 	%p4517, %f4099, %f5727;
	@%p4517 bra 	$L__BB0_5726;
	add.s32 	%r2273, %r4, 421;
	cvt.rn.f32.s32 	%f5728, %r2273;
	setp.leu.f32 	%p4521, %f4099, %f5728;
	@%p4521 bra 	$L__BB0_5725;
	setp.eq.f32 	%p4523, %f4099, %f5719;
	selp.f32 	%f5729, 0f43D38000, 0f43D30000, %p4523;
	mov.f32 	%f7178, %f5729;
	bra.uni 	$L__BB0_6142;
$L__BB0_5725:
	setp.eq.f32 	%p4522, %f4099, %f5728;
	selp.f32 	%f5730, 0f43D28000, 0f43D20000, %p4522;
	mov.f32 	%f7178, %f5730;
	bra.uni 	$L__BB0_6142;
$L__BB0_5726:
	add.s32 	%r2272, %r4, 417;
	cvt.rn.f32.s32 	%f5731, %r2272;
	setp.leu.f32 	%p4518, %f4099, %f5731;
	@%p4518 bra 	$L__BB0_5728;
	setp.eq.f32 	%p4520, %f4099, %f5727;
	selp.f32 	%f5732, 0f43D18000, 0f43D10000, %p4520;
	mov.f32 	%f7178, %f5732;
	bra.uni 	$L__BB0_6142;
$L__BB0_5728:
	setp.eq.f32 	%p4519, %f4099, %f5731;
	selp.f32 	%f5733, 0f43D08000, 0f43D00000, %p4519;
	mov.f32 	%f7178, %f5733;
	bra.uni 	$L__BB0_6142;
$L__BB0_5729:
	add.s32 	%r2254, %r4, 399;
	cvt.rn.f32.s32 	%f5734, %r2254;
	setp.leu.f32 	%p4484, %f4099, %f5734;
	@%p4484 bra 	$L__BB0_5745;
	add.s32 	%r2262, %r4, 407;
	cvt.rn.f32.s32 	%f5735, %r2262;
	setp.leu.f32 	%p4500, %f4099, %f5735;
	@%p4500 bra 	$L__BB0_5738;
	add.s32 	%r2266, %r4, 411;
	cvt.rn.f32.s32 	%f5736, %r2266;
	setp.leu.f32 	%p4508, %f4099, %f5736;
	@%p4508 bra 	$L__BB0_5735;
	add.s32 	%r2268, %r4, 413;
	cvt.rn.f32.s32 	%f5737, %r2268;
	setp.leu.f32 	%p4512, %f4099, %f5737;
	@%p4512 bra 	$L__BB0_5734;
	setp.eq.f32 	%p4514, %f4099, %f5702;
	selp.f32 	%f5738, 0f43CF8000, 0f43CF0000, %p4514;
	mov.f32 	%f7178, %f5738;
	bra.uni 	$L__BB0_6142;
$L__BB0_5734:
	setp.eq.f32 	%p4513, %f4099, %f5737;
	selp.f32 	%f5739, 0f43CE8000, 0f43CE0000, %p4513;
	mov.f32 	%f7178, %f5739;
	bra.uni 	$L__BB0_6142;
$L__BB0_5735:
	add.s32 	%r2267, %r4, 409;
	cvt.rn.f32.s32 	%f5740, %r2267;
	setp.leu.f32 	%p4509, %f4099, %f5740;
	@%p4509 bra 	$L__BB0_5737;
	setp.eq.f32 	%p4511, %f4099, %f5736;
	selp.f32 	%f5741, 0f43CD8000, 0f43CD0000, %p4511;
	mov.f32 	%f7178, %f5741;
	bra.uni 	$L__BB0_6142;
$L__BB0_5737:
	setp.eq.f32 	%p4510, %f4099, %f5740;
	selp.f32 	%f5742, 0f43CC8000, 0f43CC0000, %p4510;
	mov.f32 	%f7178, %f5742;
	bra.uni 	$L__BB0_6142;
$L__BB0_5738:
	add.s32 	%r2263, %r4, 403;
	cvt.rn.f32.s32 	%f5743, %r2263;
	setp.leu.f32 	%p4501, %f4099, %f5743;
	@%p4501 bra 	$L__BB0_5742;
	add.s32 	%r2265, %r4, 405;
	cvt.rn.f32.s32 	%f5744, %r2265;
	setp.leu.f32 	%p4505, %f4099, %f5744;
	@%p4505 bra 	$L__BB0_5741;
	setp.eq.f32 	%p4507, %f4099, %f5735;
	selp.f32 	%f5745, 0f43CB8000, 0f43CB0000, %p4507;
	mov.f32 	%f7178, %f5745;
	bra.uni 	$L__BB0_6142;
$L__BB0_5741:
	setp.eq.f32 	%p4506, %f4099, %f5744;
	selp.f32 	%f5746, 0f43CA8000, 0f43CA0000, %p4506;
	mov.f32 	%f7178, %f5746;
	bra.uni 	$L__BB0_6142;
$L__BB0_5742:
	add.s32 	%r2264, %r4, 401;
	cvt.rn.f32.s32 	%f5747, %r2264;
	setp.leu.f32 	%p4502, %f4099, %f5747;
	@%p4502 bra 	$L__BB0_5744;
	setp.eq.f32 	%p4504, %f4099, %f5743;
	selp.f32 	%f5748, 0f43C98000, 0f43C90000, %p4504;
	mov.f32 	%f7178, %f5748;
	bra.uni 	$L__BB0_6142;
$L__BB0_5744:
	setp.eq.f32 	%p4503, %f4099, %f5747;
	selp.f32 	%f5749, 0f43C88000, 0f43C80000, %p4503;
	mov.f32 	%f7178, %f5749;
	bra.uni 	$L__BB0_6142;
$L__BB0_5745:
	add.s32 	%r2255, %r4, 391;
	cvt.rn.f32.s32 	%f5750, %r2255;
	setp.leu.f32 	%p4485, %f4099, %f5750;
	@%p4485 bra 	$L__BB0_5753;
	add.s32 	%r2259, %r4, 395;
	cvt.rn.f32.s32 	%f5751, %r2259;
	setp.leu.f32 	%p4493, %f4099, %f5751;
	@%p4493 bra 	$L__BB0_5750;
	add.s32 	%r2261, %r4, 397;
	cvt.rn.f32.s32 	%f5752, %r2261;
	setp.leu.f32 	%p4497, %f4099, %f5752;
	@%p4497 bra 	$L__BB0_5749;
	setp.eq.f32 	%p4499, %f4099, %f5734;
	selp.f32 	%f5753, 0f43C78000, 0f43C70000, %p4499;
	mov.f32 	%f7178, %f5753;
	bra.uni 	$L__BB0_6142;
$L__BB0_5749:
	setp.eq.f32 	%p4498, %f4099, %f5752;
	selp.f32 	%f5754, 0f43C68000, 0f43C60000, %p4498;
	mov.f32 	%f7178, %f5754;
	bra.uni 	$L__BB0_6142;
$L__BB0_5750:
	add.s32 	%r2260, %r4, 393;
	cvt.rn.f32.s32 	%f5755, %r2260;
	setp.leu.f32 	%p4494, %f4099, %f5755;
	@%p4494 bra 	$L__BB0_5752;
	setp.eq.f32 	%p4496, %f4099, %f5751;
	selp.f32 	%f5756, 0f43C58000, 0f43C50000, %p4496;
	mov.f32 	%f7178, %f5756;
	bra.uni 	$L__BB0_6142;
$L__BB0_5752:
	setp.eq.f32 	%p4495, %f4099, %f5755;
	selp.f32 	%f5757, 0f43C48000, 0f43C40000, %p4495;
	mov.f32 	%f7178, %f5757;
	bra.uni 	$L__BB0_6142;
$L__BB0_5753:
	add.s32 	%r2256, %r4, 387;
	cvt.rn.f32.s32 	%f5758, %r2256;
	setp.leu.f32 	%p4486, %f4099, %f5758;
	@%p4486 bra 	$L__BB0_5757;
	add.s32 	%r2258, %r4, 389;
	cvt.rn.f32.s32 	%f5759, %r2258;
	setp.leu.f32 	%p4490, %f4099, %f5759;
	@%p4490 bra 	$L__BB0_5756;
	setp.eq.f32 	%p4492, %f4099, %f5750;
	selp.f32 	%f5760, 0f43C38000, 0f43C30000, %p4492;
	mov.f32 	%f7178, %f5760;
	bra.uni 	$L__BB0_6142;
$L__BB0_5756:
	setp.eq.f32 	%p4491, %f4099, %f5759;
	selp.f32 	%f5761, 0f43C28000, 0f43C20000, %p4491;
	mov.f32 	%f7178, %f5761;
	bra.uni 	$L__BB0_6142;
$L__BB0_5757:
	add.s32 	%r2257, %r4, 385;
	cvt.rn.f32.s32 	%f5762, %r2257;
	setp.leu.f32 	%p4487, %f4099, %f5762;
	@%p4487 bra 	$L__BB0_5759;
	setp.eq.f32 	%p4489, %f4099, %f5758;
	selp.f32 	%f5763, 0f43C18000, 0f43C10000, %p4489;
	mov.f32 	%f7178, %f5763;
	bra.uni 	$L__BB0_6142;
$L__BB0_5759:
	setp.eq.f32 	%p4488, %f4099, %f5762;
	selp.f32 	%f5764, 0f43C08000, 0f43C00000, %p4488;
	mov.f32 	%f7178, %f5764;
	bra.uni 	$L__BB0_6142;
$L__BB0_5760:
	add.s32 	%r2189, %r4, 319;
	cvt.rn.f32.s32 	%f5765, %r2189;
	setp.leu.f32 	%p4355, %f4099, %f5765;
	@%p4355 bra 	$L__BB0_5824;
	add.s32 	%r2221, %r4, 351;
	cvt.rn.f32.s32 	%f5766, %r2221;
	setp.leu.f32 	%p4419, %f4099, %f5766;
	@%p4419 bra 	$L__BB0_5793;
	add.s32 	%r2237, %r4, 367;
	cvt.rn.f32.s32 	%f5767, %r2237;
	setp.leu.f32 	%p4451, %f4099, %f5767;
	@%p4451 bra 	$L__BB0_5778;
	add.s32 	%r2245, %r4, 375;
	cvt.rn.f32.s32 	%f5768, %r2245;
	setp.leu.f32 	%p4467, %f4099, %f5768;
	@%p4467 bra 	$L__BB0_5771;
	add.s32 	%r2249, %r4, 379;
	cvt.rn.f32.s32 	%f5769, %r2249;
	setp.leu.f32 	%p4475, %f4099, %f5769;
	@%p4475 bra 	$L__BB0_5768;
	add.s32 	%r2251, %r4, 381;
	cvt.rn.f32.s32 	%f5770, %r2251;
	setp.leu.f32 	%p4479, %f4099, %f5770;
	@%p4479 bra 	$L__BB0_5767;
	setp.eq.f32 	%p4481, %f4099, %f5637;
	selp.f32 	%f5771, 0f43BF8000, 0f43BF0000, %p4481;
	mov.f32 	%f7178, %f5771;
	bra.uni 	$L__BB0_6142;
$L__BB0_5767:
	setp.eq.f32 	%p4480, %f4099, %f5770;
	selp.f32 	%f5772, 0f43BE8000, 0f43BE0000, %p4480;
	mov.f32 	%f7178, %f5772;
	bra.uni 	$L__BB0_6142;
$L__BB0_5768:
	add.s32 	%r2250, %r4, 377;
	cvt.rn.f32.s32 	%f5773, %r2250;
	setp.leu.f32 	%p4476, %f4099, %f5773;
	@%p4476 bra 	$L__BB0_5770;
	setp.eq.f32 	%p4478, %f4099, %f5769;
	selp.f32 	%f5774, 0f43BD8000, 0f43BD0000, %p4478;
	mov.f32 	%f7178, %f5774;
	bra.uni 	$L__BB0_6142;
$L__BB0_5770:
	setp.eq.f32 	%p4477, %f4099, %f5773;
	selp.f32 	%f5775, 0f43BC8000, 0f43BC0000, %p4477;
	mov.f32 	%f7178, %f5775;
	bra.uni 	$L__BB0_6142;
$L__BB0_5771:
	add.s32 	%r2246, %r4, 371;
	cvt.rn.f32.s32 	%f5776, %r2246;
	setp.leu.f32 	%p4468, %f4099, %f5776;
	@%p4468 bra 	$L__BB0_5775;
	add.s32 	%r2248, %r4, 373;
	cvt.rn.f32.s32 	%f5777, %r2248;
	setp.leu.f32 	%p4472, %f4099, %f5777;
	@%p4472 bra 	$L__BB0_5774;
	setp.eq.f32 	%p4474, %f4099, %f5768;
	selp.f32 	%f5778, 0f43BB8000, 0f43BB0000, %p4474;
	mov.f32 	%f7178, %f5778;
	bra.uni 	$L__BB0_6142;
$L__BB0_5774:
	setp.eq.f32 	%p4473, %f4099, %f5777;
	selp.f32 	%f5779, 0f43BA8000, 0f43BA0000, %p4473;
	mov.f32 	%f7178, %f5779;
	bra.uni 	$L__BB0_6142;
$L__BB0_5775:
	add.s32 	%r2247, %r4, 369;
	cvt.rn.f32.s32 	%f5780, %r2247;
	setp.leu.f32 	%p4469, %f4099, %f5780;
	@%p4469 bra 	$L__BB0_5777;
	setp.eq.f32 	%p4471, %f4099, %f5776;
	selp.f32 	%f5781, 0f43B98000, 0f43B90000, %p4471;
	mov.f32 	%f7178, %f5781;
	bra.uni 	$L__BB0_6142;
$L__BB0_5777:
	setp.eq.f32 	%p4470, %f4099, %f5780;
	selp.f32 	%f5782, 0f43B88000, 0f43B80000, %p4470;
	mov.f32 	%f7178, %f5782;
	bra.uni 	$L__BB0_6142;
$L__BB0_5778:
	add.s32 	%r2238, %r4, 359;
	cvt.rn.f32.s32 	%f5783, %r2238;
	setp.leu.f32 	%p4452, %f4099, %f5783;
	@%p4452 bra 	$L__BB0_5786;
	add.s32 	%r2242, %r4, 363;
	cvt.rn.f32.s32 	%f5784, %r2242;
	setp.leu.f32 	%p4460, %f4099, %f5784;
	@%p4460 bra 	$L__BB0_5783;
	add.s32 	%r2244, %r4, 365;
	cvt.rn.f32.s32 	%f5785, %r2244;
	setp.leu.f32 	%p4464, %f4099, %f5785;
	@%p4464 bra 	$L__BB0_5782;
	setp.eq.f32 	%p4466, %f4099, %f5767;
	selp.f32 	%f5786, 0f43B78000, 0f43B70000, %p4466;
	mov.f32 	%f7178, %f5786;
	bra.uni 	$L__BB0_6142;
$L__BB0_5782:
	setp.eq.f32 	%p4465, %f4099, %f5785;
	selp.f32 	%f5787, 0f43B68000, 0f43B60000, %p4465;
	mov.f32 	%f7178, %f5787;
	bra.uni 	$L__BB0_6142;
$L__BB0_5783:
	add.s32 	%r2243, %r4, 361;
	cvt.rn.f32.s32 	%f5788, %r2243;
	setp.leu.f32 	%p4461, %f4099, %f5788;
	@%p4461 bra 	$L__BB0_5785;
	setp.eq.f32 	%p4463, %f4099, %f5784;
	selp.f32 	%f5789, 0f43B58000, 0f43B50000, %p4463;
	mov.f32 	%f7178, %f5789;
	bra.uni 	$L__BB0_6142;
$L__BB0_5785:
	setp.eq.f32 	%p4462, %f4099, %f5788;
	selp.f32 	%f5790, 0f43B48000, 0f43B40000, %p4462;
	mov.f32 	%f7178, %f5790;
	bra.uni 	$L__BB0_6142;
$L__BB0_5786:
	add.s32 	%r2239, %r4, 355;
	cvt.rn.f32.s32 	%f5791, %r2239;
	setp.leu.f32 	%p4453, %f4099, %f5791;
	@%p4453 bra 	$L__BB0_5790;
	add.s32 	%r2241, %r4, 357;
	cvt.rn.f32.s32 	%f5792, %r2241;
	setp.leu.f32 	%p4457, %f4099, %f5792;
	@%p4457 bra 	$L__BB0_5789;
	setp.eq.f32 	%p4459, %f4099, %f5783;
	selp.f32 	%f5793, 0f43B38000, 0f43B30000, %p4459;
	mov.f32 	%f7178, %f5793;
	bra.uni 	$L__BB0_6142;
$L__BB0_5789:
	setp.eq.f32 	%p4458, %f4099, %f5792;
	selp.f32 	%f5794, 0f43B28000, 0f43B20000, %p4458;
	mov.f32 	%f7178, %f5794;
	bra.uni 	$L__BB0_6142;
$L__BB0_5790:
	add.s32 	%r2240, %r4, 353;
	cvt.rn.f32.s32 	%f5795, %r2240;
	setp.leu.f32 	%p4454, %f4099, %f5795;
	@%p4454 bra 	$L__BB0_5792;
	setp.eq.f32 	%p4456, %f4099, %f5791;
	selp.f32 	%f5796, 0f43B18000, 0f43B10000, %p4456;
	mov.f32 	%f7178, %f5796;
	bra.uni 	$L__BB0_6142;
$L__BB0_5792:
	setp.eq.f32 	%p4455, %f4099, %f5795;
	selp.f32 	%f5797, 0f43B08000, 0f43B00000, %p4455;
	mov.f32 	%f7178, %f5797;
	bra.uni 	$L__BB0_6142;
$L__BB0_5793:
	add.s32 	%r2222, %r4, 335;
	cvt.rn.f32.s32 	%f5798, %r2222;
	setp.leu.f32 	%p4420, %f4099, %f5798;
	@%p4420 bra 	$L__BB0_5809;
	add.s32 	%r2230, %r4, 343;
	cvt.rn.f32.s32 	%f5799, %r2230;
	setp.leu.f32 	%p4436, %f4099, %f5799;
	@%p4436 bra 	$L__BB0_5802;
	add.s32 	%r2234, %r4, 347;
	cvt.rn.f32.s32 	%f5800, %r2234;
	setp.leu.f32 	%p4444, %f4099, %f5800;
	@%p4444 bra 	$L__BB0_5799;
	add.s32 	%r2236, %r4, 349;
	cvt.rn.f32.s32 	%f5801, %r2236;
	setp.leu.f32 	%p4448, %f4099, %f5801;
	@%p4448 bra 	$L__BB0_5798;
	setp.eq.f32 	%p4450, %f4099, %f5766;
	selp.f32 	%f5802, 0f43AF8000, 0f43AF0000, %p4450;
	mov.f32 	%f7178, %f5802;
	bra.uni 	$L__BB0_6142;
$L__BB0_5798:
	setp.eq.f32 	%p4449, %f4099, %f5801;
	selp.f32 	%f5803, 0f43AE8000, 0f43AE0000, %p4449;
	mov.f32 	%f7178, %f5803;
	bra.uni 	$L__BB0_6142;
$L__BB0_5799:
	add.s32 	%r2235, %r4, 345;
	cvt.rn.f32.s32 	%f5804, %r2235;
	setp.leu.f32 	%p4445, %f4099, %f5804;
	@%p4445 bra 	$L__BB0_5801;
	setp.eq.f32 	%p4447, %f4099, %f5800;
	selp.f32 	%f5805, 0f43AD8000, 0f43AD0000, %p4447;
	mov.f32 	%f7178, %f5805;
	bra.uni 	$L__BB0_6142;
$L__BB0_5801:
	setp.eq.f32 	%p4446, %f4099, %f5804;
	selp.f32 	%f5806, 0f43AC8000, 0f43AC0000, %p4446;
	mov.f32 	%f7178, %f5806;
	bra.uni 	$L__BB0_6142;
$L__BB0_5802:
	add.s32 	%r2231, %r4, 339;
	cvt.rn.f32.s32 	%f5807, %r2231;
	setp.leu.f32 	%p4437, %f4099, %f5807;
	@%p4437 bra 	$L__BB0_5806;
	add.s32 	%r2233, %r4, 341;
	cvt.rn.f32.s32 	%f5808, %r2233;
	setp.leu.f32 	%p4441, %f4099, %f5808;
	@%p4441 bra 	$L__BB0_5805;
	setp.eq.f32 	%p4443, %f4099, %f5799;
	selp.f32 	%f5809, 0f43AB8000, 0f43AB0000, %p4443;
	mov.f32 	%f7178, %f5809;
	bra.uni 	$L__BB0_6142;
$L__BB0_5805:
	setp.eq.f32 	%p4442, %f4099, %f5808;
	selp.f32 	%f5810, 0f43AA8000, 0f43AA0000, %p4442;
	mov.f32 	%f7178, %f5810;
	bra.uni 	$L__BB0_6142;
$L__BB0_5806:
	add.s32 	%r2232, %r4, 337;
	cvt.rn.f32.s32 	%f5811, %r2232;
	setp.leu.f32 	%p4438, %f4099, %f5811;
	@%p4438 bra 	$L__BB0_5808;
	setp.eq.f32 	%p4440, %f4099, %f5807;
	selp.f32 	%f5812, 0f43A98000, 0f43A90000, %p4440;
	mov.f32 	%f7178, %f5812;
	bra.uni 	$L__BB0_6142;
$L__BB0_5808:
	setp.eq.f32 	%p4439, %f4099, %f5811;
	selp.f32 	%f5813, 0f43A88000, 0f43A80000, %p4439;
	mov.f32 	%f7178, %f5813;
	bra.uni 	$L__BB0_6142;
$L__BB0_5809:
	add.s32 	%r2223, %r4, 327;
	cvt.rn.f32.s32 	%f5814, %r2223;
	setp.leu.f32 	%p4421, %f4099, %f5814;
	@%p4421 bra 	$L__BB0_5817;
	add.s32 	%r2227, %r4, 331;
	cvt.rn.f32.s32 	%f5815, %r2227;
	setp.leu.f32 	%p4429, %f4099, %f5815;
	@%p4429 bra 	$L__BB0_5814;
	add.s32 	%r2229, %r4, 333;
	cvt.rn.f32.s32 	%f5816, %r2229;
	setp.leu.f32 	%p4433, %f4099, %f5816;
	@%p4433 bra 	$L__BB0_5813;
	setp.eq.f32 	%p4435, %f4099, %f5798;
	selp.f32 	%f5817, 0f43A78000, 0f43A70000, %p4435;
	mov.f32 	%f7178, %f5817;
	bra.uni 	$L__BB0_6142;
$L__BB0_5813:
	setp.eq.f32 	%p4434, %f4099, %f5816;
	selp.f32 	%f5818, 0f43A68000, 0f43A60000, %p4434;
	mov.f32 	%f7178, %f5818;
	bra.uni 	$L__BB0_6142;
$L__BB0_5814:
	add.s32 	%r2228, %r4, 329;
	cvt.rn.f32.s32 	%f5819, %r2228;
	setp.leu.f32 	%p4430, %f4099, %f5819;
	@%p4430 bra 	$L__BB0_5816;
	setp.eq.f32 	%p4432, %f4099, %f5815;
	selp.f32 	%f5820, 0f43A58000, 0f43A50000, %p4432;
	mov.f32 	%f7178, %f5820;
	bra.uni 	$L__BB0_6142;
$L__BB0_5816:
	setp.eq.f32 	%p4431, %f4099, %f5819;
	selp.f32 	%f5821, 0f43A48000, 0f43A40000, %p4431;
	mov.f32 	%f7178, %f5821;
	bra.uni 	$L__BB0_6142;
$L__BB0_5817:
	add.s32 	%r2224, %r4, 323;
	cvt.rn.f32.s32 	%f5822, %r2224;
	setp.leu.f32 	%p4422, %f4099, %f5822;
	@%p4422 bra 	$L__BB0_5821;
	add.s32 	%r2226, %r4, 325;
	cvt.rn.f32.s32 	%f5823, %r2226;
	setp.leu.f32 	%p4426, %f4099, %f5823;
	@%p4426 bra 	$L__BB0_5820;
	setp.eq.f32 	%p4428, %f4099, %f5814;
	selp.f32 	%f5824, 0f43A38000, 0f43A30000, %p4428;
	mov.f32 	%f7178, %f5824;
	bra.uni 	$L__BB0_6142;
$L__BB0_5820:
	setp.eq.f32 	%p4427, %f4099, %f5823;
	selp.f32 	%f5825, 0f43A28000, 0f43A20000, %p4427;
	mov.f32 	%f7178, %f5825;
	bra.uni 	$L__BB0_6142;
$L__BB0_5821:
	add.s32 	%r2225, %r4, 321;
	cvt.rn.f32.s32 	%f5826, %r2225;
	setp.leu.f32 	%p4423, %f4099, %f5826;
	@%p4423 bra 	$L__BB0_5823;
	setp.eq.f32 	%p4425, %f4099, %f5822;
	selp.f32 	%f5827, 0f43A18000, 0f43A10000, %p4425;
	mov.f32 	%f7178, %f5827;
	bra.uni 	$L__BB0_6142;
$L__BB0_5823:
	setp.eq.f32 	%p4424, %f4099, %f5826;
	selp.f32 	%f5828, 0f43A08000, 0f43A00000, %p4424;
	mov.f32 	%f7178, %f5828;
	bra.uni 	$L__BB0_6142;
$L__BB0_5824:
	add.s32 	%r2190, %r4, 287;
	cvt.rn.f32.s32 	%f5829, %r2190;
	setp.leu.f32 	%p4356, %f4099, %f5829;
	@%p4356 bra 	$L__BB0_5856;
	add.s32 	%r2206, %r4, 303;
	cvt.rn.f32.s32 	%f5830, %r2206;
	setp.leu.f32 	%p4388, %f4099, %f5830;
	@%p4388 bra 	$L__BB0_5841;
	add.s32 	%r2214, %r4, 311;
	cvt.rn.f32.s32 	%f5831, %r2214;
	setp.leu.f32 	%p4404, %f4099, %f5831;
	@%p4404 bra 	$L__BB0_5834;
	add.s32 	%r2218, %r4, 315;
	cvt.rn.f32.s32 	%f5832, %r2218;
	setp.leu.f32 	%p4412, %f4099, %f5832;
	@%p4412 bra 	$L__BB0_5831;
	add.s32 	%r2220, %r4, 317;
	cvt.rn.f32.s32 	%f5833, %r2220;
	setp.leu.f32 	%p4416, %f4099, %f5833;
	@%p4416 bra 	$L__BB0_5830;
	setp.eq.f32 	%p4418, %f4099, %f5765;
	selp.f32 	%f5834, 0f439F8000, 0f439F0000, %p4418;
	mov.f32 	%f7178, %f5834;
	bra.uni 	$L__BB0_6142;
$L__BB0_5830:
	setp.eq.f32 	%p4417, %f4099, %f5833;
	selp.f32 	%f5835, 0f439E8000, 0f439E0000, %p4417;
	mov.f32 	%f7178, %f5835;
	bra.uni 	$L__BB0_6142;
$L__BB0_5831:
	add.s32 	%r2219, %r4, 313;
	cvt.rn.f32.s32 	%f5836, %r2219;
	setp.leu.f32 	%p4413, %f4099, %f5836;
	@%p4413 bra 	$L__BB0_5833;
	setp.eq.f32 	%p4415, %f4099, %f5832;
	selp.f32 	%f5837, 0f439D8000, 0f439D0000, %p4415;
	mov.f32 	%f7178, %f5837;
	bra.uni 	$L__BB0_6142;
$L__BB0_5833:
	setp.eq.f32 	%p4414, %f4099, %f5836;
	selp.f32 	%f5838, 0f439C8000, 0f439C0000, %p4414;
	mov.f32 	%f7178, %f5838;
	bra.uni 	$L__BB0_6142;
$L__BB0_5834:
	add.s32 	%r2215, %r4, 307;
	cvt.rn.f32.s32 	%f5839, %r2215;
	setp.leu.f32 	%p4405, %f4099, %f5839;
	@%p4405 bra 	$L__BB0_5838;
	add.s32 	%r2217, %r4, 309;
	cvt.rn.f32.s32 	%f5840, %r2217;
	setp.leu.f32 	%p4409, %f4099, %f5840;
	@%p4409 bra 	$L__BB0_5837;
	setp.eq.f32 	%p4411, %f4099, %f5831;
	selp.f32 	%f5841, 0f439B8000, 0f439B0000, %p4411;
	mov.f32 	%f7178, %f5841;
	bra.uni 	$L__BB0_6142;
$L__BB0_5837:
	setp.eq.f32 	%p4410, %f4099, %f5840;
	selp.f32 	%f5842, 0f439A8000, 0f439A0000, %p4410;
	mov.f32 	%f7178, %f5842;
	bra.uni 	$L__BB0_6142;
$L__BB0_5838:
	add.s32 	%r2216, %r4, 305;
	cvt.rn.f32.s32 	%f5843, %r2216;
	setp.leu.f32 	%p4406, %f4099, %f5843;
	@%p4406 bra 	$L__BB0_5840;
	setp.eq.f32 	%p4408, %f4099, %f5839;
	selp.f32 	%f5844, 0f43998000, 0f43990000, %p4408;
	mov.f32 	%f7178, %f5844;
	bra.uni 	$L__BB0_6142;
$L__BB0_5840:
	setp.eq.f32 	%p4407, %f4099, %f5843;
	selp.f32 	%f5845, 0f43988000, 0f43980000, %p4407;
	mov.f32 	%f7178, %f5845;
	bra.uni 	$L__BB0_6142;
$L__BB0_5841:
	add.s32 	%r2207, %r4, 295;
	cvt.rn.f32.s32 	%f5846, %r2207;
	setp.leu.f32 	%p4389, %f4099, %f5846;
	@%p4389 bra 	$L__BB0_5849;
	add.s32 	%r2211, %r4, 299;
	cvt.rn.f32.s32 	%f5847, %r2211;
	setp.leu.f32 	%p4397, %f4099, %f5847;
	@%p4397 bra 	$L__BB0_5846;
	add.s32 	%r2213, %r4, 301;
	cvt.rn.f32.s32 	%f5848, %r2213;
	setp.leu.f32 	%p4401, %f4099, %f5848;
	@%p4401 bra 	$L__BB0_5845;
	setp.eq.f32 	%p4403, %f4099, %f5830;
	selp.f32 	%f5849, 0f43978000, 0f43970000, %p4403;
	mov.f32 	%f7178, %f5849;
	bra.uni 	$L__BB0_6142;
$L__BB0_5845:
	setp.eq.f32 	%p4402, %f4099, %f5848;
	selp.f32 	%f5850, 0f43968000, 0f43960000, %p4402;
	mov.f32 	%f7178, %f5850;
	bra.uni 	$L__BB0_6142;
$L__BB0_5846:
	add.s32 	%r2212, %r4, 297;
	cvt.rn.f32.s32 	%f5851, %r2212;
	setp.leu.f32 	%p4398, %f4099, %f5851;
	@%p4398 bra 	$L__BB0_5848;
	setp.eq.f32 	%p4400, %f4099, %f5847;
	selp.f32 	%f5852, 0f43958000, 0f43950000, %p4400;
	mov.f32 	%f7178, %f5852;
	bra.uni 	$L__BB0_6142;
$L__BB0_5848:
	setp.eq.f32 	%p4399, %f4099, %f5851;
	selp.f32 	%f5853, 0f43948000, 0f43940000, %p4399;
	mov.f32 	%f7178, %f5853;
	bra.uni 	$L__BB0_6142;
$L__BB0_5849:
	add.s32 	%r2208, %r4, 291;
	cvt.rn.f32.s32 	%f5854, %r2208;
	setp.leu.f32 	%p4390, %f4099, %f5854;
	@%p4390 bra 	$L__BB0_5853;
	add.s32 	%r2210, %r4, 293;
	cvt.rn.f32.s32 	%f5855, %r2210;
	setp.leu.f32 	%p4394, %f4099, %f5855;
	@%p4394 bra 	$L__BB0_5852;
	setp.eq.f32 	%p4396, %f4099, %f5846;
	selp.f32 	%f5856, 0f43938000, 0f43930000, %p4396;
	mov.f32 	%f7178, %f5856;
	bra.uni 	$L__BB0_6142;
$L__BB0_5852:
	setp.eq.f32 	%p4395, %f4099, %f5855;
	selp.f32 	%f5857, 0f43928000, 0f43920000, %p4395;
	mov.f32 	%f7178, %f5857;
	bra.uni 	$L__BB0_6142;
$L__BB0_5853:
	add.s32 	%r2209, %r4, 289;
	cvt.rn.f32.s32 	%f5858, %r2209;
	setp.leu.f32 	%p4391, %f4099, %f5858;
	@%p4391 bra 	$L__BB0_5855;
	setp.eq.f32 	%p4393, %f4099, %f5854;
	selp.f32 	%f5859, 0f43918000, 0f43910000, %p4393;
	mov.f32 	%f7178, %f5859;
	bra.uni 	$L__BB0_6142;
$L__BB0_5855:
	setp.eq.f32 	%p4392, %f4099, %f5858;
	selp.f32 	%f5860, 0f43908000, 0f43900000, %p4392;
	mov.f32 	%f7178, %f5860;
	bra.uni 	$L__BB0_6142;
$L__BB0_5856:
	add.s32 	%r2191, %r4, 271;
	cvt.rn.f32.s32 	%f5861, %r2191;
	setp.leu.f32 	%p4357, %f4099, %f5861;
	@%p4357 bra 	$L__BB0_5872;
	add.s32 	%r2199, %r4, 279;
	cvt.rn.f32.s32 	%f5862, %r2199;
	setp.leu.f32 	%p4373, %f4099, %f5862;
	@%p4373 bra 	$L__BB0_5865;
	add.s32 	%r2203, %r4, 283;
	cvt.rn.f32.s32 	%f5863, %r2203;
	setp.leu.f32 	%p4381, %f4099, %f5863;
	@%p4381 bra 	$L__BB0_5862;
	add.s32 	%r2205, %r4, 285;
	cvt.rn.f32.s32 	%f5864, %r2205;
	setp.leu.f32 	%p4385, %f4099, %f5864;
	@%p4385 bra 	$L__BB0_5861;
	setp.eq.f32 	%p4387, %f4099, %f5829;
	selp.f32 	%f5865, 0f438F8000, 0f438F0000, %p4387;
	mov.f32 	%f7178, %f5865;
	bra.uni 	$L__BB0_6142;
$L__BB0_5861:
	setp.eq.f32 	%p4386, %f4099, %f5864;
	selp.f32 	%f5866, 0f438E8000, 0f438E0000, %p4386;
	mov.f32 	%f7178, %f5866;
	bra.uni 	$L__BB0_6142;
$L__BB0_5862:
	add.s32 	%r2204, %r4, 281;
	cvt.rn.f32.s32 	%f5867, %r2204;
	setp.leu.f32 	%p4382, %f4099, %f5867;
	@%p4382 bra 	$L__BB0_5864;
	setp.eq.f32 	%p4384, %f4099, %f5863;
	selp.f32 	%f5868, 0f438D8000, 0f438D0000, %p4384;
	mov.f32 	%f7178, %f5868;
	bra.uni 	$L__BB0_6142;
$L__BB0_5864:
	setp.eq.f32 	%p4383, %f4099, %f5867;
	selp.f32 	%f5869, 0f438C8000, 0f438C0000, %p4383;
	mov.f32 	%f7178, %f5869;
	bra.uni 	$L__BB0_6142;
$L__BB0_5865:
	add.s32 	%r2200, %r4, 275;
	cvt.rn.f32.s32 	%f5870, %r2200;
	setp.leu.f32 	%p4374, %f4099, %f5870;
	@%p4374 bra 	$L__BB0_5869;
	add.s32 	%r2202, %r4, 277;
	cvt.rn.f32.s32 	%f5871, %r2202;
	setp.leu.f32 	%p4378, %f4099, %f5871;
	@%p4378 bra 	$L__BB0_5868;
	setp.eq.f32 	%p4380, %f4099, %f5862;
	selp.f32 	%f5872, 0f438B8000, 0f438B0000, %p4380;
	mov.f32 	%f7178, %f5872;
	bra.uni 	$L__BB0_6142;
$L__BB0_5868:
	setp.eq.f32 	%p4379, %f4099, %f5871;
	selp.f32 	%f5873, 0f438A8000, 0f438A0000, %p4379;
	mov.f32 	%f7178, %f5873;
	bra.uni 	$L__BB0_6142;
$L__BB0_5869:
	add.s32 	%r2201, %r4, 273;
	cvt.rn.f32.s32 	%f5874, %r2201;
	setp.leu.f32 	%p4375, %f4099, %f5874;
	@%p4375 bra 	$L__BB0_5871;
	setp.eq.f32 	%p4377, %f4099, %f5870;
	selp.f32 	%f5875, 0f43898000, 0f43890000, %p4377;
	mov.f32 	%f7178, %f5875;
	bra.uni 	$L__BB0_6142;
$L__BB0_5871:
	setp.eq.f32 	%p4376, %f4099, %f5874;
	selp.f32 	%f5876, 0f43888000, 0f43880000, %p4376;
	mov.f32 	%f7178, %f5876;
	bra.uni 	$L__BB0_6142;
$L__BB0_5872:
	add.s32 	%r2192, %r4, 263;
	cvt.rn.f32.s32 	%f5877, %r2192;
	setp.leu.f32 	%p4358, %f4099, %f5877;
	@%p4358 bra 	$L__BB0_5880;
	add.s32 	%r2196, %r4, 267;
	cvt.rn.f32.s32 	%f5878, %r2196;
	setp.leu.f32 	%p4366, %f4099, %f5878;
	@%p4366 bra 	$L__BB0_5877;
	add.s32 	%r2198, %r4, 269;
	cvt.rn.f32.s32 	%f5879, %r2198;
	setp.leu.f32 	%p4370, %f4099, %f5879;
	@%p4370 bra 	$L__BB0_5876;
	setp.eq.f32 	%p4372, %f4099, %f5861;
	selp.f32 	%f5880, 0f43878000, 0f43870000, %p4372;
	mov.f32 	%f7178, %f5880;
	bra.uni 	$L__BB0_6142;
$L__BB0_5876:
	setp.eq.f32 	%p4371, %f4099, %f5879;
	selp.f32 	%f5881, 0f43868000, 0f43860000, %p4371;
	mov.f32 	%f7178, %f5881;
	bra.uni 	$L__BB0_6142;
$L__BB0_5877:
	add.s32 	%r2197, %r4, 265;
	cvt.rn.f32.s32 	%f5882, %r2197;
	setp.leu.f32 	%p4367, %f4099, %f5882;
	@%p4367 bra 	$L__BB0_5879;
	setp.eq.f32 	%p4369, %f4099, %f5878;
	selp.f32 	%f5883, 0f43858000, 0f43850000, %p4369;
	mov.f32 	%f7178, %f5883;
	bra.uni 	$L__BB0_6142;
$L__BB0_5879:
	setp.eq.f32 	%p4368, %f4099, %f5882;
	selp.f32 	%f5884, 0f43848000, 0f43840000, %p4368;
	mov.f32 	%f7178, %f5884;
	bra.uni 	$L__BB0_6142;
$L__BB0_5880:
	add.s32 	%r2193, %r4, 259;
	cvt.rn.f32.s32 	%f5885, %r2193;
	setp.leu.f32 	%p4359, %f4099, %f5885;
	@%p4359 bra 	$L__BB0_5884;
	add.s32 	%r2195, %r4, 261;
	cvt.rn.f32.s32 	%f5886, %r2195;
	setp.leu.f32 	%p4363, %f4099, %f5886;
	@%p4363 bra 	$L__BB0_5883;
	setp.eq.f32 	%p4365, %f4099, %f5877;
	selp.f32 	%f5887, 0f43838000, 0f43830000, %p4365;
	mov.f32 	%f7178, %f5887;
	bra.uni 	$L__BB0_6142;
$L__BB0_5883:
	setp.eq.f32 	%p4364, %f4099, %f5886;
	selp.f32 	%f5888, 0f43828000, 0f43820000, %p4364;
	mov.f32 	%f7178, %f5888;
	bra.uni 	$L__BB0_6142;
$L__BB0_5884:
	add.s32 	%r2194, %r4, 257;
	cvt.rn.f32.s32 	%f5889, %r2194;
	setp.leu.f32 	%p4360, %f4099, %f5889;
	@%p4360 bra 	$L__BB0_5886;
	setp.eq.f32 	%p4362, %f4099, %f5885;
	selp.f32 	%f5890, 0f43818000, 0f43810000, %p4362;
	mov.f32 	%f7178, %f5890;
	bra.uni 	$L__BB0_6142;
$L__BB0_5886:
	setp.eq.f32 	%p4361, %f4099, %f5889;
	selp.f32 	%f5891, 0f43808000, 0f43800000, %p4361;
	mov.f32 	%f7178, %f5891;
	bra.uni 	$L__BB0_6142;
$L__BB0_5887:
	add.s32 	%r2061, %r4, 127;
	cvt.rn.f32.s32 	%f5892, %r2061;
	setp.leu.f32 	%p4099, %f4099, %f5892;
	@%p4099 bra 	$L__BB0_6015;
	add.s32 	%r2125, %r4, 191;
	cvt.rn.f32.s32 	%f5893, %r2125;
	setp.leu.f32 	%p4227, %f4099, %f5893;
	@%p4227 bra 	$L__BB0_5952;
	add.s32 	%r2157, %r4, 223;
	cvt.rn.f32.s32 	%f5894, %r2157;
	setp.leu.f32 	%p4291, %f4099, %f5894;
	@%p4291 bra 	$L__BB0_5921;
	add.s32 	%r2173, %r4, 239;
	cvt.rn.f32.s32 	%f5895, %r2173;
	setp.leu.f32 	%p4323, %f4099, %f5895;
	@%p4323 bra 	$L__BB0_5906;
	add.s32 	%r2181, %r4, 247;
	cvt.rn.f32.s32 	%f5896, %r2181;
	setp.leu.f32 	%p4339, %f4099, %f5896;
	@%p4339 bra 	$L__BB0_5899;
	add.s32 	%r2185, %r4, 251;
	cvt.rn.f32.s32 	%f5897, %r2185;
	setp.leu.f32 	%p4347, %f4099, %f5897;
	@%p4347 bra 	$L__BB0_5896;
	add.s32 	%r2187, %r4, 253;
	cvt.rn.f32.s32 	%f5898, %r2187;
	setp.leu.f32 	%p4351, %f4099, %f5898;
	@%p4351 bra 	$L__BB0_5895;
	setp.eq.f32 	%p4353, %f4099, %f5636;
	selp.f32 	%f5899, 0f437F0000, 0f437E0000, %p4353;
	mov.f32 	%f7178, %f5899;
	bra.uni 	$L__BB0_6142;
$L__BB0_5895:
	setp.eq.f32 	%p4352, %f4099, %f5898;
	selp.f32 	%f5900, 0f437D0000, 0f437C0000, %p4352;
	mov.f32 	%f7178, %f5900;
	bra.uni 	$L__BB0_6142;
$L__BB0_5896:
	add.s32 	%r2186, %r4, 249;
	cvt.rn.f32.s32 	%f5901, %r2186;
	setp.leu.f32 	%p4348, %f4099, %f5901;
	@%p4348 bra 	$L__BB0_5898;
	setp.eq.f32 	%p4350, %f4099, %f5897;
	selp.f32 	%f5902, 0f437B0000, 0f437A0000, %p4350;
	mov.f32 	%f7178, %f5902;
	bra.uni 	$L__BB0_6142;
$L__BB0_5898:
	setp.eq.f32 	%p4349, %f4099, %f5901;
	selp.f32 	%f5903, 0f43790000, 0f43780000, %p4349;
	mov.f32 	%f7178, %f5903;
	bra.uni 	$L__BB0_6142;
$L__BB0_5899:
	add.s32 	%r2182, %r4, 243;
	cvt.rn.f32.s32 	%f5904, %r2182;
	setp.leu.f32 	%p4340, %f4099, %f5904;
	@%p4340 bra 	$L__BB0_5903;
	add.s32 	%r2184, %r4, 245;
	cvt.rn.f32.s32 	%f5905, %r2184;
	setp.leu.f32 	%p4344, %f4099, %f5905;
	@%p4344 bra 	$L__BB0_5902;
	setp.eq.f32 	%p4346, %f4099, %f5896;
	selp.f32 	%f5906, 0f43770000, 0f43760000, %p4346;
	mov.f32 	%f7178, %f5906;
	bra.uni 	$L__BB0_6142;
$L__BB0_5902:
	setp.eq.f32 	%p4345, %f4099, %f5905;
	selp.f32 	%f5907, 0f43750000, 0f43740000, %p4345;
	mov.f32 	%f7178, %f5907;
	bra.uni 	$L__BB0_6142;
$L__BB0_5903:
	add.s32 	%r2183, %r4, 241;
	cvt.rn.f32.s32 	%f5908, %r2183;
	setp.leu.f32 	%p4341, %f4099, %f5908;
	@%p4341 bra 	$L__BB0_5905;
	setp.eq.f32 	%p4343, %f4099, %f5904;
	selp.f32 	%f5909, 0f43730000, 0f43720000, %p4343;
	mov.f32 	%f7178, %f5909;
	bra.uni 	$L__BB0_6142;
$L__BB0_5905:
	setp.eq.f32 	%p4342, %f4099, %f5908;
	selp.f32 	%f5910, 0f43710000, 0f43700000, %p4342;
	mov.f32 	%f7178, %f5910;
	bra.uni 	$L__BB0_6142;
$L__BB0_5906:
	add.s32 	%r2174, %r4, 231;
	cvt.rn.f32.s32 	%f5911, %r2174;
	setp.leu.f32 	%p4324, %f4099, %f5911;
	@%p4324 bra 	$L__BB0_5914;
	add.s32 	%r2178, %r4, 235;
	cvt.rn.f32.s32 	%f5912, %r2178;
	setp.leu.f32 	%p4332, %f4099, %f5912;
	@%p4332 bra 	$L__BB0_5911;
	add.s32 	%r2180, %r4, 237;
	cvt.rn.f32.s32 	%f5913, %r2180;
	setp.leu.f32 	%p4336, %f4099, %f5913;
	@%p4336 bra 	$L__BB0_5910;
	setp.eq.f32 	%p4338, %f4099, %f5895;
	selp.f32 	%f5914, 0f436F0000, 0f436E0000, %p4338;
	mov.f32 	%f7178, %f5914;
	bra.uni 	$L__BB0_6142;
$L__BB0_5910:
	setp.eq.f32 	%p4337, %f4099, %f5913;
	selp.f32 	%f5915, 0f436D0000, 0f436C0000, %p4337;
	mov.f32 	%f7178, %f5915;
	bra.uni 	$L__BB0_6142;
$L__BB0_5911:
	add.s32 	%r2179, %r4, 233;
	cvt.rn.f32.s32 	%f5916, %r2179;
	setp.leu.f32 	%p4333, %f4099, %f5916;
	@%p4333 bra 	$L__BB0_5913;
	setp.eq.f32 	%p4335, %f4099, %f5912;
	selp.f32 	%f5917, 0f436B0000, 0f436A0000, %p4335;
	mov.f32 	%f7178, %f5917;
	bra.uni 	$L__BB0_6142;
$L__BB0_5913:
	setp.eq.f32 	%p4334, %f4099, %f5916;
	selp.f32 	%f5918, 0f43690000, 0f43680000, %p4334;
	mov.f32 	%f7178, %f5918;
	bra.uni 	$L__BB0_6142;
$L__BB0_5914:
	add.s32 	%r2175, %r4, 227;
	cvt.rn.f32.s32 	%f5919, %r2175;
	setp.leu.f32 	%p4325, %f4099, %f5919;
	@%p4325 bra 	$L__BB0_5918;
	add.s32 	%r2177, %r4, 229;
	cvt.rn.f32.s32 	%f5920, %r2177;
	setp.leu.f32 	%p4329, %f4099, %f5920;
	@%p4329 bra 	$L__BB0_5917;
	setp.eq.f32 	%p4331, %f4099, %f5911;
	selp.f32 	%f5921, 0f43670000, 0f43660000, %p4331;
	mov.f32 	%f7178, %f5921;
	bra.uni 	$L__BB0_6142;
$L__BB0_5917:
	setp.eq.f32 	%p4330, %f4099, %f5920;
	selp.f32 	%f5922, 0f43650000, 0f43640000, %p4330;
	mov.f32 	%f7178, %f5922;
	bra.uni 	$L__BB0_6142;
$L__BB0_5918:
	add.s32 	%r2176, %r4, 225;
	cvt.rn.f32.s32 	%f5923, %r2176;
	setp.leu.f32 	%p4326, %f4099, %f5923;
	@%p4326 bra 	$L__BB0_5920;
	setp.eq.f32 	%p4328, %f4099, %f5919;
	selp.f32 	%f5924, 0f43630000, 0f43620000, %p4328;
	mov.f32 	%f7178, %f5924;
	bra.uni 	$L__BB0_6142;
$L__BB0_5920:
	setp.eq.f32 	%p4327, %f4099, %f5923;
	selp.f32 	%f5925, 0f43610000, 0f43600000, %p4327;
	mov.f32 	%f7178, %f5925;
	bra.uni 	$L__BB0_6142;
$L__BB0_5921:
	add.s32 	%r2158, %r4, 207;
	cvt.rn.f32.s32 	%f5926, %r2158;
	setp.leu.f32 	%p4292, %f4099, %f5926;
	@%p4292 bra 	$L__BB0_5937;
	add.s32 	%r2166, %r4, 215;
	cvt.rn.f32.s32 	%f5927, %r2166;
	setp.leu.f32 	%p4308, %f4099, %f5927;
	@%p4308 bra 	$L__BB0_5930;
	add.s32 	%r2170, %r4, 219;
	cvt.rn.f32.s32 	%f5928, %r2170;
	setp.leu.f32 	%p4316, %f4099, %f5928;
	@%p4316 bra 	$L__BB0_5927;
	add.s32 	%r2172, %r4, 221;
	cvt.rn.f32.s32 	%f5929, %r2172;
	setp.leu.f32 	%p4320, %f4099, %f5929;
	@%p4320 bra 	$L__BB0_5926;
	setp.eq.f32 	%p4322, %f4099, %f5894;
	selp.f32 	%f5930, 0f435F0000, 0f435E0000, %p4322;
	mov.f32 	%f7178, %f5930;
	bra.uni 	$L__BB0_6142;
$L__BB0_5926:
	setp.eq.f32 	%p4321, %f4099, %f5929;
	selp.f32 	%f5931, 0f435D0000, 0f435C0000, %p4321;
	mov.f32 	%f7178, %f5931;
	bra.uni 	$L__BB0_6142;
$L__BB0_5927:
	add.s32 	%r2171, %r4, 217;
	cvt.rn.f32.s32 	%f5932, %r2171;
	setp.leu.f32 	%p4317, %f4099, %f5932;
	@%p4317 bra 	$L__BB0_5929;
	setp.eq.f32 	%p4319, %f4099, %f5928;
	selp.f32 	%f5933, 0f435B0000, 0f435A0000, %p4319;
	mov.f32 	%f7178, %f5933;
	bra.uni 	$L__BB0_6142;
$L__BB0_5929:
	setp.eq.f32 	%p4318, %f4099, %f5932;
	selp.f32 	%f5934, 0f43590000, 0f43580000, %p4318;
	mov.f32 	%f7178, %f5934;
	bra.uni 	$L__BB0_6142;
$L__BB0_5930:
	add.s32 	%r2167, %r4, 211;
	cvt.rn.f32.s32 	%f5935, %r2167;
	setp.leu.f32 	%p4309, %f4099, %f5935;
	@%p4309 bra 	$L__BB0_5934;
	add.s32 	%r2169, %r4, 213;
	cvt.rn.f32.s32 	%f5936, %r2169;
	setp.leu.f32 	%p4313, %f4099, %f5936;
	@%p4313 bra 	$L__BB0_5933;
	setp.eq.f32 	%p4315, %f4099, %f5927;
	selp.f32 	%f5937, 0f43570000, 0f43560000, %p4315;
	mov.f32 	%f7178, %f5937;
	bra.uni 	$L__BB0_6142;
$L__BB0_5933:
	setp.eq.f32 	%p4314, %f4099, %f5936;
	selp.f32 	%f5938, 0f43550000, 0f43540000, %p4314;
	mov.f32 	%f7178, %f5938;
	bra.uni 	$L__BB0_6142;
$L__BB0_5934:
	add.s32 	%r2168, %r4, 209;
	cvt.rn.f32.s32 	%f5939, %r2168;
	setp.leu.f32 	%p4310, %f4099, %f5939;
	@%p4310 bra 	$L__BB0_5936;
	setp.eq.f32 	%p4312, %f4099, %f5935;
	selp.f32 	%f5940, 0f43530000, 0f43520000, %p4312;
	mov.f32 	%f7178, %f5940;
	bra.uni 	$L__BB0_6142;
$L__BB0_5936:
	setp.eq.f32 	%p4311, %f4099, %f5939;
	selp.f32 	%f5941, 0f43510000, 0f43500000, %p4311;
	mov.f32 	%f7178, %f5941;
	bra.uni 	$L__BB0_6142;
$L__BB0_5937:
	add.s32 	%r2159, %r4, 199;
	cvt.rn.f32.s32 	%f5942, %r2159;
	setp.leu.f32 	%p4293, %f4099, %f5942;
	@%p4293 bra 	$L__BB0_5945;
	add.s32 	%r2163, %r4, 203;
	cvt.rn.f32.s32 	%f5943, %r2163;
	setp.leu.f32 	%p4301, %f4099, %f5943;
	@%p4301 bra 	$L__BB0_5942;
	add.s32 	%r2165, %r4, 205;
	cvt.rn.f32.s32 	%f5944, %r2165;
	setp.leu.f32 	%p4305, %f4099, %f5944;
	@%p4305 bra 	$L__BB0_5941;
	setp.eq.f32 	%p4307, %f4099, %f5926;
	selp.f32 	%f5945, 0f434F0000, 0f434E0000, %p4307;
	mov.f32 	%f7178, %f5945;
	bra.uni 	$L__BB0_6142;
$L__BB0_5941:
	setp.eq.f32 	%p4306, %f4099, %f5944;
	selp.f32 	%f5946, 0f434D0000, 0f434C0000, %p4306;
	mov.f32 	%f7178, %f5946;
	bra.uni 	$L__BB0_6142;
$L__BB0_5942:
	add.s32 	%r2164, %r4, 201;
	cvt.rn.f32.s32 	%f5947, %r2164;
	setp.leu.f32 	%p4302, %f4099, %f5947;
	@%p4302 bra 	$L__BB0_5944;
	setp.eq.f32 	%p4304, %f4099, %f5943;
	selp.f32 	%f5948, 0f434B0000, 0f434A0000, %p4304;
	mov.f32 	%f7178, %f5948;
	bra.uni 	$L__BB0_6142;
$L__BB0_5944:
	setp.eq.f32 	%p4303, %f4099, %f5947;
	selp.f32 	%f5949, 0f43490000, 0f43480000, %p4303;
	mov.f32 	%f7178, %f5949;
	bra.uni 	$L__BB0_6142;
$L__BB0_5945:
	add.s32 	%r2160, %r4, 195;
	cvt.rn.f32.s32 	%f5950, %r2160;
	setp.leu.f32 	%p4294, %f4099, %f5950;
	@%p4294 bra 	$L__BB0_5949;
	add.s32 	%r2162, %r4, 197;
	cvt.rn.f32.s32 	%f5951, %r2162;
	setp.leu.f32 	%p4298, %f4099, %f5951;
	@%p4298 bra 	$L__BB0_5948;
	setp.eq.f32 	%p4300, %f4099, %f5942;
	selp.f32 	%f5952, 0f43470000, 0f43460000, %p4300;
	mov.f32 	%f7178, %f5952;
	bra.uni 	$L__BB0_6142;
$L__BB0_5948:
	setp.eq.f32 	%p4299, %f4099, %f5951;
	selp.f32 	%f5953, 0f43450000, 0f43440000, %p4299;
	mov.f32 	%f7178, %f5953;
	bra.uni 	$L__BB0_6142;
$L__BB0_5949:
	add.s32 	%r2161, %r4, 193;
	cvt.rn.f32.s32 	%f5954, %r2161;
	setp.leu.f32 	%p4295, %f4099, %f5954;
	@%p4295 bra 	$L__BB0_5951;
	setp.eq.f32 	%p4297, %f4099, %f5950;
	selp.f32 	%f5955, 0f43430000, 0f43420000, %p4297;
	mov.f32 	%f7178, %f5955;
	bra.uni 	$L__BB0_6142;
$L__BB0_5951:
	setp.eq.f32 	%p4296, %f4099, %f5954;
	selp.f32 	%f5956, 0f43410000, 0f43400000, %p4296;
	mov.f32 	%f7178, %f5956;
	bra.uni 	$L__BB0_6142;
$L__BB0_5952:
	add.s32 	%r2126, %r4, 159;
	cvt.rn.f32.s32 	%f5957, %r2126;
	setp.leu.f32 	%p4228, %f4099, %f5957;
	@%p4228 bra 	$L__BB0_5984;
	add.s32 	%r2142, %r4, 175;
	cvt.rn.f32.s32 	%f5958, %r2142;
	setp.leu.f32 	%p4260, %f4099, %f5958;
	@%p4260 bra 	$L__BB0_5969;
	add.s32 	%r2150, %r4, 183;
	cvt.rn.f32.s32 	%f5959, %r2150;
	setp.leu.f32 	%p4276, %f4099, %f5959;
	@%p4276 bra 	$L__BB0_5962;
	add.s32 	%r2154, %r4, 187;
	cvt.rn.f32.s32 	%f5960, %r2154;
	setp.leu.f32 	%p4284, %f4099, %f5960;
	@%p4284 bra 	$L__BB0_5959;
	add.s32 	%r2156, %r4, 189;
	cvt.rn.f32.s32 	%f5961, %r2156;
	setp.leu.f32 	%p4288, %f4099, %f5961;
	@%p4288 bra 	$L__BB0_5958;
	setp.eq.f32 	%p4290, %f4099, %f5893;
	selp.f32 	%f5962, 0f433F0000, 0f433E0000, %p4290;
	mov.f32 	%f7178, %f5962;
	bra.uni 	$L__BB0_6142;
$L__BB0_5958:
	setp.eq.f32 	%p4289, %f4099, %f5961;
	selp.f32 	%f5963, 0f433D0000, 0f433C0000, %p4289;
	mov.f32 	%f7178, %f5963;
	bra.uni 	$L__BB0_6142;
$L__BB0_5959:
	add.s32 	%r2155, %r4, 185;
	cvt.rn.f32.s32 	%f5964, %r2155;
	setp.leu.f32 	%p4285, %f4099, %f5964;
	@%p4285 bra 	$L__BB0_5961;
	setp.eq.f32 	%p4287, %f4099, %f5960;
	selp.f32 	%f5965, 0f433B0000, 0f433A0000, %p4287;
	mov.f32 	%f7178, %f5965;
	bra.uni 	$L__BB0_6142;
$L__BB0_5961:
	setp.eq.f32 	%p4286, %f4099, %f5964;
	selp.f32 	%f5966, 0f43390000, 0f43380000, %p4286;
	mov.f32 	%f7178, %f5966;
	bra.uni 	$L__BB0_6142;
$L__BB0_5962:
	add.s32 	%r2151, %r4, 179;
	cvt.rn.f32.s32 	%f5967, %r2151;
	setp.leu.f32 	%p4277, %f4099, %f5967;
	@%p4277 bra 	$L__BB0_5966;
	add.s32 	%r2153, %r4, 181;
	cvt.rn.f32.s32 	%f5968, %r2153;
	setp.leu.f32 	%p4281, %f4099, %f5968;
	@%p4281 bra 	$L__BB0_5965;
	setp.eq.f32 	%p4283, %f4099, %f5959;
	selp.f32 	%f5969, 0f43370000, 0f43360000, %p4283;
	mov.f32 	%f7178, %f5969;
	bra.uni 	$L__BB0_6142;
$L__BB0_5965:
	setp.eq.f32 	%p4282, %f4099, %f5968;
	selp.f32 	%f5970, 0f43350000, 0f43340000, %p4282;
	mov.f32 	%f7178, %f5970;
	bra.uni 	$L__BB0_6142;
$L__BB0_5966:
	add.s32 	%r2152, %r4, 177;
	cvt.rn.f32.s32 	%f5971, %r2152;
	setp.leu.f32 	%p4278, %f4099, %f5971;
	@%p4278 bra 	$L__BB0_5968;
	setp.eq.f32 	%p4280, %f4099, %f5967;
	selp.f32 	%f5972, 0f43330000, 0f43320000, %p4280;
	mov.f32 	%f7178, %f5972;
	bra.uni 	$L__BB0_6142;
$L__BB0_5968:
	setp.eq.f32 	%p4279, %f4099, %f5971;
	selp.f32 	%f5973, 0f43310000, 0f43300000, %p4279;
	mov.f32 	%f7178, %f5973;
	bra.uni 	$L__BB0_6142;
$L__BB0_5969:
	add.s32 	%r2143, %r4, 167;
	cvt.rn.f32.s32 	%f5974, %r2143;
	setp.leu.f32 	%p4261, %f4099, %f5974;
	@%p4261 bra 	$L__BB0_5977;
	add.s32 	%r2147, %r4, 171;
	cvt.rn.f32.s32 	%f5975, %r2147;
	setp.leu.f32 	%p4269, %f4099, %f5975;
	@%p4269 bra 	$L__BB0_5974;
	add.s32 	%r2149, %r4, 173;
	cvt.rn.f32.s32 	%f5976, %r2149;
	setp.leu.f32 	%p4273, %f4099, %f5976;
	@%p4273 bra 	$L__BB0_5973;
	setp.eq.f32 	%p4275, %f4099, %f5958;
	selp.f32 	%f5977, 0f432F0000, 0f432E0000, %p4275;
	mov.f32 	%f7178, %f5977;
	bra.uni 	$L__BB0_6142;
$L__BB0_5973:
	setp.eq.f32 	%p4274, %f4099, %f5976;
	selp.f32 	%f5978, 0f432D0000, 0f432C0000, %p4274;
	mov.f32 	%f7178, %f5978;
	bra.uni 	$L__BB0_6142;
$L__BB0_5974:
	add.s32 	%r2148, %r4, 169;
	cvt.rn.f32.s32 	%f5979, %r2148;
	setp.leu.f32 	%p4270, %f4099, %f5979;
	@%p4270 bra 	$L__BB0_5976;
	setp.eq.f32 	%p4272, %f4099, %f5975;
	selp.f32 	%f5980, 0f432B0000, 0f432A0000, %p4272;
	mov.f32 	%f7178, %f5980;
	bra.uni 	$L__BB0_6142;
$L__BB0_5976:
	setp.eq.f32 	%p4271, %f4099, %f5979;
	selp.f32 	%f5981, 0f43290000, 0f43280000, %p4271;
	mov.f32 	%f7178, %f5981;
	bra.uni 	$L__BB0_6142;
$L__BB0_5977:
	add.s32 	%r2144, %r4, 163;
	cvt.rn.f32.s32 	%f5982, %r2144;
	setp.leu.f32 	%p4262, %f4099, %f5982;
	@%p4262 bra 	$L__BB0_5981;
	add.s32 	%r2146, %r4, 165;
	cvt.rn.f32.s32 	%f5983, %r2146;
	setp.leu.f32 	%p4266, %f4099, %f5983;
	@%p4266 bra 	$L__BB0_5980;
	setp.eq.f32 	%p4268, %f4099, %f5974;
	selp.f32 	%f5984, 0f43270000, 0f43260000, %p4268;
	mov.f32 	%f7178, %f5984;
	bra.uni 	$L__BB0_6142;
$L__BB0_5980:
	setp.eq.f32 	%p4267, %f4099, %f5983;
	selp.f32 	%f5985, 0f43250000, 0f43240000, %p4267;
	mov.f32 	%f7178, %f5985;
	bra.uni 	$L__BB0_6142;
$L__BB0_5981:
	add.s32 	%r2145, %r4, 161;
	cvt.rn.f32.s32 	%f5986, %r2145;
	setp.leu.f32 	%p4263, %f4099, %f5986;
	@%p4263 bra 	$L__BB0_5983;
	setp.eq.f32 	%p4265, %f4099, %f5982;
	selp.f32 	%f5987, 0f43230000, 0f43220000, %p4265;
	mov.f32 	%f7178, %f5987;
	bra.uni 	$L__BB0_6142;
$L__BB0_5983:
	setp.eq.f32 	%p4264, %f4099, %f5986;
	selp.f32 	%f5988, 0f43210000, 0f43200000, %p4264;
	mov.f32 	%f7178, %f5988;
	bra.uni 	$L__BB0_6142;
$L__BB0_5984:
	add.s32 	%r2127, %r4, 143;
	cvt.rn.f32.s32 	%f5989, %r2127;
	setp.leu.f32 	%p4229, %f4099, %f5989;
	@%p4229 bra 	$L__BB0_6000;
	add.s32 	%r2135, %r4, 151;
	cvt.rn.f32.s32 	%f5990, %r2135;
	setp.leu.f32 	%p4245, %f4099, %f5990;
	@%p4245 bra 	$L__BB0_5993;
	add.s32 	%r2139, %r4, 155;
	cvt.rn.f32.s32 	%f5991, %r2139;
	setp.leu.f32 	%p4253, %f4099, %f5991;
	@%p4253 bra 	$L__BB0_5990;
	add.s32 	%r2141, %r4, 157;
	cvt.rn.f32.s32 	%f5992, %r2141;
	setp.leu.f32 	%p4257, %f4099, %f5992;
	@%p4257 bra 	$L__BB0_5989;
	setp.eq.f32 	%p4259, %f4099, %f5957;
	selp.f32 	%f5993, 0f431F0000, 0f431E0000, %p4259;
	mov.f32 	%f7178, %f5993;
	bra.uni 	$L__BB0_6142;
$L__BB0_5989:
	setp.eq.f32 	%p4258, %f4099, %f5992;
	selp.f32 	%f5994, 0f431D0000, 0f431C0000, %p4258;
	mov.f32 	%f7178, %f5994;
	bra.uni 	$L__BB0_6142;
$L__BB0_5990:
	add.s32 	%r2140, %r4, 153;
	cvt.rn.f32.s32 	%f5995, %r2140;
	setp.leu.f32 	%p4254, %f4099, %f5995;
	@%p4254 bra 	$L__BB0_5992;
	setp.eq.f32 	%p4256, %f4099, %f5991;
	selp.f32 	%f5996, 0f431B0000, 0f431A0000, %p4256;
	mov.f32 	%f7178, %f5996;
	bra.uni 	$L__BB0_6142;
$L__BB0_5992:
	setp.eq.f32 	%p4255, %f4099, %f5995;
	selp.f32 	%f5997, 0f43190000, 0f43180000, %p4255;
	mov.f32 	%f7178, %f5997;
	bra.uni 	$L__BB0_6142;
$L__BB0_5993:
	add.s32 	%r2136, %r4, 147;
	cvt.rn.f32.s32 	%f5998, %r2136;
	setp.leu.f32 	%p4246, %f4099, %f5998;
	@%p4246 bra 	$L__BB0_5997;
	add.s32 	%r2138, %r4, 149;
	cvt.rn.f32.s32 	%f5999, %r2138;
	setp.leu.f32 	%p4250, %f4099, %f5999;
	@%p4250 bra 	$L__BB0_5996;
	setp.eq.f32 	%p4252, %f4099, %f5990;
	selp.f32 	%f6000, 0f43170000, 0f43160000, %p4252;
	mov.f32 	%f7178, %f6000;
	bra.uni 	$L__BB0_6142;
$L__BB0_5996:
	setp.eq.f32 	%p4251, %f4099, %f5999;
	selp.f32 	%f6001, 0f43150000, 0f43140000, %p4251;
	mov.f32 	%f7178, %f6001;
	bra.uni 	$L__BB0_6142;
$L__BB0_5997:
	add.s32 	%r2137, %r4, 145;
	cvt.rn.f32.s32 	%f6002, %r2137;
	setp.leu.f32 	%p4247, %f4099, %f6002;
	@%p4247 bra 	$L__BB0_5999;
	setp.eq.f32 	%p4249, %f4099, %f5998;
	selp.f32 	%f6003, 0f43130000, 0f43120000, %p4249;
	mov.f32 	%f7178, %f6003;
	bra.uni 	$L__BB0_6142;
$L__BB0_5999:
	setp.eq.f32 	%p4248, %f4099, %f6002;
	selp.f32 	%f6004, 0f43110000, 0f43100000, %p4248;
	mov.f32 	%f7178, %f6004;
	bra.uni 	$L__BB0_6142;
$L__BB0_6000:
	add.s32 	%r2128, %r4, 135;
	cvt.rn.f32.s32 	%f6005, %r2128;
	setp.leu.f32 	%p4230, %f4099, %f6005;
	@%p4230 bra 	$L__BB0_6008;
	add.s32 	%r2132, %r4, 139;
	cvt.rn.f32.s32 	%f6006, %r2132;
	setp.leu.f32 	%p4238, %f4099, %f6006;
	@%p4238 bra 	$L__BB0_6005;
	add.s32 	%r2134, %r4, 141;
	cvt.rn.f32.s32 	%f6007, %r2134;
	setp.leu.f32 	%p4242, %f4099, %f6007;
	@%p4242 bra 	$L__BB0_6004;
	setp.eq.f32 	%p4244, %f4099, %f5989;
	selp.f32 	%f6008, 0f430F0000, 0f430E0000, %p4244;
	mov.f32 	%f7178, %f6008;
	bra.uni 	$L__BB0_6142;
$L__BB0_6004:
	setp.eq.f32 	%p4243, %f4099, %f6007;
	selp.f32 	%f6009, 0f430D0000, 0f430C0000, %p4243;
	mov.f32 	%f7178, %f6009;
	bra.uni 	$L__BB0_6142;
$L__BB0_6005:
	add.s32 	%r2133, %r4, 137;
	cvt.rn.f32.s32 	%f6010, %r2133;
	setp.leu.f32 	%p4239, %f4099, %f6010;
	@%p4239 bra 	$L__BB0_6007;
	setp.eq.f32 	%p4241, %f4099, %f6006;
	selp.f32 	%f6011, 0f430B0000, 0f430A0000, %p4241;
	mov.f32 	%f7178, %f6011;
	bra.uni 	$L__BB0_6142;
$L__BB0_6007:
	setp.eq.f32 	%p4240, %f4099, %f6010;
	selp.f32 	%f6012, 0f43090000, 0f43080000, %p4240;
	mov.f32 	%f7178, %f6012;
	bra.uni 	$L__BB0_6142;
$L__BB0_6008:
	add.s32 	%r2129, %r4, 131;
	cvt.rn.f32.s32 	%f6013, %r2129;
	setp.leu.f32 	%p4231, %f4099, %f6013;
	@%p4231 bra 	$L__BB0_6012;
	add.s32 	%r2131, %r4, 133;
	cvt.rn.f32.s32 	%f6014, %r2131;
	setp.leu.f32 	%p4235, %f4099, %f6014;
	@%p4235 bra 	$L__BB0_6011;
	setp.eq.f32 	%p4237, %f4099, %f6005;
	selp.f32 	%f6015, 0f43070000, 0f43060000, %p4237;
	mov.f32 	%f7178, %f6015;
	bra.uni 	$L__BB0_6142;
$L__BB0_6011:
	setp.eq.f32 	%p4236, %f4099, %f6014;
	selp.f32 	%f6016, 0f43050000, 0f43040000, %p4236;
	mov.f32 	%f7178, %f6016;
	bra.uni 	$L__BB0_6142;
$L__BB0_6012:
	add.s32 	%r2130, %r4, 129;
	cvt.rn.f32.s32 	%f6017, %r2130;
	setp.leu.f32 	%p4232, %f4099, %f6017;
	@%p4232 bra 	$L__BB0_6014;
	setp.eq.f32 	%p4234, %f4099, %f6013;
	selp.f32 	%f6018, 0f43030000, 0f43020000, %p4234;
	mov.f32 	%f7178, %f6018;
	bra.uni 	$L__BB0_6142;
$L__BB0_6014:
	setp.eq.f32 	%p4233, %f4099, %f6017;
	selp.f32 	%f6019, 0f43010000, 0f43000000, %p4233;
	mov.f32 	%f7178, %f6019;
	bra.uni 	$L__BB0_6142;
$L__BB0_6015:
	add.s32 	%r2062, %r4, 63;
	cvt.rn.f32.s32 	%f6020, %r2062;
	setp.leu.f32 	%p4100, %f4099, %f6020;
	@%p4100 bra 	$L__BB0_6079;
	add.s32 	%r2094, %r4, 95;
	cvt.rn.f32.s32 	%f6021, %r2094;
	setp.leu.f32 	%p4164, %f4099, %f6021;
	@%p4164 bra 	$L__BB0_6048;
	add.s32 	%r2110, %r4, 111;
	cvt.rn.f32.s32 	%f6022, %r2110;
	setp.leu.f32 	%p4196, %f4099, %f6022;
	@%p4196 bra 	$L__BB0_6033;
	add.s32 	%r2118, %r4, 119;
	cvt.rn.f32.s32 	%f6023, %r2118;
	setp.leu.f32 	%p4212, %f4099, %f6023;
	@%p4212 bra 	$L__BB0_6026;
	add.s32 	%r2122, %r4, 123;
	cvt.rn.f32.s32 	%f6024, %r2122;
	setp.leu.f32 	%p4220, %f4099, %f6024;
	@%p4220 bra 	$L__BB0_6023;
	add.s32 	%r2124, %r4, 125;
	cvt.rn.f32.s32 	%f6025, %r2124;
	setp.leu.f32 	%p4224, %f4099, %f6025;
	@%p4224 bra 	$L__BB0_6022;
	setp.eq.f32 	%p4226, %f4099, %f5892;
	selp.f32 	%f6026, 0f42FE0000, 0f42FC0000, %p4226;
	mov.f32 	%f7178, %f6026;
	bra.uni 	$L__BB0_6142;
$L__BB0_6022:
	setp.eq.f32 	%p4225, %f4099, %f6025;
	selp.f32 	%f6027, 0f42FA0000, 0f42F80000, %p4225;
	mov.f32 	%f7178, %f6027;
	bra.uni 	$L__BB0_6142;
$L__BB0_6023:
	add.s32 	%r2123, %r4, 121;
	cvt.rn.f32.s32 	%f6028, %r2123;
	setp.leu.f32 	%p4221, %f4099, %f6028;
	@%p4221 bra 	$L__BB0_6025;
	setp.eq.f32 	%p4223, %f4099, %f6024;
	selp.f32 	%f6029, 0f42F60000, 0f42F40000, %p4223;
	mov.f32 	%f7178, %f6029;
	bra.uni 	$L__BB0_6142;
$L__BB0_6025:
	setp.eq.f32 	%p4222, %f4099, %f6028;
	selp.f32 	%f6030, 0f42F20000, 0f42F00000, %p4222;
	mov.f32 	%f7178, %f6030;
	bra.uni 	$L__BB0_6142;
$L__BB0_6026:
	add.s32 	%r2119, %r4, 115;
	cvt.rn.f32.s32 	%f6031, %r2119;
	setp.leu.f32 	%p4213, %f4099, %f6031;
	@%p4213 bra 	$L__BB0_6030;
	add.s32 	%r2121, %r4, 117;
	cvt.rn.f32.s32 	%f6032, %r2121;
	setp.leu.f32 	%p4217, %f4099, %f6032;
	@%p4217 bra 	$L__BB0_6029;
	setp.eq.f32 	%p4219, %f4099, %f6023;
	selp.f32 	%f6033, 0f42EE0000, 0f42EC0000, %p4219;
	mov.f32 	%f7178, %f6033;
	bra.uni 	$L__BB0_6142;
$L__BB0_6029:
	setp.eq.f32 	%p4218, %f4099, %f6032;
	selp.f32 	%f6034, 0f42EA0000, 0f42E80000, %p4218;
	mov.f32 	%f7178, %f6034;
	bra.uni 	$L__BB0_6142;
$L__BB0_6030:
	add.s32 	%r2120, %r4, 113;
	cvt.rn.f32.s32 	%f6035, %r2120;
	setp.leu.f32 	%p4214, %f4099, %f6035;
	@%p4214 bra 	$L__BB0_6032;
	setp.eq.f32 	%p4216, %f4099, %f6031;
	selp.f32 	%f6036, 0f42E60000, 0f42E40000, %p4216;
	mov.f32 	%f7178, %f6036;
	bra.uni 	$L__BB0_6142;
$L__BB0_6032:
	setp.eq.f32 	%p4215, %f4099, %f6035;
	selp.f32 	%f6037, 0f42E20000, 0f42E00000, %p4215;
	mov.f32 	%f7178, %f6037;
	bra.uni 	$L__BB0_6142;
$L__BB0_6033:
	add.s32 	%r2111, %r4, 103;
	cvt.rn.f32.s32 	%f6038, %r2111;
	setp.leu.f32 	%p4197, %f4099, %f6038;
	@%p4197 bra 	$L__BB0_6041;
	add.s32 	%r2115, %r4, 107;
	cvt.rn.f32.s32 	%f6039, %r2115;
	setp.leu.f32 	%p4205, %f4099, %f6039;
	@%p4205 bra 	$L__BB0_6038;
	add.s32 	%r2117, %r4, 109;
	cvt.rn.f32.s32 	%f6040, %r2117;
	setp.leu.f32 	%p4209, %f4099, %f6040;
	@%p4209 bra 	$L__BB0_6037;
	setp.eq.f32 	%p4211, %f4099, %f6022;
	selp.f32 	%f6041, 0f42DE0000, 0f42DC0000, %p4211;
	mov.f32 	%f7178, %f6041;
	bra.uni 	$L__BB0_6142;
$L__BB0_6037:
	setp.eq.f32 	%p4210, %f4099, %f6040;
	selp.f32 	%f6042, 0f42DA0000, 0f42D80000, %p4210;
	mov.f32 	%f7178, %f6042;
	bra.uni 	$L__BB0_6142;
$L__BB0_6038:
	add.s32 	%r2116, %r4, 105;
	cvt.rn.f32.s32 	%f6043, %r2116;
	setp.leu.f32 	%p4206, %f4099, %f6043;
	@%p4206 bra 	$L__BB0_6040;
	setp.eq.f32 	%p4208, %f4099, %f6039;
	selp.f32 	%f6044, 0f42D60000, 0f42D40000, %p4208;
	mov.f32 	%f7178, %f6044;
	bra.uni 	$L__BB0_6142;
$L__BB0_6040:
	setp.eq.f32 	%p4207, %f4099, %f6043;
	selp.f32 	%f6045, 0f42D20000, 0f42D00000, %p4207;
	mov.f32 	%f7178, %f6045;
	bra.uni 	$L__BB0_6142;
$L__BB0_6041:
	add.s32 	%r2112, %r4, 99;
	cvt.rn.f32.s32 	%f6046, %r2112;
	setp.leu.f32 	%p4198, %f4099, %f6046;
	@%p4198 bra 	$L__BB0_6045;
	add.s32 	%r2114, %r4, 101;
	cvt.rn.f32.s32 	%f6047, %r2114;
	setp.leu.f32 	%p4202, %f4099, %f6047;
	@%p4202 bra 	$L__BB0_6044;
	setp.eq.f32 	%p4204, %f4099, %f6038;
	selp.f32 	%f6048, 0f42CE0000, 0f42CC0000, %p4204;
	mov.f32 	%f7178, %f6048;
	bra.uni 	$L__BB0_6142;
$L__BB0_6044:
	setp.eq.f32 	%p4203, %f4099, %f6047;
	selp.f32 	%f6049, 0f42CA0000, 0f42C80000, %p4203;
	mov.f32 	%f7178, %f6049;
	bra.uni 	$L__BB0_6142;
$L__BB0_6045:
	add.s32 	%r2113, %r4, 97;
	cvt.rn.f32.s32 	%f6050, %r2113;
	setp.leu.f32 	%p4199, %f4099, %f6050;
	@%p4199 bra 	$L__BB0_6047;
	setp.eq.f32 	%p4201, %f4099, %f6046;
	selp.f32 	%f6051, 0f42C60000, 0f42C40000, %p4201;
	mov.f32 	%f7178, %f6051;
	bra.uni 	$L__BB0_6142;
$L__BB0_6047:
	setp.eq.f32 	%p4200, %f4099, %f6050;
	selp.f32 	%f6052, 0f42C20000, 0f42C00000, %p4200;
	mov.f32 	%f7178, %f6052;
	bra.uni 	$L__BB0_6142;
$L__BB0_6048:
	add.s32 	%r2095, %r4, 79;
	cvt.rn.f32.s32 	%f6053, %r2095;
	setp.leu.f32 	%p4165, %f4099, %f6053;
	@%p4165 bra 	$L__BB0_6064;
	add.s32 	%r2103, %r4, 87;
	cvt.rn.f32.s32 	%f6054, %r2103;
	setp.leu.f32 	%p4181, %f4099, %f6054;
	@%p4181 bra 	$L__BB0_6057;
	add.s32 	%r2107, %r4, 91;
	cvt.rn.f32.s32 	%f6055, %r2107;
	setp.leu.f32 	%p4189, %f4099, %f6055;
	@%p4189 bra 	$L__BB0_6054;
	add.s32 	%r2109, %r4, 93;
	cvt.rn.f32.s32 	%f6056, %r2109;
	setp.leu.f32 	%p4193, %f4099, %f6056;
	@%p4193 bra 	$L__BB0_6053;
	setp.eq.f32 	%p4195, %f4099, %f6021;
	selp.f32 	%f6057, 0f42BE0000, 0f42BC0000, %p4195;
	mov.f32 	%f7178, %f6057;
	bra.uni 	$L__BB0_6142;
$L__BB0_6053:
	setp.eq.f32 	%p4194, %f4099, %f6056;
	selp.f32 	%f6058, 0f42BA0000, 0f42B80000, %p4194;
	mov.f32 	%f7178, %f6058;
	bra.uni 	$L__BB0_6142;
$L__BB0_6054:
	add.s32 	%r2108, %r4, 89;
	cvt.rn.f32.s32 	%f6059, %r2108;
	setp.leu.f32 	%p4190, %f4099, %f6059;
	@%p4190 bra 	$L__BB0_6056;
	setp.eq.f32 	%p4192, %f4099, %f6055;
	selp.f32 	%f6060, 0f42B60000, 0f42B40000, %p4192;
	mov.f32 	%f7178, %f6060;
	bra.uni 	$L__BB0_6142;
$L__BB0_6056:
	setp.eq.f32 	%p4191, %f4099, %f6059;
	selp.f32 	%f6061, 0f42B20000, 0f42B00000, %p4191;
	mov.f32 	%f7178, %f6061;
	bra.uni 	$L__BB0_6142;
$L__BB0_6057:
	add.s32 	%r2104, %r4, 83;
	cvt.rn.f32.s32 	%f6062, %r2104;
	setp.leu.f32 	%p4182, %f4099, %f6062;
	@%p4182 bra 	$L__BB0_6061;
	add.s32 	%r2106, %r4, 85;
	cvt.rn.f32.s32 	%f6063, %r2106;
	setp.leu.f32 	%p4186, %f4099, %f6063;
	@%p4186 bra 	$L__BB0_6060;
	setp.eq.f32 	%p4188, %f4099, %f6054;
	selp.f32 	%f6064, 0f42AE0000, 0f42AC0000, %p4188;
	mov.f32 	%f7178, %f6064;
	bra.uni 	$L__BB0_6142;
$L__BB0_6060:
	setp.eq.f32 	%p4187, %f4099, %f6063;
	selp.f32 	%f6065, 0f42AA0000, 0f42A80000, %p4187;
	mov.f32 	%f7178, %f6065;
	bra.uni 	$L__BB0_6142;
$L__BB0_6061:
	add.s32 	%r2105, %r4, 81;
	cvt.rn.f32.s32 	%f6066, %r2105;
	setp.leu.f32 	%p4183, %f4099, %f6066;
	@%p4183 bra 	$L__BB0_6063;
	setp.eq.f32 	%p4185, %f4099, %f6062;
	selp.f32 	%f6067, 0f42A60000, 0f42A40000, %p4185;
	mov.f32 	%f7178, %f6067;
	bra.uni 	$L__BB0_6142;
$L__BB0_6063:
	setp.eq.f32 	%p4184, %f4099, %f6066;
	selp.f32 	%f6068, 0f42A20000, 0f42A00000, %p4184;
	mov.f32 	%f7178, %f6068;
	bra.uni 	$L__BB0_6142;
$L__BB0_6064:
	add.s32 	%r2096, %r4, 71;
	cvt.rn.f32.s32 	%f6069, %r2096;
	setp.leu.f32 	%p4166, %f4099, %f6069;
	@%p4166 bra 	$L__BB0_6072;
	add.s32 	%r2100, %r4, 75;
	cvt.rn.f32.s32 	%f6070, %r2100;
	setp.leu.f32 	%p4174, %f4099, %f6070;
	@%p4174 bra 	$L__BB0_6069;
	add.s32 	%r2102, %r4, 77;
	cvt.rn.f32.s32 	%f6071, %r2102;
	setp.leu.f32 	%p4178, %f4099, %f6071;
	@%p4178 bra 	$L__BB0_6068;
	setp.eq.f32 	%p4180, %f4099, %f6053;
	selp.f32 	%f6072, 0f429E0000, 0f429C0000, %p4180;
	mov.f32 	%f7178, %f6072;
	bra.uni 	$L__BB0_6142;
$L__BB0_6068:
	setp.eq.f32 	%p4179, %f4099, %f6071;
	selp.f32 	%f6073, 0f429A0000, 0f42980000, %p4179;
	mov.f32 	%f7178, %f6073;
	bra.uni 	$L__BB0_6142;
$L__BB0_6069:
	add.s32 	%r2101, %r4, 73;
	cvt.rn.f32.s32 	%f6074, %r2101;
	setp.leu.f32 	%p4175, %f4099, %f6074;
	@%p4175 bra 	$L__BB0_6071;
	setp.eq.f32 	%p4177, %f4099, %f6070;
	selp.f32 	%f6075, 0f42960000, 0f42940000, %p4177;
	mov.f32 	%f7178, %f6075;
	bra.uni 	$L__BB0_6142;
$L__BB0_6071:
	setp.eq.f32 	%p4176, %f4099, %f6074;
	selp.f32 	%f6076, 0f42920000, 0f42900000, %p4176;
	mov.f32 	%f7178, %f6076;
	bra.uni 	$L__BB0_6142;
$L__BB0_6072:
	add.s32 	%r2097, %r4, 67;
	cvt.rn.f32.s32 	%f6077, %r2097;
	setp.leu.f32 	%p4167, %f4099, %f6077;
	@%p4167 bra 	$L__BB0_6076;
	add.s32 	%r2099, %r4, 69;
	cvt.rn.f32.s32 	%f6078, %r2099;
	setp.leu.f32 	%p4171, %f4099, %f6078;
	@%p4171 bra 	$L__BB0_6075;
	setp.eq.f32 	%p4173, %f4099, %f6069;
	selp.f32 	%f6079, 0f428E0000, 0f428C0000, %p4173;
	mov.f32 	%f7178, %f6079;
	bra.uni 	$L__BB0_6142;
$L__BB0_6075:
	setp.eq.f32 	%p4172, %f4099, %f6078;
	selp.f32 	%f6080, 0f428A0000, 0f42880000, %p4172;
	mov.f32 	%f7178, %f6080;
	bra.uni 	$L__BB0_6142;
$L__BB0_6076:
	add.s32 	%r2098, %r4, 65;
	cvt.rn.f32.s32 	%f6081, %r2098;
	setp.leu.f32 	%p4168, %f4099, %f6081;
	@%p4168 bra 	$L__BB0_6078;
	setp.eq.f32 	%p4170, %f4099, %f6077;
	selp.f32 	%f6082, 0f42860000, 0f42840000, %p4170;
	mov.f32 	%f7178, %f6082;
	bra.uni 	$L__BB0_6142;
$L__BB0_6078:
	setp.eq.f32 	%p4169, %f4099, %f6081;
	selp.f32 	%f6083, 0f42820000, 0f42800000, %p4169;
	mov.f32 	%f7178, %f6083;
	bra.uni 	$L__BB0_6142;
$L__BB0_6079:
	add.s32 	%r2063, %r4, 31;
	cvt.rn.f32.s32 	%f6084, %r2063;
	setp.leu.f32 	%p4101, %f4099, %f6084;
	@%p4101 bra 	$L__BB0_6111;
	add.s32 	%r2079, %r4, 47;
	cvt.rn.f32.s32 	%f6085, %r2079;
	setp.leu.f32 	%p4133, %f4099, %f6085;
	@%p4133 bra 	$L__BB0_6096;
	add.s32 	%r2087, %r4, 55;
	cvt.rn.f32.s32 	%f6086, %r2087;
	setp.leu.f32 	%p4149, %f4099, %f6086;
	@%p4149 bra 	$L__BB0_6089;
	add.s32 	%r2091, %r4, 59;
	cvt.rn.f32.s32 	%f6087, %r2091;
	setp.leu.f32 	%p4157, %f4099, %f6087;
	@%p4157 bra 	$L__BB0_6086;
	add.s32 	%r2093, %r4, 61;
	cvt.rn.f32.s32 	%f6088, %r2093;
	setp.leu.f32 	%p4161, %f4099, %f6088;
	@%p4161 bra 	$L__BB0_6085;
	setp.eq.f32 	%p4163, %f4099, %f6020;
	selp.f32 	%f6089, 0f427C0000, 0f42780000, %p4163;
	mov.f32 	%f7178, %f6089;
	bra.uni 	$L__BB0_6142;
$L__BB0_6085:
	setp.eq.f32 	%p4162, %f4099, %f6088;
	selp.f32 	%f6090, 0f42740000, 0f42700000, %p4162;
	mov.f32 	%f7178, %f6090;
	bra.uni 	$L__BB0_6142;
$L__BB0_6086:
	add.s32 	%r2092, %r4, 57;
	cvt.rn.f32.s32 	%f6091, %r2092;
	setp.leu.f32 	%p4158, %f4099, %f6091;
	@%p4158 bra 	$L__BB0_6088;
	setp.eq.f32 	%p4160, %f4099, %f6087;
	selp.f32 	%f6092, 0f426C0000, 0f42680000, %p4160;
	mov.f32 	%f7178, %f6092;
	bra.uni 	$L__BB0_6142;
$L__BB0_6088:
	setp.eq.f32 	%p4159, %f4099, %f6091;
	selp.f32 	%f6093, 0f42640000, 0f42600000, %p4159;
	mov.f32 	%f7178, %f6093;
	bra.uni 	$L__BB0_6142;
$L__BB0_6089:
	add.s32 	%r2088, %r4, 51;
	cvt.rn.f32.s32 	%f6094, %r2088;
	setp.leu.f32 	%p4150, %f4099, %f6094;
	@%p4150 bra 	$L__BB0_6093;
	add.s32 	%r2090, %r4, 53;
	cvt.rn.f32.s32 	%f6095, %r2090;
	setp.leu.f32 	%p4154, %f4099, %f6095;
	@%p4154 bra 	$L__BB0_6092;
	setp.eq.f32 	%p4156, %f4099, %f6086;
	selp.f32 	%f6096, 0f425C0000, 0f42580000, %p4156;
	mov.f32 	%f7178, %f6096;
	bra.uni 	$L__BB0_6142;
$L__BB0_6092:
	setp.eq.f32 	%p4155, %f4099, %f6095;
	selp.f32 	%f6097, 0f42540000, 0f42500000, %p4155;
	mov.f32 	%f7178, %f6097;
	bra.uni 	$L__BB0_6142;
$L__BB0_6093:
	add.s32 	%r2089, %r4, 49;
	cvt.rn.f32.s32 	%f6098, %r2089;
	setp.leu.f32 	%p4151, %f4099, %f6098;
	@%p4151 bra 	$L__BB0_6095;
	setp.eq.f32 	%p4153, %f4099, %f6094;
	selp.f32 	%f6099, 0f424C0000, 0f42480000, %p4153;
	mov.f32 	%f7178, %f6099;
	bra.uni 	$L__BB0_6142;
$L__BB0_6095:
	setp.eq.f32 	%p4152, %f4099, %f6098;
	selp.f32 	%f6100, 0f42440000, 0f42400000, %p4152;
	mov.f32 	%f7178, %f6100;
	bra.uni 	$L__BB0_6142;
$L__BB0_6096:
	add.s32 	%r2080, %r4, 39;
	cvt.rn.f32.s32 	%f6101, %r2080;
	setp.leu.f32 	%p4134, %f4099, %f6101;
	@%p4134 bra 	$L__BB0_6104;
	add.s32 	%r2084, %r4, 43;
	cvt.rn.f32.s32 	%f6102, %r2084;
	setp.leu.f32 	%p4142, %f4099, %f6102;
	@%p4142 bra 	$L__BB0_6101;
	add.s32 	%r2086, %r4, 45;
	cvt.rn.f32.s32 	%f6103, %r2086;
	setp.leu.f32 	%p4146, %f4099, %f6103;
	@%p4146 bra 	$L__BB0_6100;
	setp.eq.f32 	%p4148, %f4099, %f6085;
	selp.f32 	%f6104, 0f423C0000, 0f42380000, %p4148;
	mov.f32 	%f7178, %f6104;
	bra.uni 	$L__BB0_6142;
$L__BB0_6100:
	setp.eq.f32 	%p4147, %f4099, %f6103;
	selp.f32 	%f6105, 0f42340000, 0f42300000, %p4147;
	mov.f32 	%f7178, %f6105;
	bra.uni 	$L__BB0_6142;
$L__BB0_6101:
	add.s32 	%r2085, %r4, 41;
	cvt.rn.f32.s32 	%f6106, %r2085;
	setp.leu.f32 	%p4143, %f4099, %f6106;
	@%p4143 bra 	$L__BB0_6103;
	setp.eq.f32 	%p4145, %f4099, %f6102;
	selp.f32 	%f6107, 0f422C0000, 0f42280000, %p4145;
	mov.f32 	%f7178, %f6107;
	bra.uni 	$L__BB0_6142;
$L__BB0_6103:
	setp.eq.f32 	%p4144, %f4099, %f6106;
	selp.f32 	%f6108, 0f42240000, 0f42200000, %p4144;
	mov.f32 	%f7178, %f6108;
	bra.uni 	$L__BB0_6142;
$L__BB0_6104:
	add.s32 	%r2081, %r4, 35;
	cvt.rn.f32.s32 	%f6109, %r2081;
	setp.leu.f32 	%p4135, %f4099, %f6109;
	@%p4135 bra 	$L__BB0_6108;
	add.s32 	%r2083, %r4, 37;
	cvt.rn.f32.s32 	%f6110, %r2083;
	setp.leu.f32 	%p4139, %f4099, %f6110;
	@%p4139 bra 	$L__BB0_6107;
	setp.eq.f32 	%p4141, %f4099, %f6101;
	selp.f32 	%f6111, 0f421C0000, 0f42180000, %p4141;
	mov.f32 	%f7178, %f6111;
	bra.uni 	$L__BB0_6142;
$L__BB0_6107:
	setp.eq.f32 	%p4140, %f4099, %f6110;
	selp.f32 	%f6112, 0f42140000, 0f42100000, %p4140;
	mov.f32 	%f7178, %f6112;
	bra.uni 	$L__BB0_6142;
$L__BB0_6108:
	add.s32 	%r2082, %r4, 33;
	cvt.rn.f32.s32 	%f6113, %r2082;
	setp.leu.f32 	%p4136, %f4099, %f6113;
	@%p4136 bra 	$L__BB0_6110;
	setp.eq.f32 	%p4138, %f4099, %f6109;
	selp.f32 	%f6114, 0f420C0000, 0f42080000, %p4138;
	mov.f32 	%f7178, %f6114;
	bra.uni 	$L__BB0_6142;
$L__BB0_6110:
	setp.eq.f32 	%p4137, %f4099, %f6113;
	selp.f32 	%f6115, 0f42040000, 0f42000000, %p4137;
	mov.f32 	%f7178, %f6115;
	bra.uni 	$L__BB0_6142;
$L__BB0_6111:
	add.s32 	%r2064, %r4, 15;
	cvt.rn.f32.s32 	%f6116, %r2064;
	setp.leu.f32 	%p4102, %f4099, %f6116;
	@%p4102 bra 	$L__BB0_6127;
	add.s32 	%r2072, %r4, 23;
	cvt.rn.f32.s32 	%f6117, %r2072;
	setp.leu.f32 	%p4118, %f4099, %f6117;
	@%p4118 bra 	$L__BB0_6120;
	add.s32 	%r2076, %r4, 27;
	cvt.rn.f32.s32 	%f6118, %r2076;
	setp.leu.f32 	%p4126, %f4099, %f6118;
	@%p4126 bra 	$L__BB0_6117;
	add.s32 	%r2078, %r4, 29;
	cvt.rn.f32.s32 	%f6119, %r2078;
	setp.leu.f32 	%p4130, %f4099, %f6119;
	@%p4130 bra 	$L__BB0_6116;
	setp.eq.f32 	%p4132, %f4099, %f6084;
	selp.f32 	%f6120, 0f41F80000, 0f41F00000, %p4132;
	mov.f32 	%f7178, %f6120;
	bra.uni 	$L__BB0_6142;
$L__BB0_6116:
	setp.eq.f32 	%p4131, %f4099, %f6119;
	selp.f32 	%f6121, 0f41E80000, 0f41E00000, %p4131;
	mov.f32 	%f7178, %f6121;
	bra.uni 	$L__BB0_6142;
$L__BB0_6117:
	add.s32 	%r2077, %r4, 25;
	cvt.rn.f32.s32 	%f6122, %r2077;
	setp.leu.f32 	%p4127, %f4099, %f6122;
	@%p4127 bra 	$L__BB0_6119;
	setp.eq.f32 	%p4129, %f4099, %f6118;
	selp.f32 	%f6123, 0f41D80000, 0f41D00000, %p4129;
	mov.f32 	%f7178, %f6123;
	bra.uni 	$L__BB0_6142;
$L__BB0_6119:
	setp.eq.f32 	%p4128, %f4099, %f6122;
	selp.f32 	%f6124, 0f41C80000, 0f41C00000, %p4128;
	mov.f32 	%f7178, %f6124;
	bra.uni 	$L__BB0_6142;
$L__BB0_6120:
	add.s32 	%r2073, %r4, 19;
	cvt.rn.f32.s32 	%f6125, %r2073;
	setp.leu.f32 	%p4119, %f4099, %f6125;
	@%p4119 bra 	$L__BB0_6124;
	add.s32 	%r2075, %r4, 21;
	cvt.rn.f32.s32 	%f6126, %r2075;
	setp.leu.f32 	%p4123, %f4099, %f6126;
	@%p4123 bra 	$L__BB0_6123;
	setp.eq.f32 	%p4125, %f4099, %f6117;
	selp.f32 	%f6127, 0f41B80000, 0f41B00000, %p4125;
	mov.f32 	%f7178, %f6127;
	bra.uni 	$L__BB0_6142;
$L__BB0_6123:
	setp.eq.f32 	%p4124, %f4099, %f6126;
	selp.f32 	%f6128, 0f41A80000, 0f41A00000, %p4124;
	mov.f32 	%f7178, %f6128;
	bra.uni 	$L__BB0_6142;
$L__BB0_6124:
	add.s32 	%r2074, %r4, 17;
	cvt.rn.f32.s32 	%f6129, %r2074;
	setp.leu.f32 	%p4120, %f4099, %f6129;
	@%p4120 bra 	$L__BB0_6126;
	setp.eq.f32 	%p4122, %f4099, %f6125;
	selp.f32 	%f6130, 0f41980000, 0f41900000, %p4122;
	mov.f32 	%f7178, %f6130;
	bra.uni 	$L__BB0_6142;
$L__BB0_6126:
	setp.eq.f32 	%p4121, %f4099, %f6129;
	selp.f32 	%f6131, 0f41880000, 0f41800000, %p4121;
	mov.f32 	%f7178, %f6131;
	bra.uni 	$L__BB0_6142;
$L__BB0_6127:
	add.s32 	%r2065, %r4, 7;
	cvt.rn.f32.s32 	%f6132, %r2065;
	setp.leu.f32 	%p4103, %f4099, %f6132;
	@%p4103 bra 	$L__BB0_6135;
	add.s32 	%r2069, %r4, 11;
	cvt.rn.f32.s32 	%f6133, %r2069;
	setp.leu.f32 	%p4111, %f4099, %f6133;
	@%p4111 bra 	$L__BB0_6132;
	add.s32 	%r2071, %r4, 13;
	cvt.rn.f32.s32 	%f6134, %r2071;
	setp.leu.f32 	%p4115, %f4099, %f6134;
	@%p4115 bra 	$L__BB0_6131;
	setp.eq.f32 	%p4117, %f4099, %f6116;
	selp.f32 	%f6135, 0f41700000, 0f41600000, %p4117;
	mov.f32 	%f7178, %f6135;
	bra.uni 	$L__BB0_6142;
$L__BB0_6131:
	setp.eq.f32 	%p4116, %f4099, %f6134;
	selp.f32 	%f6136, 0f41500000, 0f41400000, %p4116;
	mov.f32 	%f7178, %f6136;
	bra.uni 	$L__BB0_6142;
$L__BB0_6132:
	add.s32 	%r2070, %r4, 9;
	cvt.rn.f32.s32 	%f6137, %r2070;
	setp.leu.f32 	%p4112, %f4099, %f6137;
	@%p4112 bra 	$L__BB0_6134;
	setp.eq.f32 	%p4114, %f4099, %f6133;
	selp.f32 	%f6138, 0f41300000, 0f41200000, %p4114;
	mov.f32 	%f7178, %f6138;
	bra.uni 	$L__BB0_6142;
$L__BB0_6134:
	setp.eq.f32 	%p4113, %f4099, %f6137;
	selp.f32 	%f6139, 0f41100000, 0f41000000, %p4113;
	mov.f32 	%f7178, %f6139;
	bra.uni 	$L__BB0_6142;
$L__BB0_6135:
	add.s32 	%r2066, %r4, 3;
	cvt.rn.f32.s32 	%f6140, %r2066;
	setp.leu.f32 	%p4104, %f4099, %f6140;
	@%p4104 bra 	$L__BB0_6139;
	add.s32 	%r2068, %r4, 5;
	cvt.rn.f32.s32 	%f6141, %r2068;
	setp.leu.f32 	%p4108, %f4099, %f6141;
	@%p4108 bra 	$L__BB0_6138;
	setp.eq.f32 	%p4110, %f4099, %f6132;
	selp.f32 	%f6142, 0f40E00000, 0f40C00000, %p4110;
	mov.f32 	%f7178, %f6142;
	bra.uni 	$L__BB0_6142;
$L__BB0_6138:
	setp.eq.f32 	%p4109, %f4099, %f6141;
	selp.f32 	%f6143, 0f40A00000, 0f40800000, %p4109;
	mov.f32 	%f7178, %f6143;
	bra.uni 	$L__BB0_6142;
$L__BB0_6139:
	add.s32 	%r2067, %r4, 1;
	cvt.rn.f32.s32 	%f6144, %r2067;
	setp.leu.f32 	%p4105, %f4099, %f6144;
	@%p4105 bra 	$L__BB0_6141;
	setp.eq.f32 	%p4107, %f4099, %f6140;
	selp.f32 	%f6145, 0f40400000, 0f40000000, %p4107;
	mov.f32 	%f7178, %f6145;
	bra.uni 	$L__BB0_6142;
$L__BB0_6141:
	setp.eq.f32 	%p4106, %f4099, %f6144;
	selp.f32 	%f6146, 0f3F800000, 0f00000000, %p4106;
	mov.f32 	%f7178, %f6146;
$L__BB0_6142:
	st.global.f32 	[%rd2], %f7178;
	ld.global.f32 	%f6148, [%rd1];
	add.s32 	%r3082, %r5, 1023;
	cvt.rn.f32.s32 	%f6149, %r3082;
	setp.leu.f32 	%p6143, %f6148, %f6149;
	@%p6143 bra 	$L__BB0_8190;
	add.s32 	%r4618, %r5, 1535;
	cvt.rn.f32.s32 	%f6150, %r4618;
	setp.leu.f32 	%p7167, %f6148, %f6150;
	@%p7167 bra 	$L__BB0_7167;
	add.s32 	%r5386, %r5, 1791;
	cvt.rn.f32.s32 	%f6151, %r5386;
	setp.leu.f32 	%p7679, %f6148, %f6151;
	@%p7679 bra 	$L__BB0_6656;
	add.s32 	%r5770, %r5, 1919;
	cvt.rn.f32.s32 	%f6152, %r5770;
	setp.leu.f32 	%p7935, %f6148, %f6152;
	@%p7935 bra 	$L__BB0_6401;
	add.s32 	%r5962, %r5, 1983;
	cvt.rn.f32.s32 	%f6153, %r5962;
	setp.leu.f32 	%p8063, %f6148, %f6153;
	@%p8063 bra 	$L__BB0_6274;
	add.s32 	%r6058, %r5, 2015;
	cvt.rn.f32.s32 	%f6154, %r6058;
	setp.leu.f32 	%p8127, %f6148, %f6154;
	@%p8127 bra 	$L__BB0_6211;
	add.s32 	%r6106, %r5, 2031;
	cvt.rn.f32.s32 	%f6155, %r6106;
	setp.leu.f32 	%p8159, %f6148, %f6155;
	@%p8159 bra 	$L__BB0_6180;
	add.s32 	%r6130, %r5, 2039;
	cvt.rn.f32.s32 	%f6156, %r6130;
	setp.leu.f32 	%p8175, %f6148, %f6156;
	@%p8175 bra 	$L__BB0_6165;
	add.s32 	%r6142, %r5, 2043;
	cvt.rn.f32.s32 	%f6157, %r6142;
	setp.leu.f32 	%p8183, %f6148, %f6157;
	@%p8183 bra 	$L__BB0_6158;
	add.s32 	%r6148, %r5, 2045;
	cvt.rn.f32.s32 	%f6158, %r6148;
	setp.leu.f32 	%p8187, %f6148, %f6158;
	@%p8187 bra 	$L__BB0_6155;
	add.s32 	%r6151, %r5, 2047;
	cvt.rn.f32.s32 	%f7175, %r6151;
	setp.neu.f32 	%p8189, %f6148, %f7175;
	@%p8189 bra 	$L__BB0_6154;
	mov.b32 	%r6153, 1157619712;
	st.global.u32 	[%rd2], %r6153;
	bra.uni 	$L__BB0_10237;
$L__BB0_6154:
	mov.b32 	%r6152, 1157611520;
	st.global.u32 	[%rd2], %r6152;
	bra.uni 	$L__BB0_10237;
$L__BB0_6155:
	setp.neu.f32 	%p8188, %f6148, %f6158;
	@%p8188 bra 	$L__BB0_6157;
	mov.b32 	%r6150, 1157603328;
	st.global.u32 	[%rd2], %r6150;
	bra.uni 	$L__BB0_10237;
$L__BB0_6157:
	mov.b32 	%r6149, 1157595136;
	st.global.u32 	[%rd2], %r6149;
	bra.uni 	$L__BB0_10237;
$L__BB0_6158:
	add.s32 	%r6143, %r5, 2041;
	cvt.rn.f32.s32 	%f6159, %r6143;
	setp.leu.f32 	%p8184, %f6148, %f6159;
	@%p8184 bra 	$L__BB0_6162;
	setp.neu.f32 	%p8186, %f6148, %f6157;
	@%p8186 bra 	$L__BB0_6161;
	mov.b32 	%r6147, 1157586944;
	st.global.u32 	[%rd2], %r6147;
	bra.uni 	$L__BB0_10237;
$L__BB0_6161:
	mov.b32 	%r6146, 1157578752;
	st.global.u32 	[%rd2], %r6146;
	bra.uni 	$L__BB0_10237;
$L__BB0_6162:
	setp.neu.f32 	%p8185, %f6148, %f6159;
	@%p8185 bra 	$L__BB0_6164;
	mov.b32 	%r6145, 1157570560;
	st.global.u32 	[%rd2], %r6145;
	bra.uni 	$L__BB0_10237;
$L__BB0_6164:
	mov.b32 	%r6144, 1157562368;
	st.global.u32 	[%rd2], %r6144;
	bra.uni 	$L__BB0_10237;
$L__BB0_6165:
	add.s32 	%r6131, %r5, 2035;
	cvt.rn.f32.s32 	%f6160, %r6131;
	setp.leu.f32 	%p8176, %f6148, %f6160;
	@%p8176 bra 	$L__BB0_6173;
	add.s32 	%r6137, %r5, 2037;
	cvt.rn.f32.s32 	%f6161, %r6137;
	setp.leu.f32 	%p8180, %f6148, %f6161;
	@%p8180 bra 	$L__BB0_6170;
	setp.neu.f32 	%p8182, %f6148, %f6156;
	@%p8182 bra 	$L__BB0_6169;
	mov.b32 	%r6141, 1157554176;
	st.global.u32 	[%rd2], %r6141;
	bra.uni 	$L__BB0_10237;
$L__BB0_6169:
	mov.b32 	%r6140, 1157545984;
	st.global.u32 	[%rd2], %r6140;
	bra.uni 	$L__BB0_10237;
$L__BB0_6170:
	setp.neu.f32 	%p8181, %f6148, %f6161;
	@%p8181 bra 	$L__BB0_6172;
	mov.b32 	%r6139, 1157537792;
	st.global.u32 	[%rd2], %r6139;
	bra.uni 	$L__BB0_10237;
$L__BB0_6172:
	mov.b32 	%r6138, 1157529600;
	st.global.u32 	[%rd2], %r6138;
	bra.uni 	$L__BB0_10237;
$L__BB0_6173:
	add.s32 	%r6132, %r5, 2033;
	cvt.rn.f32.s32 	%f6162, %r6132;
	setp.leu.f32 	%p8177, %f6148, %f6162;
	@%p8177 bra 	$L__BB0_6177;
	setp.neu.f32 	%p8179, %f6148, %f6160;
	@%p8179 bra 	$L__BB0_6176;
	mov.b32 	%r6136, 1157521408;
	st.global.u32 	[%rd2], %r6136;
	bra.uni 	$L__BB0_10237;
$L__BB0_6176:
	mov.b32 	%r6135, 1157513216;
	st.global.u32 	[%rd2], %r6135;
	bra.uni 	$L__BB0_10237;
$L__BB0_6177:
	setp.neu.f32 	%p8178, %f6148, %f6162;
	@%p8178 bra 	$L__BB0_6179;
	mov.b32 	%r6134, 1157505024;
	st.global.u32 	[%rd2], %r6134;
	bra.uni 	$L__BB0_10237;
$L__BB0_6179:
	mov.b32 	%r6133, 1157496832;
	st.global.u32 	[%rd2], %r6133;
	bra.uni 	$L__BB0_10237;
$L__BB0_6180:
	add.s32 	%r6107, %r5, 2023;
	cvt.rn.f32.s32 	%f6163, %r6107;
	setp.leu.f32 	%p8160, %f6148, %f6163;
	@%p8160 bra 	$L__BB0_6196;
	add.s32 	%r6119, %r5, 2027;
	cvt.rn.f32.s32 	%f6164, %r6119;
	setp.leu.f32 	%p8168, %f6148, %f6164;
	@%p8168 bra 	$L__BB0_6189;
	add.s32 	%r6125, %r5, 2029;
	cvt.rn.f32.s32 	%f6165, %r6125;
	setp.leu.f32 	%p8172, %f6148, %f6165;
	@%p8172 bra 	$L__BB0_6186;
	setp.neu.f32 	%p8174, %f6148, %f6155;
	@%p8174 bra 	$L__BB0_6185;
	mov.b32 	%r6129, 1157488640;
	st.global.u32 	[%rd2], %r6129;
	bra.uni 	$L__BB0_10237;
$L__BB0_6185:
	mov.b32 	%r6128, 1157480448;
	st.global.u32 	[%rd2], %r6128;
	bra.uni 	$L__BB0_10237;
$L__BB0_6186:
	setp.neu.f32 	%p8173, %f6148, %f6165;
	@%p8173 bra 	$L__BB0_6188;
	mov.b32 	%r6127, 1157472256;
	st.global.u32 	[%rd2], %r6127;
	bra.uni 	$L__BB0_10237;
$L__BB0_6188:
	mov.b32 	%r6126, 1157464064;
	st.global.u32 	[%rd2], %r6126;
	bra.uni 	$L__BB0_10237;
$L__BB0_6189:
	add.s32 	%r6120, %r5, 2025;
	cvt.rn.f32.s32 	%f6166, %r6120;
	setp.leu.f32 	%p8169, %f6148, %f6166;
	@%p8169 bra 	$L__BB0_6193;
	setp.neu.f32 	%p8171, %f6148, %f6164;
	@%p8171 bra 	$L__BB0_6192;
	mov.b32 	%r6124, 1157455872;
	st.global.u32 	[%rd2], %r6124;
	bra.uni 	$L__BB0_10237;
$L__BB0_6192:
	mov.b32 	%r6123, 1157447680;
	st.global.u32 	[%rd2], %r6123;
	bra.uni 	$L__BB0_10237;
$L__BB0_6193:
	setp.neu.f32 	%p8170, %f6148, %f6166;
	@%p8170 bra 	$L__BB0_6195;
	mov.b32 	%r6122, 1157439488;
	st.global.u32 	[%rd2], %r6122;
	bra.uni 	$L__BB0_10237;
$L__BB0_6195:
	mov.b32 	%r6121, 1157431296;
	st.global.u32 	[%rd2], %r6121;
	bra.uni 	$L__BB0_10237;
$L__BB0_6196:
	add.s32 	%r6108, %r5, 2019;
	cvt.rn.f32.s32 	%f6167, %r6108;
	setp.leu.f32 	%p8161, %f6148, %f6167;
	@%p8161 bra 	$L__BB0_6204;
	add.s32 	%r6114, %r5, 2021;
	cvt.rn.f32.s32 	%f6168, %r6114;
	setp.leu.f32 	%p8165, %f6148, %f6168;
	@%p8165 bra 	$L__BB0_6201;
	setp.neu.f32 	%p8167, %f6148, %f6163;
	@%p8167 bra 	$L__BB0_6200;
	mov.b32 	%r6118, 1157423104;
	st.global.u32 	[%rd2], %r6118;
	bra.uni 	$L__BB0_10237;
$L__BB0_6200:
	mov.b32 	%r6117, 1157414912;
	st.global.u32 	[%rd2], %r6117;
	bra.uni 	$L__BB0_10237;
$L__BB0_6201:
	setp.neu.f32 	%p8166, %f6148, %f6168;
	@%p8166 bra 	$L__BB0_6203;
	mov.b32 	%r6116, 1157406720;
	st.global.u32 	[%rd2], %r6116;
	bra.uni 	$L__BB0_10237;
$L__BB0_6203:
	mov.b32 	%r6115, 1157398528;
	st.global.u32 	[%rd2], %r6115;
	bra.uni 	$L__BB0_10237;
$L__BB0_6204:
	add.s32 	%r6109, %r5, 2017;
	cvt.rn.f32.s32 	%f6169, %r6109;
	setp.leu.f32 	%p8162, %f6148, %f6169;
	@%p8162 bra 	$L__BB0_6208;
	setp.neu.f32 	%p8164, %f6148, %f6167;
	@%p8164 bra 	$L__BB0_6207;
	mov.b32 	%r6113, 1157390336;
	st.global.u32 	[%rd2], %r6113;
	bra.uni 	$L__BB0_10237;
$L__BB0_6207:
	mov.b32 	%r6112, 1157382144;
	st.global.u32 	[%rd2], %r6112;
	bra.uni 	$L__BB0_10237;
$L__BB0_6208:
	setp.neu.f32 	%p8163, %f6148, %f6169;
	@%p8163 bra 	$L__BB0_6210;
	mov.b32 	%r6111, 1157373952;
	st.global.u32 	[%rd2], %r6111;
	bra.uni 	$L__BB0_10237;
$L__BB0_6210:
	mov.b32 	%r6110, 1157365760;
	st.global.u32 	[%rd2], %r6110;
	bra.uni 	$L__BB0_10237;
$L__BB0_6211:
	add.s32 	%r6059, %r5, 1999;
	cvt.rn.f32.s32 	%f6170, %r6059;
	setp.leu.f32 	%p8128, %f6148, %f6170;
	@%p8128 bra 	$L__BB0_6243;
	add.s32 	%r6083, %r5, 2007;
	cvt.rn.f32.s32 	%f6171, %r6083;
	setp.leu.f32 	%p8144, %f6148, %f6171;
	@%p8144 bra 	$L__BB0_6228;
	add.s32 	%r6095, %r5, 2011;
	cvt.rn.f32.s32 	%f6172, %r6095;
	setp.leu.f32 	%p8152, %f6148, %f6172;
	@%p8152 bra 	$L__BB0_6221;
	add.s32 	%r6101, %r5, 2013;
	cvt.rn.f32.s32 	%f6173, %r6101;
	setp.leu.f32 	%p8156, %f6148, %f6173;
	@%p8156 bra 	$L__BB0_6218;
	setp.neu.f32 	%p8158, %f6148, %f6154;
	@%p8158 bra 	$L__BB0_6217;
	mov.b32 	%r6105, 1157357568;
	st.global.u32 	[%rd2], %r6105;
	bra.uni 	$L__BB0_10237;
$L__BB0_6217:
	mov.b32 	%r6104, 1157349376;
	st.global.u32 	[%rd2], %r6104;
	bra.uni 	$L__BB0_10237;
$L__BB0_6218:
	setp.neu.f32 	%p8157, %f6148, %f6173;
	@%p8157 bra 	$L__BB0_6220;
	mov.b32 	%r6103, 1157341184;
	st.global.u32 	[%rd2], %r6103;
	bra.uni 	$L__BB0_10237;
$L__BB0_6220:
	mov.b32 	%r6102, 1157332992;
	st.global.u32 	[%rd2], %r6102;
	bra.uni 	$L__BB0_10237;
$L__BB0_6221:
	add.s32 	%r6096, %r5, 2009;
	cvt.rn.f32.s32 	%f6174, %r6096;
	setp.leu.f32 	%p8153, %f6148, %f6174;
	@%p8153 bra 	$L__BB0_6225;
	setp.neu.f32 	%p8155, %f6148, %f6172;
	@%p8155 bra 	$L__BB0_6224;
	mov.b32 	%r6100, 1157324800;
	st.global.u32 	[%rd2], %r6100;
	bra.uni 	$L__BB0_10237;
$L__BB0_6224:
	mov.b32 	%r6099, 1157316608;
	st.global.u32 	[%rd2], %r6099;
	bra.uni 	$L__BB0_10237;
$L__BB0_6225:
	setp.neu.f32 	%p8154, %f6148, %f6174;
	@%p8154 bra 	$L__BB0_6227;
	mov.b32 	%r6098, 1157308416;
	st.global.u32 	[%rd2], %r6098;
	bra.uni 	$L__BB0_10237;
$L__BB0_6227:
	mov.b32 	%r6097, 1157300224;
	st.global.u32 	[%rd2], %r6097;
	bra.uni 	$L__BB0_10237;
$L__BB0_6228:
	add.s32 	%r6084, %r5, 2003;
	cvt.rn.f32.s32 	%f6175, %r6084;
	setp.leu.f32 	%p8145, %f6148, %f6175;
	@%p8145 bra 	$L__BB0_6236;
	add.s32 	%r6090, %r5, 2005;
	cvt.rn.f32.s32 	%f6176, %r6090;
	setp.leu.f32 	%p8149, %f6148, %f6176;
	@%p8149 bra 	$L__BB0_6233;
	setp.neu.f32 	%p8151, %f6148, %f6171;
	@%p8151 bra 	$L__BB0_6232;
	mov.b32 	%r6094, 1157292032;
	st.global.u32 	[%rd2], %r6094;
	bra.uni 	$L__BB0_10237;
$L__BB0_6232:
	mov.b32 	%r6093, 1157283840;
	st.global.u32 	[%rd2], %r6093;
	bra.uni 	$L__BB0_10237;
$L__BB0_6233:
	setp.neu.f32 	%p8150, %f6148, %f6176;
	@%p8150 bra 	$L__BB0_6235;
	mov.b32 	%r6092, 1157275648;
	st.global.u32 	[%rd2], %r6092;
	bra.uni 	$L__BB0_10237;
$L__BB0_6235:
	mov.b32 	%r6091, 1157267456;
	st.global.u32 	[%rd2], %r6091;
	bra.uni 	$L__BB0_10237;
$L__BB0_6236:
	add.s32 	%r6085, %r5, 2001;
	cvt.rn.f32.s32 	%f6177, %r6085;
	setp.leu.f32 	%p8146, %f6148, %f6177;
	@%p8146 bra 	$L__BB0_6240;
	setp.neu.f32 	%p8148, %f6148, %f6175;
	@%p8148 bra 	$L__BB0_6239;
	mov.b32 	%r6089, 1157259264;
	st.global.u32 	[%rd2], %r6089;
	bra.uni 	$L__BB0_10237;
$L__BB0_6239:
	mov.b32 	%r6088, 1157251072;
	st.global.u32 	[%rd2], %r6088;
	bra.uni 	$L__BB0_10237;
$L__BB0_6240:
	setp.neu.f32 	%p8147, %f6148, %f6177;
	@%p8147 bra 	$L__BB0_6242;
	mov.b32 	%r6087, 1157242880;
	st.global.u32 	[%rd2], %r6087;
	bra.uni 	$L__BB0_10237;
$L__BB0_6242:
	mov.b32 	%r6086, 1157234688;
	st.global.u32 	[%rd2], %r6086;
	bra.uni 	$L__BB0_10237;
$L__BB0_6243:
	add.s32 	%r6060, %r5, 1991;
	cvt.rn.f32.s32 	%f6178, %r6060;
	setp.leu.f32 	%p8129, %f6148, %f6178;
	@%p8129 bra 	$L__BB0_6259;
	add.s32 	%r6072, %r5, 1995;
	cvt.rn.f32.s32 	%f6179, %r6072;
	setp.leu.f32 	%p8137, %f6148, %f6179;
	@%p8137 bra 	$L__BB0_6252;
	add.s32 	%r6078, %r5, 1997;
	cvt.rn.f32.s32 	%f6180, %r6078;
	setp.leu.f32 	%p8141, %f6148, %f6180;
	@%p8141 bra 	$L__BB0_6249;
	setp.neu.f32 	%p8143, %f6148, %f6170;
	@%p8143 bra 	$L__BB0_6248;
	mov.b32 	%r6082, 1157226496;
	st.global.u32 	[%rd2], %r6082;
	bra.uni 	$L__BB0_10237;
$L__BB0_6248:
	mov.b32 	%r6081, 1157218304;
	st.global.u32 	[%rd2], %r6081;
	bra.uni 	$L__BB0_10237;
$L__BB0_6249:
	setp.neu.f32 	%p8142, %f6148, %f6180;
	@%p8142 bra 	$L__BB0_6251;
	mov.b32 	%r6080, 1157210112;
	st.global.u32 	[%rd2], %r6080;
	bra.uni 	$L__BB0_10237;
$L__BB0_6251:
	mov.b32 	%r6079, 1157201920;
	st.global.u32 	[%rd2], %r6079;
	bra.uni 	$L__BB0_10237;
$L__BB0_6252:
	add.s32 	%r6073, %r5, 1993;
	cvt.rn.f32.s32 	%f6181, %r6073;
	setp.leu.f32 	%p8138, %f6148, %f6181;
	@%p8138 bra 	$L__BB0_6256;
	setp.neu.f32 	%p8140, %f6148, %f6179;
	@%p8140 bra 	$L__BB0_6255;
	mov.b32 	%r6077, 1157193728;
	st.global.u32 	[%rd2], %r6077;
	bra.uni 	$L__BB0_10237;
$L__BB0_6255:
	mov.b32 	%r6076, 1157185536;
	st.global.u32 	[%rd2], %r6076;
	bra.uni 	$L__BB0_10237;
$L__BB0_6256:
	setp.neu.f32 	%p8139, %f6148, %f6181;
	@%p8139 bra 	$L__BB0_6258;
	mov.b32 	%r6075, 1157177344;
	st.global.u32 	[%rd2], %r6075;
	bra.uni 	$L__BB0_10237;
$L__BB0_6258:
	mov.b32 	%r6074, 1157169152;
	st.global.u32 	[%rd2], %r6074;
	bra.uni 	$L__BB0_10237;
$L__BB0_6259:
	add.s32 	%r6061, %r5, 1987;
	cvt.rn.f32.s32 	%f6182, %r6061;
	setp.leu.f32 	%p8130, %f6148, %f6182;
	@%p8130 bra 	$L__BB0_6267;
	add.s32 	%r6067, %r5, 1989;
	cvt.rn.f32.s32 	%f6183, %r6067;
	setp.leu.f32 	%p8134, %f6148, %f6183;
	@%p8134 bra 	$L__BB0_6264;
	setp.neu.f32 	%p8136, %f6148, %f6178;
	@%p8136 bra 	$L__BB0_6263;
	mov.b32 	%r6071, 1157160960;
	st.global.u32 	[%rd2], %r6071;
	bra.uni 	$L__BB0_10237;
$L__BB0_6263:
	mov.b32 	%r6070, 1157152768;
	st.global.u32 	[%rd2], %r6070;
	bra.uni 	$L__BB0_10237;
$L__BB0_6264:
	setp.neu.f32 	%p8135, %f6148, %f6183;
	@%p8135 bra 	$L__BB0_6266;
	mov.b32 	%r6069, 1157144576;
	st.global.u32 	[%rd2], %r6069;
	bra.uni 	$L__BB0_10237;
$L__BB0_6266:
	mov.b32 	%r6068, 1157136384;
	st.global.u32 	[%rd2], %r6068;
	bra.uni 	$L__BB0_10237;
$L__BB0_6267:
	add.s32 	%r6062, %r5, 1985;
	cvt.rn.f32.s32 	%f6184, %r6062;
	setp.leu.f32 	%p8131, %f6148, %f6184;
	@%p8131 bra 	$L__BB0_6271;
	setp.neu.f32 	%p8133, %f6148, %f6182;
	@%p8133 bra 	$L__BB0_6270;
	mov.b32 	%r6066, 1157128192;
	st.global.u32 	[%rd2], %r6066;
	bra.uni 	$L__BB0_10237;
$L__BB0_6270:
	mov.b32 	%r6065, 1157120000;
	st.global.u32 	[%rd2], %r6065;
	bra.uni 	$L__BB0_10237;
$L__BB0_6271:
	setp.neu.f32 	%p8132, %f6148, %f6184;
	@%p8132 bra 	$L__BB0_6273;
	mov.b32 	%r6064, 1157111808;
	st.global.u32 	[%rd2], %r6064;
	bra.uni 	$L__BB0_10237;
$L__BB0_6273:
	mov.b32 	%r6063, 1157103616;
	st.global.u32 	[%rd2], %r6063;
	bra.uni 	$L__BB0_10237;
$L__BB0_6274:
	add.s32 	%r5963, %r5, 1951;
	cvt.rn.f32.s32 	%f6185, %r5963;
	setp.leu.f32 	%p8064, %f6148, %f6185;
	@%p8064 bra 	$L__BB0_6338;
	add.s32 	%r6011, %r5, 1967;
	cvt.rn.f32.s32 	%f6186, %r6011;
	setp.leu.f32 	%p8096, %f6148, %f6186;
	@%p8096 bra 	$L__BB0_6307;
	add.s32 	%r6035, %r5, 1975;
	cvt.rn.f32.s32 	%f6187, %r6035;
	setp.leu.f32 	%p8112, %f6148, %f6187;
	@%p8112 bra 	$L__BB0_6292;
	add.s32 	%r6047, %r5, 1979;
	cvt.rn.f32.s32 	%f6188, %r6047;
	setp.leu.f32 	%p8120, %f6148, %f6188;
	@%p8120 bra 	$L__BB0_6285;
	add.s32 	%r6053, %r5, 1981;
	cvt.rn.f32.s32 	%f6189, %r6053;
	setp.leu.f32 	%p8124, %f6148, %f6189;
	@%p8124 bra 	$L__BB0_6282;
	setp.neu.f32 	%p8126, %f6148, %f6153;
	@%p8126 bra 	$L__BB0_6281;
	mov.b32 	%r6057, 1157095424;
	st.global.u32 	[%rd2], %r6057;
	bra.uni 	$L__BB0_10237;
$L__BB0_6281:
	mov.b32 	%r6056, 1157087232;
	st.global.u32 	[%rd2], %r6056;
	bra.uni 	$L__BB0_10237;
$L__BB0_6282:
	setp.neu.f32 	%p8125, %f6148, %f6189;
	@%p8125 bra 	$L__BB0_6284;
	mov.b32 	%r6055, 1157079040;
	st.global.u32 	[%rd2], %r6055;
	bra.uni 	$L__BB0_10237;
$L__BB0_6284:
	mov.b32 	%r6054, 1157070848;
	st.global.u32 	[%rd2], %r6054;
	bra.uni 	$L__BB0_10237;
$L__BB0_6285:
	add.s32 	%r6048, %r5, 1977;
	cvt.rn.f32.s32 	%f6190, %r6048;
	setp.leu.f32 	%p8121, %f6148, %f6190;
	@%p8121 bra 	$L__BB0_6289;
	setp.neu.f32 	%p8123, %f6148, %f6188;
	@%p8123 bra 	$L__BB0_6288;
	mov.b32 	%r6052, 1157062656;
	st.global.u32 	[%rd2], %r6052;
	bra.uni 	$L__BB0_10237;
$L__BB0_6288:
	mov.b32 	%r6051, 1157054464;
	st.global.u32 	[%rd2], %r6051;
	bra.uni 	$L__BB0_10237;
$L__BB0_6289:
	setp.neu.f32 	%p8122, %f6148, %f6190;
	@%p8122 bra 	$L__BB0_6291;
	mov.b32 	%r6050, 1157046272;
	st.global.u32 	[%rd2], %r6050;
	bra.uni 	$L__BB0_10237;
$L__BB0_6291:
	mov.b32 	%r6049, 1157038080;
	st.global.u32 	[%rd2], %r6049;
	bra.uni 	$L__BB0_10237;
$L__BB0_6292:
	add.s32 	%r6036, %r5, 1971;
	cvt.rn.f32.s32 	%f6191, %r6036;
	setp.leu.f32 	%p8113, %f6148, %f6191;
	@%p8113 bra 	$L__BB0_6300;
	add.s32 	%r6042, %r5, 1973;
	cvt.rn.f32.s32 	%f6192, %r6042;
	setp.leu.f32 	%p8117, %f6148, %f6192;
	@%p8117 bra 	$L__BB0_6297;
	setp.neu.f32 	%p8119, %f6148, %f6187;
	@%p8119 bra 	$L__BB0_6296;
	mov.b32 	%r6046, 1157029888;
	st.global.u32 	[%rd2], %r6046;
	bra.uni 	$L__BB0_10237;
$L__BB0_6296:
	mov.b32 	%r6045, 1157021696;
	st.global.u32 	[%rd2], %r6045;
	bra.uni 	$L__BB0_10237;
$L__BB0_6297:
	setp.neu.f32 	%p8118, %f6148, %f6192;
	@%p8118 bra 	$L__BB0_6299;
	mov.b32 	%r6044, 1157013504;
	st.global.u32 	[%rd2], %r6044;
	bra.uni 	$L__BB0_10237;
$L__BB0_6299:
	mov.b32 	%r6043, 1157005312;
	st.global.u32 	[%rd2], %r6043;
	bra.uni 	$L__BB0_10237;
$L__BB0_6300:
	add.s32 	%r6037, %r5, 1969;
	cvt.rn.f32.s32 	%f6193, %r6037;
	setp.leu.f32 	%p8114, %f6148, %f6193;
	@%p8114 bra 	$L__BB0_6304;
	setp.neu.f32 	%p8116, %f6148, %f6191;
	@%p8116 bra 	$L__BB0_6303;
	mov.b32 	%r6041, 1156997120;
	st.global.u32 	[%rd2], %r6041;
	bra.uni 	$L__BB0_10237;
$L__BB0_6303:
	mov.b32 	%r6040, 1156988928;
	st.global.u32 	[%rd2], %r6040;
	bra.uni 	$L__BB0_10237;
$L__BB0_6304:
	setp.neu.f32 	%p8115, %f6148, %f6193;
	@%p8115 bra 	$L__BB0_6306;
	mov.b32 	%r6039, 1156980736;
	st.global.u32 	[%rd2], %r6039;
	bra.uni 	$L__BB0_10237;
$L__BB0_6306:
	mov.b32 	%r6038, 1156972544;
	st.global.u32 	[%rd2], %r6038;
	bra.uni 	$L__BB0_10237;
$L__BB0_6307:
	add.s32 	%r6012, %r5, 1959;
	cvt.rn.f32.s32 	%f6194, %r6012;
	setp.leu.f32 	%p8097, %f6148, %f6194;
	@%p8097 bra 	$L__BB0_6323;
	add.s32 	%r6024, %r5, 1963;
	cvt.rn.f32.s32 	%f6195, %r6024;
	setp.leu.f32 	%p8105, %f6148, %f6195;
	@%p8105 bra 	$L__BB0_6316;
	add.s32 	%r6030, %r5, 1965;
	cvt.rn.f32.s32 	%f6196, %r6030;
	setp.leu.f32 	%p8109, %f6148, %f6196;
	@%p8109 bra 	$L__BB0_6313;
	setp.neu.f32 	%p8111, %f6148, %f6186;
	@%p8111 bra 	$L__BB0_6312;
	mov.b32 	%r6034, 1156964352;
	st.global.u32 	[%rd2], %r6034;
	bra.uni 	$L__BB0_10237;
$L__BB0_6312:
	mov.b32 	%r6033, 1156956160;
	st.global.u32 	[%rd2], %r6033;
	bra.uni 	$L__BB0_10237;
$L__BB0_6313:
	setp.neu.f32 	%p8110, %f6148, %f6196;
	@%p8110 bra 	$L__BB0_6315;
	mov.b32 	%r6032, 1156947968;
	st.global.u32 	[%rd2], %r6032;
	bra.uni 	$L__BB0_10237;
$L__BB0_6315:
	mov.b32 	%r6031, 1156939776;
	st.global.u32 	[%rd2], %r6031;
	bra.uni 	$L__BB0_10237;
$L__BB0_6316:
	add.s32 	%r6025, %r5, 1961;
	cvt.rn.f32.s32 	%f6197, %r6025;
	setp.leu.f32 	%p8106, %f6148, %f6197;
	@%p8106 bra 	$L__BB0_6320;
	setp.neu.f32 	%p8108, %f6148, %f6195;
	@%p8108 bra 	$L__BB0_6319;
	mov.b32 	%r6029, 1156931584;
	st.global.u32 	[%rd2], %r6029;
	bra.uni 	$L__BB0_10237;
$L__BB0_6319:
	mov.b32 	%r6028, 1156923392;
	st.global.u32 	[%rd2], %r6028;
	bra.uni 	$L__BB0_10237;
$L__BB0_6320:
	setp.neu.f32 	%p8107, %f6148, %f6197;
	@%p8107 bra 	$L__BB0_6322;
	mov.b32 	%r6027, 1156915200;
	st.global.u32 	[%rd2], %r6027;
	bra.uni 	$L__BB0_10237;
$L__BB0_6322:
	mov.b32 	%r6026, 1156907008;
	st.global.u32 	[%rd2], %r6026;
	bra.uni 	$L__BB0_10237;
$L__BB0_6323:
	add.s32 	%r6013, %r5, 1955;
	cvt.rn.f32.s32 	%f6198, %r6013;
	setp.leu.f32 	%p8098, %f6148, %f6198;
	@%p8098 bra 	$L__BB0_6331;
	add.s32 	%r6019, %r5, 1957;
	cvt.rn.f32.s32 	%f6199, %r6019;
	setp.leu.f32 	%p8102, %f6148, %f6199;
	@%p8102 bra 	$L__BB0_6328;
	setp.neu.f32 	%p8104, %f6148, %f6194;
	@%p8104 bra 	$L__BB0_6327;
	mov.b32 	%r6023, 1156898816;
	st.global.u32 	[%rd2], %r6023;
	bra.uni 	$L__BB0_10237;
$L__BB0_6327:
	mov.b32 	%r6022, 1156890624;
	st.global.u32 	[%rd2], %r6022;
	bra.uni 	$L__BB0_10237;
$L__BB0_6328:
	setp.neu.f32 	%p8103, %f6148, %f6199;
	@%p8103 bra 	$L__BB0_6330;
	mov.b32 	%r6021, 1156882432;
	st.global.u32 	[%rd2], %r6021;
	bra.uni 	$L__BB0_10237;
$L__BB0_6330:
	mov.b32 	%r6020, 1156874240;
	st.global.u32 	[%rd2], %r6020;
	bra.uni 	$L__BB0_10237;
$L__BB0_6331:
	add.s32 	%r6014, %r5, 1953;
	cvt.rn.f32.s32 	%f6200, %r6014;
	setp.leu.f32 	%p8099, %f6148, %f6200;
	@%p8099 bra 	$L__BB0_6335;
	setp.neu.f32 	%p8101, %f6148, %f6198;
	@%p8101 bra 	$L__BB0_6334;
	mov.b32 	%r6018, 1156866048;
	st.global.u32 	[%rd2], %r6018;
	bra.uni 	$L__BB0_10237;
$L__BB0_6334:
	mov.b32 	%r6017, 1156857856;
	st.global.u32 	[%rd2], %r6017;
	bra.uni 	$L__BB0_10237;
$L__BB0_6335:
	setp.neu.f32 	%p8100, %f6148, %f6200;
	@%p8100 bra 	$L__BB0_6337;
	mov.b32 	%r6016, 1156849664;
	st.global.u32 	[%rd2], %r6016;
	bra.uni 	$L__BB0_10237;
$L__BB0_6337:
	mov.b32 	%r6015, 1156841472;
	st.global.u32 	[%rd2], %r6015;
	bra.uni 	$L__BB0_10237;
$L__BB0_6338:
	add.s32 	%r5964, %r5, 1935;
	cvt.rn.f32.s32 	%f6201, %r5964;
	setp.leu.f32 	%p8065, %f6148, %f6201;
	@%p8065 bra 	$L__BB0_6370;
	add.s32 	%r5988, %r5, 1943;
	cvt.rn.f32.s32 	%f6202, %r5988;
	setp.leu.f32 	%p8081, %f6148, %f6202;
	@%p8081 bra 	$L__BB0_6355;
	add.s32 	%r6000, %r5, 1947;
	cvt.rn.f32.s32 	%f6203, %r6000;
	setp.leu.f32 	%p8089, %f6148, %f6203;
	@%p8089 bra 	$L__BB0_6348;
	add.s32 	%r6006, %r5, 1949;
	cvt.rn.f32.s32 	%f6204, %r6006;
	setp.leu.f32 	%p8093, %f6148, %f6204;
	@%p8093 bra 	$L__BB0_6345;
	setp.neu.f32 	%p8095, %f6148, %f6185;
	@%p8095 bra 	$L__BB0_6344;
	mov.b32 	%r6010, 1156833280;
	st.global.u32 	[%rd2], %r6010;
	bra.uni 	$L__BB0_10237;
$L__BB0_6344:
	mov.b32 	%r6009, 1156825088;
	st.global.u32 	[%rd2], %r6009;
	bra.uni 	$L__BB0_10237;
$L__BB0_6345:
	setp.neu.f32 	%p8094, %f6148, %f6204;
	@%p8094 bra 	$L__BB0_6347;
	mov.b32 	%r6008, 1156816896;
	st.global.u32 	[%rd2], %r6008;
	bra.uni 	$L__BB0_10237;
$L__BB0_6347:
	mov.b32 	%r6007, 1156808704;
	st.global.u32 	[%rd2], %r6007;
	bra.uni 	$L__BB0_10237;
$L__BB0_6348:
	add.s32 	%r6001, %r5, 1945;
	cvt.rn.f32.s32 	%f6205, %r6001;
	setp.leu.f32 	%p8090, %f6148, %f6205;
	@%p8090 bra 	$L__BB0_6352;
	setp.neu.f32 	%p8092, %f6148, %f6203;
	@%p8092 bra 	$L__BB0_6351;
	mov.b32 	%r6005, 1156800512;
	st.global.u32 	[%rd2], %r6005;
	bra.uni 	$L__BB0_10237;
$L__BB0_6351:
	mov.b32 	%r6004, 1156792320;
	st.global.u32 	[%rd2], %r6004;
	bra.uni 	$L__BB0_10237;
$L__BB0_6352:
	setp.neu.f32 	%p8091, %f6148, %f6205;
	@%p8091 bra 	$L__BB0_6354;
	mov.b32 	%r6003, 1156784128;
	st.global.u32 	[%rd2], %r6003;
	bra.uni 	$L__BB0_10237;
$L__BB0_6354:
	mov.b32 	%r6002, 1156775936;
	st.global.u32 	[%rd2], %r6002;
	bra.uni 	$L__BB0_10237;
$L__BB0_6355:
	add.s32 	%r5989, %r5, 1939;
	cvt.rn.f32.s32 	%f6206, %r5989;
	setp.leu.f32 	%p8082, %f6148, %f6206;
	@%p8082 bra 	$L__BB0_6363;
	add.s32 	%r5995, %r5, 1941;
	cvt.rn.f32.s32 	%f6207, %r5995;
	setp.leu.f32 	%p8086, %f6148, %f6207;
	@%p8086 bra 	$L__BB0_6360;
	setp.neu.f32 	%p8088, %f6148, %f6202;
	@%p8088 bra 	$L__BB0_6359;
	mov.b32 	%r5999, 1156767744;
	st.global.u32 	[%rd2], %r5999;
	bra.uni 	$L__BB0_10237;
$L__BB0_6359:
	mov.b32 	%r5998, 1156759552;
	st.global.u32 	[%rd2], %r5998;
	bra.uni 	$L__BB0_10237;
$L__BB0_6360:
	setp.neu.f32 	%p8087, %f6148, %f6207;
	@%p8087 bra 	$L__BB0_6362;
	mov.b32 	%r5997, 1156751360;
	st.global.u32 	[%rd2], %r5997;
	bra.uni 	$L__BB0_10237;
$L__BB0_6362:
	mov.b32 	%r5996, 1156743168;
	st.global.u32 	[%rd2], %r5996;
	bra.uni 	$L__BB0_10237;
$L__BB0_6363:
	add.s32 	%r5990, %r5, 1937;
	cvt.rn.f32.s32 	%f6208, %r5990;
	setp.leu.f32 	%p8083, %f6148, %f6208;
	@%p8083 bra 	$L__BB0_6367;
	setp.neu.f32 	%p8085, %f6148, %f6206;
	@%p8085 bra 	$L__BB0_6366;
	mov.b32 	%r5994, 1156734976;
	st.global.u32 	[%rd2], %r5994;
	bra.uni 	$L__BB0_10237;
$L__BB0_6366:
	mov.b32 	%r5993, 1156726784;
	st.global.u32 	[%rd2], %r5993;
	bra.uni 	$L__BB0_10237;
$L__BB0_6367:
	setp.neu.f32 	%p8084, %f6148, %f6208;
	@%p8084 bra 	$L__BB0_6369;
	mov.b32 	%r5992, 1156718592;
	st.global.u32 	[%rd2], %r5992;
	bra.uni 	$L__BB0_10237;
$L__BB0_6369:
	mov.b32 	%r5991, 1156710400;
	st.global.u32 	[%rd2], %r5991;
	bra.uni 	$L__BB0_10237;
$L__BB0_6370:
	add.s32 	%r5965, %r5, 1927;
	cvt.rn.f32.s32 	%f6209, %r5965;
	setp.leu.f32 	%p8066, %f6148, %f6209;
	@%p8066 bra 	$L__BB0_6386;
	add.s32 	%r5977, %r5, 1931;
	cvt.rn.f32.s32 	%f6210, %r5977;
	setp.leu.f32 	%p8074, %f6148, %f6210;
	@%p8074 bra 	$L__BB0_6379;
	add.s32 	%r5983, %r5, 1933;
	cvt.rn.f32.s32 	%f6211, %r5983;
	setp.leu.f32 	%p8078, %f6148, %f6211;
	@%p8078 bra 	$L__BB0_6376;
	setp.neu.f32 	%p8080, %f6148, %f6201;
	@%p8080 bra 	$L__BB0_6375;
	mov.b32 	%r5987, 1156702208;
	st.global.u32 	[%rd2], %r5987;
	bra.uni 	$L__BB0_10237;
$L__BB0_6375:
	mov.b32 	%r5986, 1156694016;
	st.global.u32 	[%rd2], %r5986;
	bra.uni 	$L__BB0_10237;
$L__BB0_6376:
	setp.neu.f32 	%p8079, %f6148, %f6211;
	@%p8079 bra 	$L__BB0_6378;
	mov.b32 	%r5985, 1156685824;
	st.global.u32 	[%rd2], %r5985;
	bra.uni 	$L__BB0_10237;
$L__BB0_6378:
	mov.b32 	%r5984, 1156677632;
	st.global.u32 	[%rd2], %r5984;
	bra.uni 	$L__BB0_10237;
$L__BB0_6379:
	add.s32 	%r5978, %r5, 1929;
	cvt.rn.f32.s32 	%f6212, %r5978;
	setp.leu.f32 	%p8075, %f6148, %f6212;
	@%p8075 bra 	$L__BB0_6383;
	setp.neu.f32 	%p8077, %f6148, %f6210;
	@%p8077 bra 	$L__BB0_6382;
	mov.b32 	%r5982, 1156669440;
	st.global.u32 	[%rd2], %r5982;
	bra.uni 	$L__BB0_10237;
$L__BB0_6382:
	mov.b32 	%r5981, 1156661248;
	st.global.u32 	[%rd2], %r5981;
	bra.uni 	$L__BB0_10237;
$L__BB0_6383:
	setp.neu.f32 	%p8076, %f6148, %f6212;
	@%p8076 bra 	$L__BB0_6385;
	mov.b32 	%r5980, 1156653056;
	st.global.u32 	[%rd2], %r5980;
	bra.uni 	$L__BB0_10237;
$L__BB0_6385:
	mov.b32 	%r5979, 1156644864;
	st.global.u32 	[%rd2], %r5979;
	bra.uni 	$L__BB0_10237;
$L__BB0_6386:
	add.s32 	%r5966, %r5, 1923;
	cvt.rn.f32.s32 	%f6213, %r5966;
	setp.leu.f32 	%p8067, %f6148, %f6213;
	@%p8067 bra 	$L__BB0_6394;
	add.s32 	%r5972, %r5, 1925;
	cvt.rn.f32.s32 	%f6214, %r5972;
	setp.leu.f32 	%p8071, %f6148, %f6214;
	@%p8071 bra 	$L__BB0_6391;
	setp.neu.f32 	%p8073, %f6148, %f6209;
	@%p8073 bra 	$L__BB0_6390;
	mov.b32 	%r5976, 1156636672;
	st.global.u32 	[%rd2], %r5976;
	bra.uni 	$L__BB0_10237;
$L__BB0_6390:
	mov.b32 	%r5975, 1156628480;
	st.global.u32 	[%rd2], %r5975;
	bra.uni 	$L__BB0_10237;
$L__BB0_6391:
	setp.neu.f32 	%p8072, %f6148, %f6214;
	@%p8072 bra 	$L__BB0_6393;
	mov.b32 	%r5974, 1156620288;
	st.global.u32 	[%rd2], %r5974;
	bra.uni 	$L__BB0_10237;
$L__BB0_6393:
	mov.b32 	%r5973, 1156612096;
	st.global.u32 	[%rd2], %r5973;
	bra.uni 	$L__BB0_10237;
$L__BB0_6394:
	add.s32 	%r5967, %r5, 1921;
	cvt.rn.f32.s32 	%f6215, %r5967;
	setp.leu.f32 	%p8068, %f6148, %f6215;
	@%p8068 bra 	$L__BB0_6398;
	setp.neu.f32 	%p8070, %f6148, %f6213;
	@%p8070 bra 	$L__BB0_6397;
	mov.b32 	%r5971, 1156603904;
	st.global.u32 	[%rd2], %r5971;
	bra.uni 	$L__BB0_10237;
$L__BB0_6397:
	mov.b32 	%r5970, 1156595712;
	st.global.u32 	[%rd2], %r5970;
	bra.uni 	$L__BB0_10237;
$L__BB0_6398:
	setp.neu.f32 	%p8069, %f6148, %f6215;
	@%p8069 bra 	$L__BB0_6400;
	mov.b32 	%r5969, 1156587520;
	st.global.u32 	[%rd2], %r5969;
	bra.uni 	$L__BB0_10237;
$L__BB0_6400:
	mov.b32 	%r5968, 1156579328;
	st.global.u32 	[%rd2], %r5968;
	bra.uni 	$L__BB0_10237;
$L__BB0_6401:
	add.s32 	%r5771, %r5, 1855;
	cvt.rn.f32.s32 	%f6216, %r5771;
	setp.leu.f32 	%p7936, %f6148, %f6216;
	@%p7936 bra 	$L__BB0_6529;
	add.s32 	%r5867, %r5, 1887;
	cvt.rn.f32.s32 	%f6217, %r5867;
	setp.leu.f32 	%p8000, %f6148, %f6217;
	@%p8000 bra 	$L__BB0_6466;
	add.s32 	%r5915, %r5, 1903;
	cvt.rn.f32.s32 	%f6218, %r5915;
	setp.leu.f32 	%p8032, %f6148, %f6218;
	@%p8032 bra 	$L__BB0_6435;
	add.s32 	%r5939, %r5, 1911;
	cvt.rn.f32.s32 	%f6219, %r5939;
	setp.leu.f32 	%p8048, %f6148, %f6219;
	@%p8048 bra 	$L__BB0_6420;
	add.s32 	%r5951, %r5, 1915;
	cvt.rn.f32.s32 	%f6220, %r5951;
	setp.leu.f32 	%p8056, %f6148, %f6220;
	@%p8056 bra 	$L__BB0_6413;
	add.s32 	%r5957, %r5, 1917;
	cvt.rn.f32.s32 	%f6221, %r5957;
	setp.leu.f32 	%p8060, %f6148, %f6221;
	@%p8060 bra 	$L__BB0_6410;
	setp.neu.f32 	%p8062, %f6148, %f6152;
	@%p8062 bra 	$L__BB0_6409;
	mov.b32 	%r5961, 1156571136;
	st.global.u32 	[%rd2], %r5961;
	bra.uni 	$L__BB0_10237;
$L__BB0_6409:
	mov.b32 	%r5960, 1156562944;
	st.global.u32 	[%rd2], %r5960;
	bra.uni 	$L__BB0_10237;
$L__BB0_6410:
	setp.neu.f32 	%p8061, %f6148, %f6221;
	@%p8061 bra 	$L__BB0_6412;
	mov.b32 	%r5959, 1156554752;
	st.global.u32 	[%rd2], %r5959;
	bra.uni 	$L__BB0_10237;
$L__BB0_6412:
	mov.b32 	%r5958, 1156546560;
	st.global.u32 	[%rd2], %r5958;
	bra.uni 	$L__BB0_10237;
$L__BB0_6413:
	add.s32 	%r5952, %r5, 1913;
	cvt.rn.f32.s32 	%f6222, %r5952;
	setp.leu.f32 	%p8057, %f6148, %f6222;
	@%p8057 bra 	$L__BB0_6417;
	setp.neu.f32 	%p8059, %f6148, %f6220;
	@%p8059 bra 	$L__BB0_6416;
	mov.b32 	%r5956, 1156538368;
	st.global.u32 	[%rd2], %r5956;
	bra.uni 	$L__BB0_10237;
$L__BB0_6416:
	mov.b32 	%r5955, 1156530176;
	st.global.u32 	[%rd2], %r5955;
	bra.uni 	$L__BB0_10237;
$L__BB0_6417:
	setp.neu.f32 	%p8058, %f6148, %f6222;
	@%p8058 bra 	$L__BB0_6419;
	mov.b32 	%r5954, 1156521984;
	st.global.u32 	[%rd2], %r5954;
	bra.uni 	$L__BB0_10237;
$L__BB0_6419:
	mov.b32 	%r5953, 1156513792;
	st.global.u32 	[%rd2], %r5953;
	bra.uni 	$L__BB0_10237;
$L__BB0_6420:
	add.s32 	%r5940, %r5, 1907;
	cvt.rn.f32.s32 	%f6223, %r5940;
	setp.leu.f32 	%p8049, %f6148, %f6223;
	@%p8049 bra 	$L__BB0_6428;
	add.s32 	%r5946, %r5, 1909;
	cvt.rn.f32.s32 	%f6224, %r5946;
	setp.leu.f32 	%p8053, %f6148, %f6224;
	@%p8053 bra 	$L__BB0_6425;
	setp.neu.f32 	%p8055, %f6148, %f6219;
	@%p8055 bra 	$L__BB0_6424;
	mov.b32 	%r5950, 1156505600;
	st.global.u32 	[%rd2], %r5950;
	bra.uni 	$L__BB0_10237;
$L__BB0_6424:
	mov.b32 	%r5949, 1156497408;
	st.global.u32 	[%rd2], %r5949;
	bra.uni 	$L__BB0_10237;
$L__BB0_6425:
	setp.neu.f32 	%p8054, %f6148, %f6224;
	@%p8054 bra 	$L__BB0_6427;
	mov.b32 	%r5948, 1156489216;
	st.global.u32 	[%rd2], %r5948;
	bra.uni 	$L__BB0_10237;
$L__BB0_6427:
	mov.b32 	%r5947, 1156481024;
	st.global.u32 	[%rd2], %r5947;
	bra.uni 	$L__BB0_10237;
$L__BB0_6428:
	add.s32 	%r5941, %r5, 1905;
	cvt.rn.f32.s32 	%f6225, %r5941;
	setp.leu.f32 	%p8050, %f6148, %f6225;
	@%p8050 bra 	$L__BB0_6432;
	setp.neu.f32 	%p8052, %f6148, %f6223;
	@%p8052 bra 	$L__BB0_6431;
	mov.b32 	%r5945, 1156472832;
	st.global.u32 	[%rd2], %r5945;
	bra.uni 	$L__BB0_10237;
$L__BB0_6431:
	mov.b32 	%r5944, 1156464640;
	st.global.u32 	[%rd2], %r5944;
	bra.uni 	$L__BB0_10237;
$L__BB0_6432:
	setp.neu.f32 	%p8051, %f6148, %f6225;
	@%p8051 bra 	$L__BB0_6434;
	mov.b32 	%r5943, 1156456448;
	st.global.u32 	[%rd2], %r5943;
	bra.uni 	$L__BB0_10237;
$L__BB0_6434:
	mov.b32 	%r5942, 1156448256;
	st.global.u32 	[%rd2], %r5942;
	bra.uni 	$L__BB0_10237;
$L__BB0_6435:
	add.s32 	%r5916, %r5, 1895;
	cvt.rn.f32.s32 	%f6226, %r5916;
	setp.leu.f32 	%p8033, %f6148, %f6226;
	@%p8033 bra 	$L__BB0_6451;
	add.s32 	%r5928, %r5, 1899;
	cvt.rn.f32.s32 	%f6227, %r5928;
	setp.leu.f32 	%p8041, %f6148, %f6227;
	@%p8041 bra 	$L__BB0_6444;
	add.s32 	%r5934, %r5, 1901;
	cvt.rn.f32.s32 	%f6228, %r5934;
	setp.leu.f32 	%p8045, %f6148, %f6228;
	@%p8045 bra 	$L__BB0_6441;
	setp.neu.f32 	%p8047, %f6148, %f6218;
	@%p8047 bra 	$L__BB0_6440;
	mov.b32 	%r5938, 1156440064;
	st.global.u32 	[%rd2], %r5938;
	bra.uni 	$L__BB0_10237;
$L__BB0_6440:
	mov.b32 	%r5937, 1156431872;
	st.global.u32 	[%rd2], %r5937;
	bra.uni 	$L__BB0_10237;
$L__BB0_6441:
	setp.neu.f32 	%p8046, %f6148, %f6228;
	@%p8046 bra 	$L__BB0_6443;
	mov.b32 	%r5936, 1156423680;
	st.global.u32 	[%rd2], %r5936;
	bra.uni 	$L__BB0_10237;
$L__BB0_6443:
	mov.b32 	%r5935, 1156415488;
	st.global.u32 	[%rd2], %r5935;
	bra.uni 	$L__BB0_10237;
$L__BB0_6444:
	add.s32 	%r5929, %r5, 1897;
	cvt.rn.f32.s32 	%f6229, %r5929;
	setp.leu.f32 	%p8042, %f6148, %f6229;
	@%p8042 bra 	$L__BB0_6448;
	setp.neu.f32 	%p8044, %f6148, %f6227;
	@%p8044 bra 	$L__BB0_6447;
	mov.b32 	%r5933, 1156407296;
	st.global.u32 	[%rd2], %r5933;
	bra.uni 	$L__BB0_10237;
$L__BB0_6447:
	mov.b32 	%r5932, 1156399104;
	st.global.u32 	[%rd2], %r5932;
	bra.uni 	$L__BB0_10237;
$L__BB0_6448:
	setp.neu.f32 	%p8043, %f6148, %f6229;
	@%p8043 bra 	$L__BB0_6450;
	mov.b32 	%r5931, 1156390912;
	st.global.u32 	[%rd2], %r5931;
	bra.uni 	$L__BB0_10237;
$L__BB0_6450:
	mov.b32 	%r5930, 1156382720;
	st.global.u32 	[%rd2], %r5930;
	bra.uni 	$L__BB0_10237;
$L__BB0_6451:
	add.s32 	%r5917, %r5, 1891;
	cvt.rn.f32.s32 	%f6230, %r5917;
	setp.leu.f32 	%p8034, %f6148, %f6230;
	@%p8034 bra 	$L__BB0_6459;
	add.s32 	%r5923, %r5, 1893;
	cvt.rn.f32.s32 	%f6231, %r5923;
	setp.leu.f32 	%p8038, %f6148, %f6231;
	@%p8038 bra 	$L__BB0_6456;
	setp.neu.f32 	%p8040, %f6148, %f6226;
	@%p8040 bra 	$L__BB0_6455;
	mov.b32 	%r5927, 1156374528;
	st.global.u32 	[%rd2], %r5927;
	bra.uni 	$L__BB0_10237;
$L__BB0_6455:
	mov.b32 	%r5926, 1156366336;
	st.global.u32 	[%rd2], %r5926;
	bra.uni 	$L__BB0_10237;
$L__BB0_6456:
	setp.neu.f32 	%p8039, %f6148, %f6231;
	@%p8039 bra 	$L__BB0_6458;
	mov.b32 	%r5925, 1156358144;
	st.global.u32 	[%rd2], %r5925;
	bra.uni 	$L__BB0_10237;
$L__BB0_6458:
	mov.b32 	%r5924, 1156349952;
	st.global.u32 	[%rd2], %r5924;
	bra.uni 	$L__BB0_10237;
$L__BB0_6459:
	add.s32 	%r5918, %r5, 1889;
	cvt.rn.f32.s32 	%f6232, %r5918;
	setp.leu.f32 	%p8035, %f6148, %f6232;
	@%p8035 bra 	$L__BB0_6463;
	setp.neu.f32 	%p8037, %f6148, %f6230;
	@%p8037 bra 	$L__BB0_6462;
	mov.b32 	%r5922, 1156341760;
	st.global.u32 	[%rd2], %r5922;
	bra.uni 	$L__BB0_10237;
$L__BB0_6462:
	mov.b32 	%r5921, 1156333568;
	st.global.u32 	[%rd2], %r5921;
	bra.uni 	$L__BB0_10237;
$L__BB0_6463:
	setp.neu.f32 	%p8036, %f6148, %f6232;
	@%p8036 bra 	$L__BB0_6465;
	mov.b32 	%r5920, 1156325376;
	st.global.u32 	[%rd2], %r5920;
	bra.uni 	$L__BB0_10237;
$L__BB0_6465:
	mov.b32 	%r5919, 1156317184;
	st.global.u32 	[%rd2], %r5919;
	bra.uni 	$L__BB0_10237;
$L__BB0_6466:
	add.s32 	%r5868, %r5, 1871;
	cvt.rn.f32.s32 	%f6233, %r5868;
	setp.leu.f32 	%p8001, %f6148, %f6233;
	@%p8001 bra 	$L__BB0_6498;
	add.s32 	%r5892, %r5, 1879;
	cvt.rn.f32.s32 	%f6234, %r5892;
	setp.leu.f32 	%p8017, %f6148, %f6234;
	@%p8017 bra 	$L__BB0_6483;
	add.s32 	%r5904, %r5, 1883;
	cvt.rn.f32.s32 	%f6235, %r5904;
	setp.leu.f32 	%p8025, %f6148, %f6235;
	@%p8025 bra 	$L__BB0_6476;
	add.s32 	%r5910, %r5, 1885;
	cvt.rn.f32.s32 	%f6236, %r5910;
	setp.leu.f32 	%p8029, %f6148, %f6236;
	@%p8029 bra 	$L__BB0_6473;
	setp.neu.f32 	%p8031, %f6148, %f6217;
	@%p8031 bra 	$L__BB0_6472;
	mov.b32 	%r5914, 1156308992;
	st.global.u32 	[%rd2], %r5914;
	bra.uni 	$L__BB0_10237;
$L__BB0_6472:
	mov.b32 	%r5913, 1156300800;
	st.global.u32 	[%rd2], %r5913;
	bra.uni 	$L__BB0_10237;
$L__BB0_6473:
	setp.neu.f32 	%p8030, %f6148, %f6236;
	@%p8030 bra 	$L__BB0_6475;
	mov.b32 	%r5912, 1156292608;
	st.global.u32 	[%rd2], %r5912;
	bra.uni 	$L__BB0_10237;
$L__BB0_6475:
	mov.b32 	%r5911, 1156284416;
	st.global.u32 	[%rd2], %r5911;
	bra.uni 	$L__BB0_10237;
$L__BB0_6476:
	add.s32 	%r5905, %r5, 1881;
	cvt.rn.f32.s32 	%f6237, %r5905;
	setp.leu.f32 	%p8026, %f6148, %f6237;
	@%p8026 bra 	$L__BB0_6480;
	setp.neu.f32 	%p8028, %f6148, %f6235;
	@%p8028 bra 	$L__BB0_6479;
	mov.b32 	%r5909, 1156276224;
	st.global.u32 	[%rd2], %r5909;
	bra.uni 	$L__BB0_10237;
$L__BB0_6479:
	mov.b32 	%r5908, 1156268032;
	st.global.u32 	[%rd2], %r5908;
	bra.uni 	$L__BB0_10237;
$L__BB0_6480:
	setp.neu.f32 	%p8027, %f6148, %f6237;
	@%p8027 bra 	$L__BB0_6482;
	mov.b32 	%r5907, 1156259840;
	st.global.u32 	[%rd2], %r5907;
	bra.uni 	$L__BB0_10237;
$L__BB0_6482:
	mov.b32 	%r5906, 1156251648;
	st.global.u32 	[%rd2], %r5906;
	bra.uni 	$L__BB0_10237;
$L__BB0_6483:
	add.s32 	%r5893, %r5, 1875;
	cvt.rn.f32.s32 	%f6238, %r5893;
	setp.leu.f32 	%p8018, %f6148, %f6238;
	@%p8018 bra 	$L__BB0_6491;
	add.s32 	%r5899, %r5, 1877;
	cvt.rn.f32.s32 	%f6239, %r5899;
	setp.leu.f32 	%p8022, %f6148, %f6239;
	@%p8022 bra 	$L__BB0_6488;
	setp.neu.f32 	%p8024, %f6148, %f6234;
	@%p8024 bra 	$L__BB0_6487;
	mov.b32 	%r5903, 1156243456;
	st.global.u32 	[%rd2], %r5903;
	bra.uni 	$L__BB0_10237;
$L__BB0_6487:
	mov.b32 	%r5902, 1156235264;
	st.global.u32 	[%rd2], %r5902;
	bra.uni 	$L__BB0_10237;
$L__BB0_6488:
	setp.neu.f32 	%p8023, %f6148, %f6239;
	@%p8023 bra 	$L__BB0_6490;
	mov.b32 	%r5901, 1156227072;
	st.global.u32 	[%rd2], %r5901;
	bra.uni 	$L__BB0_10237;
$L__BB0_6490:
	mov.b32 	%r5900, 1156218880;
	st.global.u32 	[%rd2], %r5900;
	bra.uni 	$L__BB0_10237;
$L__BB0_6491:
	add.s32 	%r5894, %r5, 1873;
	cvt.rn.f32.s32 	%f6240, %r5894;
	setp.leu.f32 	%p8019, %f6148, %f6240;
	@%p8019 bra 	$L__BB0_6495;
	setp.neu.f32 	%p8021, %f6148, %f6238;
	@%p8021 bra 	$L__BB0_6494;
	mov.b32 	%r5898, 1156210688;
	st.global.u32 	[%rd2], %r5898;
	bra.uni 	$L__BB0_10237;
$L__BB0_6494:
	mov.b32 	%r5897, 1156202496;
	st.global.u32 	[%rd2], %r5897;
	bra.uni 	$L__BB0_10237;
$L__BB0_6495:
	setp.neu.f32 	%p8020, %f6148, %f6240;
	@%p8020 bra 	$L__BB0_6497;
	mov.b32 	%r5896, 1156194304;
	st.global.u32 	[%rd2], %r5896;
	bra.uni 	$L__BB0_10237;
$L__BB0_6497:
	mov.b32 	%r5895, 1156186112;
	st.global.u32 	[%rd2], %r5895;
	bra.uni 	$L__BB0_10237;
$L__BB0_6498:
	add.s32 	%r5869, %r5, 1863;
	cvt.rn.f32.s32 	%f6241, %r5869;
	setp.leu.f32 	%p8002, %f6148, %f6241;
	@%p8002 bra 	$L__BB0_6514;
	add.s32 	%r5881, %r5, 1867;
	cvt.rn.f32.s32 	%f6242, %r5881;
	setp.leu.f32 	%p8010, %f6148, %f6242;
	@%p8010 bra 	$L__BB0_6507;
	add.s32 	%r5887, %r5, 1869;
	cvt.rn.f32.s32 	%f6243, %r5887;
	setp.leu.f32 	%p8014, %f6148, %f6243;
	@%p8014 bra 	$L__BB0_6504;
	setp.neu.f32 	%p8016, %f6148, %f6233;
	@%p8016 bra 	$L__BB0_6503;
	mov.b32 	%r5891, 1156177920;
	st.global.u32 	[%rd2], %r5891;
	bra.uni 	$L__BB0_10237;
$L__BB0_6503:
	mov.b32 	%r5890, 1156169728;
	st.global.u32 	[%rd2], %r5890;
	bra.uni 	$L__BB0_10237;
$L__BB0_6504:
	setp.neu.f32 	%p8015, %f6148, %f6243;
	@%p8015 bra 	$L__BB0_6506;
	mov.b32 	%r5889, 1156161536;
	st.global.u32 	[%rd2], %r5889;
	bra.uni 	$L__BB0_10237;
$L__BB0_6506:
	mov.b32 	%r5888, 1156153344;
	st.global.u32 	[%rd2], %r5888;
	bra.uni 	$L__BB0_10237;
$L__BB0_6507:
	add.s32 	%r5882, %r5, 1865;
	cvt.rn.f32.s32 	%f6244, %r5882;
	setp.leu.f32 	%p8011, %f6148, %f6244;
	@%p8011 bra 	$L__BB0_6511;
	setp.neu.f32 	%p8013, %f6148, %f6242;
	@%p8013 bra 	$L__BB0_6510;
	mov.b32 	%r5886, 1156145152;
	st.global.u32 	[%rd2], %r5886;
	bra.uni 	$L__BB0_10237;
$L__BB0_6510:
	mov.b32 	%r5885, 1156136960;
	st.global.u32 	[%rd2], %r5885;
	bra.uni 	$L__BB0_10237;
$L__BB0_6511:
	setp.neu.f32 	%p8012, %f6148, %f6244;
	@%p8012 bra 	$L__BB0_6513;
	mov.b32 	%r5884, 1156128768;
	st.global.u32 	[%rd2], %r5884;
	bra.uni 	$L__BB0_10237;
$L__BB0_6513:
	mov.b32 	%r5883, 1156120576;
	st.global.u32 	[%rd2], %r5883;
	bra.uni 	$L__BB0_10237;
$L__BB0_6514:
	add.s32 	%r5870, %r5, 1859;
	cvt.rn.f32.s32 	%f6245, %r5870;
	setp.leu.f32 	%p8003, %f6148, %f6245;
	@%p8003 bra 	$L__BB0_6522;
	add.s32 	%r5876, %r5, 1861;
	cvt.rn.f32.s32 	%f6246, %r5876;
	setp.leu.f32 	%p8007, %f6148, %f6246;
	@%p8007 bra 	$L__BB0_6519;
	setp.neu.f32 	%p8009, %f6148, %f6241;
	@%p8009 bra 	$L__BB0_6518;
	mov.b32 	%r5880, 1156112384;
	st.global.u32 	[%rd2], %r5880;
	bra.uni 	$L__BB0_10237;
$L__BB0_6518:
	mov.b32 	%r5879, 1156104192;
	st.global.u32 	[%rd2], %r5879;
	bra.uni 	$L__BB0_10237;
$L__BB0_6519:
	setp.neu.f32 	%p8008, %f6148, %f6246;
	@%p8008 bra 	$L__BB0_6521;
	mov.b32 	%r5878, 1156096000;
	st.global.u32 	[%rd2], %r5878;
	bra.uni 	$L__BB0_10237;
$L__BB0_6521:
	mov.b32 	%r5877, 1156087808;
	st.global.u32 	[%rd2], %r5877;
	bra.uni 	$L__BB0_10237;
$L__BB0_6522:
	add.s32 	%r5871, %r5, 1857;
	cvt.rn.f32.s32 	%f6247, %r5871;
	setp.leu.f32 	%p8004, %f6148, %f6247;
	@%p8004 bra 	$L__BB0_6526;
	setp.neu.f32 	%p8006, %f6148, %f6245;
	@%p8006 bra 	$L__BB0_6525;
	mov.b32 	%r5875, 1156079616;
	st.global.u32 	[%rd2], %r5875;
	bra.uni 	$L__BB0_10237;
$L__BB0_6525:
	mov.b32 	%r5874, 1156071424;
	st.global.u32 	[%rd2], %r5874;
	bra.uni 	$L__BB0_10237;
$L__BB0_6526:
	setp.neu.f32 	%p8005, %f6148, %f6247;
	@%p8005 bra 	$L__BB0_6528;
	mov.b32 	%r5873, 1156063232;
	st.global.u32 	[%rd2], %r5873;
	bra.uni 	$L__BB0_10237;
$L__BB0_6528:
	mov.b32 	%r5872, 1156055040;
	st.global.u32 	[%rd2], %r5872;
	bra.uni 	$L__BB0_10237;
$L__BB0_6529:
	add.s32 	%r5772, %r5, 1823;
	cvt.rn.f32.s32 	%f6248, %r5772;
	setp.leu.f32 	%p7937, %f6148, %f6248;
	@%p7937 bra 	$L__BB0_6593;
	add.s32 	%r5820, %r5, 1839;
	cvt.rn.f32.s32 	%f6249, %r5820;
	setp.leu.f32 	%p7969, %f6148, %f6249;
	@%p7969 bra 	$L__BB0_6562;
	add.s32 	%r5844, %r5, 1847;
	cvt.rn.f32.s32 	%f6250, %r5844;
	setp.leu.f32 	%p7985, %f6148, %f6250;
	@%p7985 bra 	$L__BB0_6547;
	add.s32 	%r5856, %r5, 1851;
	cvt.rn.f32.s32 	%f6251, %r5856;
	setp.leu.f32 	%p7993, %f6148, %f6251;
	@%p7993 bra 	$L__BB0_6540;
	add.s32 	%r5862, %r5, 1853;
	cvt.rn.f32.s32 	%f6252, %r5862;
	setp.leu.f32 	%p7997, %f6148, %f6252;
	@%p7997 bra 	$L__BB0_6537;
	setp.neu.f32 	%p7999, %f6148, %f6216;
	@%p7999 bra 	$L__BB0_6536;
	mov.b32 	%r5866, 1156046848;
	st.global.u32 	[%rd2], %r5866;
	bra.uni 	$L__BB0_10237;
$L__BB0_6536:
	mov.b32 	%r5865, 1156038656;
	st.global.u32 	[%rd2], %r5865;
	bra.uni 	$L__BB0_10237;
$L__BB0_6537:
	setp.neu.f32 	%p7998, %f6148, %f6252;
	@%p7998 bra 	$L__BB0_6539;
	mov.b32 	%r5864, 1156030464;
	st.global.u32 	[%rd2], %r5864;
	bra.uni 	$L__BB0_10237;
$L__BB0_6539:
	mov.b32 	%r5863, 1156022272;
	st.global.u32 	[%rd2], %r5863;
	bra.uni 	$L__BB0_10237;
$L__BB0_6540:
	add.s32 	%r5857, %r5, 1849;
	cvt.rn.f32.s32 	%f6253, %r5857;
	setp.leu.f32 	%p7994, %f6148, %f6253;
	@%p7994 bra 	$L__BB0_6544;
	setp.neu.f32 	%p7996, %f6148, %f6251;
	@%p7996 bra 	$L__BB0_6543;
	mov.b32 	%r5861, 1156014080;
	st.global.u32 	[%rd2], %r5861;
	bra.uni 	$L__BB0_10237;
$L__BB0_6543:
	mov.b32 	%r5860, 1156005888;
	st.global.u32 	[%rd2], %r5860;
	bra.uni 	$L__BB0_10237;
$L__BB0_6544:
	setp.neu.f32 	%p7995, %f6148, %f6253;
	@%p7995 bra 	$L__BB0_6546;
	mov.b32 	%r5859, 1155997696;
	st.global.u32 	[%rd2], %r5859;
	bra.uni 	$L__BB0_10237;
$L__BB0_6546:
	mov.b32 	%r5858, 1155989504;
	st.global.u32 	[%rd2], %r5858;
	bra.uni 	$L__BB0_10237;
$L__BB0_6547:
	add.s32 	%r5845, %r5, 1843;
	cvt.rn.f32.s32 	%f6254, %r5845;
	setp.leu.f32 	%p7986, %f6148, %f6254;
	@%p7986 bra 	$L__BB0_6555;
	add.s32 	%r5851, %r5, 1845;
	cvt.rn.f32.s32 	%f6255, %r5851;
	setp.leu.f32 	%p7990, %f6148, %f6255;
	@%p7990 bra 	$L__BB0_6552;
	setp.neu.f32 	%p7992, %f6148, %f6250;
	@%p7992 bra 	$L__BB0_6551;
	mov.b32 	%r5855, 1155981312;
	st.global.u32 	[%rd2], %r5855;
	bra.uni 	$L__BB0_10237;
$L__BB0_6551:
	mov.b32 	%r5854, 1155973120;
	st.global.u32 	[%rd2], %r5854;
	bra.uni 	$L__BB0_10237;
$L__BB0_6552:
	setp.neu.f32 	%p7991, %f6148, %f6255;
	@%p7991 bra 	$L__BB0_6554;
	mov.b32 	%r5853, 1155964928;
	st.global.u32 	[%rd2], %r5853;
	bra.uni 	$L__BB0_10237;
$L__BB0_6554:
	mov.b32 	%r5852, 1155956736;
	st.global.u32 	[%rd2], %r5852;
	bra.uni 	$L__BB0_10237;
$L__BB0_6555:
	add.s32 	%r5846, %r5, 1841;
	cvt.rn.f32.s32 	%f6256, %r5846;
	setp.leu.f32 	%p7987, %f6148, %f6256;
	@%p7987 bra 	$L__BB0_6559;
	setp.neu.f32 	%p7989, %f6148, %f6254;
	@%p7989 bra 	$L__BB0_6558;
	mov.b32 	%r5850, 1155948544;
	st.global.u32 	[%rd2], %r5850;
	bra.uni 	$L__BB0_10237;
$L__BB0_6558:
	mov.b32 	%r5849, 1155940352;
	st.global.u32 	[%rd2], %r5849;
	bra.uni 	$L__BB0_10237;
$L__BB0_6559:
	setp.neu.f32 	%p7988, %f6148, %f6256;
	@%p7988 bra 	$L__BB0_6561;
	mov.b32 	%r5848, 1155932160;
	st.global.u32 	[%rd2], %r5848;
	bra.uni 	$L__BB0_10237;
$L__BB0_6561:
	mov.b32 	%r5847, 1155923968;
	st.global.u32 	[%rd2], %r5847;
	bra.uni 	$L__BB0_10237;
$L__BB0_6562:
	add.s32 	%r5821, %r5, 1831;
	cvt.rn.f32.s32 	%f6257, %r5821;
	setp.leu.f32 	%p7970, %f6148, %f6257;
	@%p7970 bra 	$L__BB0_6578;
	add.s32 	%r5833, %r5, 1835;
	cvt.rn.f32.s32 	%f6258, %r5833;
	setp.leu.f32 	%p7978, %f6148, %f6258;
	@%p7978 bra 	$L__BB0_6571;
	add.s32 	%r5839, %r5, 1837;
	cvt.rn.f32.s32 	%f6259, %r5839;
	setp.leu.f32 	%p7982, %f6148, %f6259;
	@%p7982 bra 	$L__BB0_6568;
	setp.neu.f32 	%p7984, %f6148, %f6249;
	@%p7984 bra 	$L__BB0_6567;
	mov.b32 	%r5843, 1155915776;
	st.global.u32 	[%rd2], %r5843;
	bra.uni 	$L__BB0_10237;
$L__BB0_6567:
	mov.b32 	%r5842, 1155907584;
	st.global.u32 	[%rd2], %r5842;
	bra.uni 	$L__BB0_10237;
$L__BB0_6568:
	setp.neu.f32 	%p7983, %f6148, %f6259;
	@%p7983 bra 	$L__BB0_6570;
	mov.b32 	%r5841, 1155899392;
	st.global.u32 	[%rd2], %r5841;
	bra.uni 	$L__BB0_10237;
$L__BB0_6570:
	mov.b32 	%r5840, 1155891200;
	st.global.u32 	[%rd2], %r5840;
	bra.uni 	$L__BB0_10237;
$L__BB0_6571:
	add.s32 	%r5834, %r5, 1833;
	cvt.rn.f32.s32 	%f6260, %r5834;
	setp.leu.f32 	%p7979, %f6148, %f6260;
	@%p7979 bra 	$L__BB0_6575;
	setp.neu.f32 	%p7981, %f6148, %f6258;
	@%p7981 bra 	$L__BB0_6574;
	mov.b32 	%r5838, 1155883008;
	st.global.u32 	[%rd2], %r5838;
	bra.uni 	$L__BB0_10237;
$L__BB0_6574:
	mov.b32 	%r5837, 1155874816;
	st.global.u32 	[%rd2], %r5837;
	bra.uni 	$L__BB0_10237;
$L__BB0_6575:
	setp.neu.f32 	%p7980, %f6148, %f6260;
	@%p7980 bra 	$L__BB0_6577;
	mov.b32 	%r5836, 1155866624;
	st.global.u32 	[%rd2], %r5836;
	bra.uni 	$L__BB0_10237;
$L__BB0_6577:
	mov.b32 	%r5835, 1155858432;
	st.global.u32 	[%rd2], %r5835;
	bra.uni 	$L__BB0_10237;
$L__BB0_6578:
	add.s32 	%r5822, %r5, 1827;
	cvt.rn.f32.s32 	%f6261, %r5822;
	setp.leu.f32 	%p7971, %f6148, %f6261;
	@%p7971 bra 	$L__BB0_6586;
	add.s32 	%r5828, %r5, 1829;
	cvt.rn.f32.s32 	%f6262, %r5828;
	setp.leu.f32 	%p7975, %f6148, %f6262;
	@%p7975 bra 	$L__BB0_6583;
	setp.neu.f32 	%p7977, %f6148, %f6257;
	@%p7977 bra 	$L__BB0_6582;
	mov.b32 	%r5832, 1155850240;
	st.global.u32 	[%rd2], %r5832;
	bra.uni 	$L__BB0_10237;
$L__BB0_6582:
	mov.b32 	%r5831, 1155842048;
	st.global.u32 	[%rd2], %r5831;
	bra.uni 	$L__BB0_10237;
$L__BB0_6583:
	setp.neu.f32 	%p7976, %f6148, %f6262;
	@%p7976 bra 	$L__BB0_6585;
	mov.b32 	%r5830, 1155833856;
	st.global.u32 	[%rd2], %r5830;
	bra.uni 	$L__BB0_10237;
$L__BB0_6585:
	mov.b32 	%r5829, 1155825664;
	st.global.u32 	[%rd2], %r5829;
	bra.uni 	$L__BB0_10237;
$L__BB0_6586:
	add.s32 	%r5823, %r5, 1825;
	cvt.rn.f32.s32 	%f6263, %r5823;
	setp.leu.f32 	%p7972, %f6148, %f6263;
	@%p7972 bra 	$L__BB0_6590;
	setp.neu.f32 	%p7974, %f6148, %f6261;
	@%p7974 bra 	$L__BB0_6589;
	mov.b32 	%r5827, 1155817472;
	st.global.u32 	[%rd2], %r5827;
	bra.uni 	$L__BB0_10237;
$L__BB0_6589:
	mov.b32 	%r5826, 1155809280;
	st.global.u32 	[%rd2], %r5826;
	bra.uni 	$L__BB0_10237;
$L__BB0_6590:
	setp.neu.f32 	%p7973, %f6148, %f6263;
	@%p7973 bra 	$L__BB0_6592;
	mov.b32 	%r5825, 1155801088;
	st.global.u32 	[%rd2], %r5825;
	bra.uni 	$L__BB0_10237;
$L__BB0_6592:
	mov.b32 	%r5824, 1155792896;
	st.global.u32 	[%rd2], %r5824;
	bra.uni 	$L__BB0_10237;
$L__BB0_6593:
	add.s32 	%r5773, %r5, 1807;
	cvt.rn.f32.s32 	%f6264, %r5773;
	setp.leu.f32 	%p7938, %f6148, %f6264;
	@%p7938 bra 	$L__BB0_6625;
	add.s32 	%r5797, %r5, 1815;
	cvt.rn.f32.s32 	%f6265, %r5797;
	setp.leu.f32 	%p7954, %f6148, %f6265;
	@%p7954 bra 	$L__BB0_6610;
	add.s32 	%r5809, %r5, 1819;
	cvt.rn.f32.s32 	%f6266, %r5809;
	setp.leu.f32 	%p7962, %f6148, %f6266;
	@%p7962 bra 	$L__BB0_6603;
	add.s32 	%r5815, %r5, 1821;
	cvt.rn.f32.s32 	%f6267, %r5815;
	setp.leu.f32 	%p7966, %f6148, %f6267;
	@%p7966 bra 	$L__BB0_6600;
	setp.neu.f32 	%p7968, %f6148, %f6248;
	@%p7968 bra 	$L__BB0_6599;
	mov.b32 	%r5819, 1155784704;
	st.global.u32 	[%rd2], %r5819;
	bra.uni 	$L__BB0_10237;
$L__BB0_6599:
	mov.b32 	%r5818, 1155776512;
	st.global.u32 	[%rd2], %r5818;
	bra.uni 	$L__BB0_10237;
$L__BB0_6600:
	setp.neu.f32 	%p7967, %f6148, %f6267;
	@%p7967 bra 	$L__BB0_6602;
	mov.b32 	%r5817, 1155768320;
	st.global.u32 	[%rd2], %r5817;
	bra.uni 	$L__BB0_10237;
$L__BB0_6602:
	mov.b32 	%r5816, 1155760128;
	st.global.u32 	[%rd2], %r5816;
	bra.uni 	$L__BB0_10237;
$L__BB0_6603:
	add.s32 	%r5810, %r5, 1817;
	cvt.rn.f32.s32 	%f6268, %r5810;
	setp.leu.f32 	%p7963, %f6148, %f6268;
	@%p7963 bra 	$L__BB0_6607;
	setp.neu.f32 	%p7965, %f6148, %f6266;
	@%p7965 bra 	$L__BB0_6606;
	mov.b32 	%r5814, 1155751936;
	st.global.u32 	[%rd2], %r5814;
	bra.uni 	$L__BB0_10237;
$L__BB0_6606:
	mov.b32 	%r5813, 1155743744;
	st.global.u32 	[%rd2], %r5813;
	bra.uni 	$L__BB0_10237;
$L__BB0_6607:
	setp.neu.f32 	%p7964, %f6148, %f6268;
	@%p7964 bra 	$L__BB0_6609;
	mov.b32 	%r5812, 1155735552;
	st.global.u32 	[%rd2], %r5812;
	bra.uni 	$L__BB0_10237;
$L__BB0_6609:
	mov.b32 	%r5811, 1155727360;
	st.global.u32 	[%rd2], %r5811;
	bra.uni 	$L__BB0_10237;
$L__BB0_6610:
	add.s32 	%r5798, %r5, 1811;
	cvt.rn.f32.s32 	%f6269, %r5798;
	setp.leu.f32 	%p7955, %f6148, %f6269;
	@%p7955 bra 	$L__BB0_6618;
	add.s32 	%r5804, %r5, 1813;
	cvt.rn.f32.s32 	%f6270, %r5804;
	setp.leu.f32 	%p7959, %f6148, %f6270;
	@%p7959 bra 	$L__BB0_6615;
	setp.neu.f32 	%p7961, %f6148, %f6265;
	@%p7961 bra 	$L__BB0_6614;
	mov.b32 	%r5808, 1155719168;
	st.global.u32 	[%rd2], %r5808;
	bra.uni 	$L__BB0_10237;
$L__BB0_6614:
	mov.b32 	%r5807, 1155710976;
	st.global.u32 	[%rd2], %r5807;
	bra.uni 	$L__BB0_10237;
$L__BB0_6615:
	setp.neu.f32 	%p7960, %f6148, %f6270;
	@%p7960 bra 	$L__BB0_6617;
	mov.b32 	%r5806, 1155702784;
	st.global.u32 	[%rd2], %r5806;
	bra.uni 	$L__BB0_10237;
$L__BB0_6617:
	mov.b32 	%r5805, 1155694592;
	st.global.u32 	[%rd2], %r5805;
	bra.uni 	$L__BB0_10237;
$L__BB0_6618:
	add.s32 	%r5799, %r5, 1809;
	cvt.rn.f32.s32 	%f6271, %r5799;
	setp.leu.f32 	%p7956, %f6148, %f6271;
	@%p7956 bra 	$L__BB0_6622;
	setp.neu.f32 	%p7958, %f6148, %f6269;
	@%p7958 bra 	$L__BB0_6621;
	mov.b32 	%r5803, 1155686400;
	st.global.u32 	[%rd2], %r5803;
	bra.uni 	$L__BB0_10237;
$L__BB0_6621:
	mov.b32 	%r5802, 1155678208;
	st.global.u32 	[%rd2], %r5802;
	bra.uni 	$L__BB0_10237;
$L__BB0_6622:
	setp.neu.f32 	%p7957, %f6148, %f6271;
	@%p7957 bra 	$L__BB0_6624;
	mov.b32 	%r5801, 1155670016;
	st.global.u32 	[%rd2], %r5801;
	bra.uni 	$L__BB0_10237;
$L__BB0_6624:
	mov.b32 	%r5800, 1155661824;
	st.global.u32 	[%rd2], %r5800;
	bra.uni 	$L__BB0_10237;
$L__BB0_6625:
	add.s32 	%r5774, %r5, 1799;
	cvt.rn.f32.s32 	%f6272, %r5774;
	setp.leu.f32 	%p7939, %f6148, %f6272;
	@%p7939 bra 	$L__BB0_6641;
	add.s32 	%r5786, %r5, 1803;
	cvt.rn.f32.s32 	%f6273, %r5786;
	setp.leu.f32 	%p7947, %f6148, %f6273;
	@%p7947 bra 	$L__BB0_6634;
	add.s32 	%r5792, %r5, 1805;
	cvt.rn.f32.s32 	%f6274, %r5792;
	setp.leu.f32 	%p7951, %f6148, %f6274;
	@%p7951 bra 	$L__BB0_6631;
	setp.neu.f32 	%p7953, %f6148, %f6264;
	@%p7953 bra 	$L__BB0_6630;
	mov.b32 	%r5796, 1155653632;
	st.global.u32 	[%rd2], %r5796;
	bra.uni 	$L__BB0_10237;
$L__BB0_6630:
	mov.b32 	%r5795, 1155645440;
	st.global.u32 	[%rd2], %r5795;
	bra.uni 	$L__BB0_10237;
$L__BB0_6631:
	setp.neu.f32 	%p7952, %f6148, %f6274;
	@%p7952 bra 	$L__BB0_6633;
	mov.b32 	%r5794, 1155637248;
	st.global.u32 	[%rd2], %r5794;
	bra.uni 	$L__BB0_10237;
$L__BB0_6633:
	mov.b32 	%r5793, 1155629056;
	st.global.u32 	[%rd2], %r5793;
	bra.uni 	$L__BB0_10237;
$L__BB0_6634:
	add.s32 	%r5787, %r5, 1801;
	cvt.rn.f32.s32 	%f6275, %r5787;
	setp.leu.f32 	%p7948, %f6148, %f6275;
	@%p7948 bra 	$L__BB0_6638;
	setp.neu.f32 	%p7950, %f6148, %f6273;
	@%p7950 bra 	$L__BB0_6637;
	mov.b32 	%r5791, 1155620864;
	st.global.u32 	[%rd2], %r5791;
	bra.uni 	$L__BB0_10237;
$L__BB0_6637:
	mov.b32 	%r5790, 1155612672;
	st.global.u32 	[%rd2], %r5790;
	bra.uni 	$L__BB0_10237;
$L__BB0_6638:
	setp.neu.f32 	%p7949, %f6148, %f6275;
	@%p7949 bra 	$L__BB0_6640;
	mov.b32 	%r5789, 1155604480;
	st.global.u32 	[%rd2], %r5789;
	bra.uni 	$L__BB0_10237;
$L__BB0_6640:
	mov.b32 	%r5788, 1155596288;
	st.global.u32 	[%rd2], %r5788;
	bra.uni 	$L__BB0_10237;
$L__BB0_6641:
	add.s32 	%r5775, %r5, 1795;
	cvt.rn.f32.s32 	%f6276, %r5775;
	setp.leu.f32 	%p7940, %f6148, %f6276;
	@%p7940 bra 	$L__BB0_6649;
	add.s32 	%r5781, %r5, 1797;
	cvt.rn.f32.s32 	%f6277, %r5781;
	setp.leu.f32 	%p7944, %f6148, %f6277;
	@%p7944 bra 	$L__BB0_6646;
	setp.neu.f32 	%p7946, %f6148, %f6272;
	@%p7946 bra 	$L__BB0_6645;
	mov.b32 	%r5785, 1155588096;
	st.global.u32 	[%rd2], %r5785;
	bra.uni 	$L__BB0_10237;
$L__BB0_6645:
	mov.b32 	%r5784, 1155579904;
	st.global.u32 	[%rd2], %r5784;
	bra.uni 	$L__BB0_10237;
$L__BB0_6646:
	setp.neu.f32 	%p7945, %f6148, %f6277;
	@%p7945 bra 	$L__BB0_6648;
	mov.b32 	%r5783, 1155571712;
	st.global.u32 	[%rd2], %r5783;
	bra.uni 	$L__BB0_10237;
$L__BB0_6648:
	mov.b32 	%r5782, 1155563520;
	st.global.u32 	[%rd2], %r5782;
	bra.uni 	$L__BB0_10237;
$L__BB0_6649:
	add.s32 	%r5776, %r5, 1793;
	cvt.rn.f32.s32 	%f6278, %r5776;
	setp.leu.f32 	%p7941, %f6148, %f6278;
	@%p7941 bra 	$L__BB0_6653;
	setp.neu.f32 	%p7943, %f6148, %f6276;
	@%p7943 bra 	$L__BB0_6652;
	mov.b32 	%r5780, 1155555328;
	st.global.u32 	[%rd2], %r5780;
	bra.uni 	$L__BB0_10237;
$L__BB0_6652:
	mov.b32 	%r5779, 1155547136;
	st.global.u32 	[%rd2], %r5779;
	bra.uni 	$L__BB0_10237;
$L__BB0_6653:
	setp.neu.f32 	%p7942, %f6148, %f6278;
	@%p7942 bra 	$L__BB0_6655;
	mov.b32 	%r5778, 1155538944;
	st.global.u32 	[%rd2], %r5778;
	bra.uni 	$L__BB0_10237;
$L__BB0_6655:
	mov.b32 	%r5777, 1155530752;
	st.global.u32 	[%rd2], %r5777;
	bra.uni 	$L__BB0_10237;
$L__BB0_6656:
	add.s32 	%r5387, %r5, 1663;
	cvt.rn.f32.s32 	%f6279, %r5387;
	setp.leu.f32 	%p7680, %f6148, %f6279;
	@%p7680 bra 	$L__BB0_6912;
	add.s32 	%r5579, %r5, 1727;
	cvt.rn.f32.s32 	%f6280, %r5579;
	setp.leu.f32 	%p7808, %f6148, %f6280;
	@%p7808 bra 	$L__BB0_6785;
	add.s32 	%r5675, %r5, 1759;
	cvt.rn.f32.s32 	%f6281, %r5675;
	setp.leu.f32 	%p7872, %f6148, %f6281;
	@%p7872 bra 	$L__BB0_6722;
	add.s32 	%r5723, %r5, 1775;
	cvt.rn.f32.s32 	%f6282, %r5723;
	setp.leu.f32 	%p7904, %f6148, %f6282;
	@%p7904 bra 	$L__BB0_6691;
	add.s32 	%r5747, %r5, 1783;
	cvt.rn.f32.s32 	%f6283, %r5747;
	setp.leu.f32 	%p7920, %f6148, %f6283;
	@%p7920 bra 	$L__BB0_6676;
	add.s32 	%r5759, %r5, 1787;
	cvt.rn.f32.s32 	%f6284, %r5759;
	setp.leu.f32 	%p7928, %f6148, %f6284;
	@%p7928 bra 	$L__BB0_6669;
	add.s32 	%r5765, %r5, 1789;
	cvt.rn.f32.s32 	%f6285, %r5765;
	setp.leu.f32 	%p7932, %f6148, %f6285;
	@%p7932 bra 	$L__BB0_6666;
	setp.neu.f32 	%p7934, %f6148, %f6151;
	@%p7934 bra 	$L__BB0_6665;
	mov.b32 	%r5769, 1155522560;
	st.global.u32 	[%rd2], %r5769;
	bra.uni 	$L__BB0_10237;
$L__BB0_6665:
	mov.b32 	%r5768, 1155514368;
	st.global.u32 	[%rd2], %r5768;
	bra.uni 	$L__BB0_10237;
$L__BB0_6666:
	setp.neu.f32 	%p7933, %f6148, %f6285;
	@%p7933 bra 	$L__BB0_6668;
	mov.b32 	%r5767, 1155506176;
	st.global.u32 	[%rd2], %r5767;
	bra.uni 	$L__BB0_10237;
$L__BB0_6668:
	mov.b32 	%r5766, 1155497984;
	st.global.u32 	[%rd2], %r5766;
	bra.uni 	$L__BB0_10237;
$L__BB0_6669:
	add.s32 	%r5760, %r5, 1785;
	cvt.rn.f32.s32 	%f6286, %r5760;
	setp.leu.f32 	%p7929, %f6148, %f6286;
	@%p7929 bra 	$L__BB0_6673;
	setp.neu.f32 	%p7931, %f6148, %f6284;
	@%p7931 bra 	$L__BB0_6672;
	mov.b32 	%r5764, 1155489792;
	st.global.u32 	[%rd2], %r5764;
	bra.uni 	$L__BB0_10237;
$L__BB0_6672:
	mov.b32 	%r5763, 1155481600;
	st.global.u32 	[%rd2], %r5763;
	bra.uni 	$L__BB0_10237;
$L__BB0_6673:
	setp.neu.f32 	%p7930, %f6148, %f6286;
	@%p7930 bra 	$L__BB0_6675;
	mov.b32 	%r5762, 1155473408;
	st.global.u32 	[%rd2], %r5762;
	bra.uni 	$L__BB0_10237;
$L__BB0_6675:
	mov.b32 	%r5761, 1155465216;
	st.global.u32 	[%rd2], %r5761;
	bra.uni 	$L__BB0_10237;
$L__BB0_6676:
	add.s32 	%r5748, %r5, 1779;
	cvt.rn.f32.s32 	%f6287, %r5748;
	setp.leu.f32 	%p7921, %f6148, %f6287;
	@%p7921 bra 	$L__BB0_6684;
	add.s32 	%r5754, %r5, 1781;
	cvt.rn.f32.s32 	%f6288, %r5754;
	setp.leu.f32 	%p7925, %f6148, %f6288;
	@%p7925 bra 	$L__BB0_6681;
	setp.neu.f32 	%p7927, %f6148, %f6283;
	@%p7927 bra 	$L__BB0_6680;
	mov.b32 	%r5758, 1155457024;
	st.global.u32 	[%rd2], %r5758;
	bra.uni 	$L__BB0_10237;
$L__BB0_6680:
	mov.b32 	%r5757, 1155448832;
	st.global.u32 	[%rd2], %r5757;
	bra.uni 	$L__BB0_10237;
$L__BB0_6681:
	setp.neu.f32 	%p7926, %f6148, %f6288;
	@%p7926 bra 	$L__BB0_6683;
	mov.b32 	%r5756, 1155440640;
	st.global.u32 	[%rd2], %r5756;
	bra.uni 	$L__BB0_10237;
$L__BB0_6683:
	mov.b32 	%r5755, 1155432448;
	st.global.u32 	[%rd2], %r5755;
	bra.uni 	$L__BB0_10237;
$L__BB0_6684:
	add.s32 	%r5749, %r5, 1777;
	cvt.rn.f32.s32 	%f6289, %r5749;
	setp.leu.f32 	%p7922, %f6148, %f6289;
	@%p7922 bra 	$L__BB0_6688;
	setp.neu.f32 	%p7924, %f6148, %f6287;
	@%p7924 bra 	$L__BB0_6687;
	mov.b32 	%r5753, 1155424256;
	st.global.u32 	[%rd2], %r5753;
	bra.uni 	$L__BB0_10237;
$L__BB0_6687:
	mov.b32 	%r5752, 1155416064;
	st.global.u32 	[%rd2], %r5752;
	bra.uni 	$L__BB0_10237;
$L__BB0_6688:
	setp.neu.f32 	%p7923, %f6148, %f6289;
	@%p7923 bra 	$L__BB0_6690;
	mov.b32 	%r5751, 1155407872;
	st.global.u32 	[%rd2], %r5751;
	bra.uni 	$L__BB0_10237;
$L__BB0_6690:
	mov.b32 	%r5750, 1155399680;
	st.global.u32 	[%rd2], %r5750;
	bra.uni 	$L__BB0_10237;
$L__BB0_6691:
	add.s32 	%r5724, %r5, 1767;
	cvt.rn.f32.s32 	%f6290, %r5724;
	setp.leu.f32 	%p7905, %f6148, %f6290;
	@%p7905 bra 	$L__BB0_6707;
	add.s32 	%r5736, %r5, 1771;
	cvt.rn.f32.s32 	%f6291, %r5736;
	setp.leu.f32 	%p7913, %f6148, %f6291;
	@%p7913 bra 	$L__BB0_6700;
	add.s32 	%r5742, %r5, 1773;
	cvt.rn.f32.s32 	%f6292, %r5742;
	setp.leu.f32 	%p7917, %f6148, %f6292;
	@%p7917 bra 	$L__BB0_6697;
	setp.neu.f32 	%p7919, %f6148, %f6282;
	@%p7919 bra 	$L__BB0_6696;
	mov.b32 	%r5746, 1155391488;
	st.global.u32 	[%rd2], %r5746;
	bra.uni 	$L__BB0_10237;
$L__BB0_6696:
	mov.b32 	%r5745, 1155383296;
	st.global.u32 	[%rd2], %r5745;
	bra.uni 	$L__BB0_10237;
$L__BB0_6697:
	setp.neu.f32 	%p7918, %f6148, %f6292;
	@%p7918 bra 	$L__BB0_6699;
	mov.b32 	%r5744, 1155375104;
	st.global.u32 	[%rd2], %r5744;
	bra.uni 	$L__BB0_10237;
$L__BB0_6699:
	mov.b32 	%r5743, 1155366912;
	st.global.u32 	[%rd2], %r5743;
	bra.uni 	$L__BB0_10237;
$L__BB0_6700:
	add.s32 	%r5737, %r5, 1769;
	cvt.rn.f32.s32 	%f6293, %r5737;
	setp.leu.f32 	%p7914, %f6148, %f6293;
	@%p7914 bra 	$L__BB0_6704;
	setp.neu.f32 	%p7916, %f6148, %f6291;
	@%p7916 bra 	$L__BB0_6703;
	mov.b32 	%r5741, 1155358720;
	st.global.u32 	[%rd2], %r5741;
	bra.uni 	$L__BB0_10237;
$L__BB0_6703:
	mov.b32 	%r5740, 1155350528;
	st.global.u32 	[%rd2], %r5740;
	bra.uni 	$L__BB0_10237;
$L__BB0_6704:
	setp.neu.f32 	%p7915, %f6148, %f6293;
	@%p7915 bra 	$L__BB0_6706;
	mov.b32 	%r5739, 1155342336;
	st.global.u32 	[%rd2], %r5739;
	bra.uni 	$L__BB0_10237;
$L__BB0_6706:
	mov.b32 	%r5738, 1155334144;
	st.global.u32 	[%rd2], %r5738;
	bra.uni 	$L__BB0_10237;
$L__BB0_6707:
	add.s32 	%r5725, %r5, 1763;
	cvt.rn.f32.s32 	%f6294, %r5725;
	setp.leu.f32 	%p7906, %f6148, %f6294;
	@%p7906 bra 	$L__BB0_6715;
	add.s32 	%r5731, %r5, 1765;
	cvt.rn.f32.s32 	%f6295, %r5731;
	setp.leu.f32 	%p7910, %f6148, %f6295;
	@%p7910 bra 	$L__BB0_6712;
	setp.neu.f32 	%p7912, %f6148, %f6290;
	@%p7912 bra 	$L__BB0_6711;
	mov.b32 	%r5735, 1155325952;
	st.global.u32 	[%rd2], %r5735;
	bra.uni 	$L__BB0_10237;
$L__BB0_6711:
	mov.b32 	%r5734, 1155317760;
	st.global.u32 	[%rd2], %r5734;
	bra.uni 	$L__BB0_10237;
$L__BB0_6712:
	setp.neu.f32 	%p7911, %f6148, %f6295;
	@%p7911 bra 	$L__BB0_6714;
	mov.b32 	%r5733, 1155309568;
	st.global.u32 	[%rd2], %r5733;
	bra.uni 	$L__BB0_10237;
$L__BB0_6714:
	mov.b32 	%r5732, 1155301376;
	st.global.u32 	[%rd2], %r5732;
	bra.uni 	$L__BB0_10237;
$L__BB0_6715:
	add.s32 	%r5726, %r5, 1761;
	cvt.rn.f32.s32 	%f6296, %r5726;
	setp.leu.f32 	%p7907, %f6148, %f6296;
	@%p7907 bra 	$L__BB0_6719;
	setp.neu.f32 	%p7909, %f6148, %f6294;
	@%p7909 bra 	$L__BB0_6718;
	mov.b32 	%r5730, 1155293184;
	st.global.u32 	[%rd2], %r5730;
	bra.uni 	$L__BB0_10237;
$L__BB0_6718:
	mov.b32 	%r5729, 1155284992;
	st.global.u32 	[%rd2], %r5729;
	bra.uni 	$L__BB0_10237;
$L__BB0_6719:
	setp.neu.f32 	%p7908, %f6148, %f6296;
	@%p7908 bra 	$L__BB0_6721;
	mov.b32 	%r5728, 1155276800;
	st.global.u32 	[%rd2], %r5728;
	bra.uni 	$L__BB0_10237;
$L__BB0_6721:
	mov.b32 	%r5727, 1155268608;
	st.global.u32 	[%rd2], %r5727;
	bra.uni 	$L__BB0_10237;
$L__BB0_6722:
	add.s32 	%r5676, %r5, 1743;
	cvt.rn.f32.s32 	%f6297, %r5676;
	setp.leu.f32 	%p7873, %f6148, %f6297;
	@%p7873 bra 	$L__BB0_6754;
	add.s32 	%r5700, %r5, 1751;
	cvt.rn.f32.s32 	%f6298, %r5700;
	setp.leu.f32 	%p7889, %f6148, %f6298;
	@%p7889 bra 	$L__BB0_6739;
	add.s32 	%r5712, %r5, 1755;
	cvt.rn.f32.s32 	%f6299, %r5712;
	setp.leu.f32 	%p7897, %f6148, %f6299;
	@%p7897 bra 	$L__BB0_6732;
	add.s32 	%r5718, %r5, 1757;
	cvt.rn.f32.s32 	%f6300, %r5718;
	setp.leu.f32 	%p7901, %f6148, %f6300;
	@%p7901 bra 	$L__BB0_6729;
	setp.neu.f32 	%p7903, %f6148, %f6281;
	@%p7903 bra 	$L__BB0_6728;
	mov.b32 	%r5722, 1155260416;
	st.global.u32 	[%rd2], %r5722;
	bra.uni 	$L__BB0_10237;
$L__BB0_6728:
	mov.b32 	%r5721, 1155252224;
	st.global.u32 	[%rd2], %r5721;
	bra.uni 	$L__BB0_10237;
$L__BB0_6729:
	setp.neu.f32 	%p7902, %f6148, %f6300;
	@%p7902 bra 	$L__BB0_6731;
	mov.b32 	%r5720, 1155244032;
	st.global.u32 	[%rd2], %r5720;
	bra.uni 	$L__BB0_10237;
$L__BB0_6731:
	mov.b32 	%r5719, 1155235840;
	st.global.u32 	[%rd2], %r5719;
	bra.uni 	$L__BB0_10237;
$L__BB0_6732:
	add.s32 	%r5713, %r5, 1753;
	cvt.rn.f32.s32 	%f6301, %r5713;
	setp.leu.f32 	%p7898, %f6148, %f6301;
	@%p7898 bra 	$L__BB0_6736;
	setp.neu.f32 	%p7900, %f6148, %f6299;
	@%p7900 bra 	$L__BB0_6735;
	mov.b32 	%r5717, 1155227648;
	st.global.u32 	[%rd2], %r5717;
	bra.uni 	$L__BB0_10237;
$L__BB0_6735:
	mov.b32 	%r5716, 1155219456;
	st.global.u32 	[%rd2], %r5716;
	bra.uni 	$L__BB0_10237;
$L__BB0_6736:
	setp.neu.f32 	%p7899, %f6148, %f6301;
	@%p7899 bra 	$L__BB0_6738;
	mov.b32 	%r5715, 1155211264;
	st.global.u32 	[%rd2], %r5715;
	bra.uni 	$L__BB0_10237;
$L__BB0_6738:
	mov.b32 	%r5714, 1155203072;
	st.global.u32 	[%rd2], %r5714;
	bra.uni 	$L__BB0_10237;
$L__BB0_6739:
	add.s32 	%r5701, %r5, 1747;
	cvt.rn.f32.s32 	%f6302, %r5701;
	setp.leu.f32 	%p7890, %f6148, %f6302;
	@%p7890 bra 	$L__BB0_6747;
	add.s32 	%r5707, %r5, 1749;
	cvt.rn.f32.s32 	%f6303, %r5707;
	setp.leu.f32 	%p7894, %f6148, %f6303;
	@%p7894 bra 	$L__BB0_6744;
	setp.neu.f32 	%p7896, %f6148, %f6298;
	@%p7896 bra 	$L__BB0_6743;
	mov.b32 	%r5711, 1155194880;
	st.global.u32 	[%rd2], %r5711;
	bra.uni 	$L__BB0_10237;
$L__BB0_6743:
	mov.b32 	%r5710, 1155186688;
	st.global.u32 	[%rd2], %r5710;
	bra.uni 	$L__BB0_10237;
$L__BB0_6744:
	setp.neu.f32 	%p7895, %f6148, %f6303;
	@%p7895 bra 	$L__BB0_6746;
	mov.b32 	%r5709, 1155178496;
	st.global.u32 	[%rd2], %r5709;
	bra.uni 	$L__BB0_10237;
$L__BB0_6746:
	mov.b32 	%r5708, 1155170304;
	st.global.u32 	[%rd2], %r5708;
	bra.uni 	$L__BB0_10237;
$L__BB0_6747:
	add.s32 	%r5702, %r5, 1745;
	cvt.rn.f32.s32 	%f6304, %r5702;
	setp.leu.f32 	%p7891, %f6148, %f6304;
	@%p7891 bra 	$L__BB0_6751;
	setp.neu.f32 	%p7893, %f6148, %f6302;
	@%p7893 bra 	$L__BB0_6750;
	mov.b32 	%r5706, 1155162112;
	st.global.u32 	[%rd2], %r5706;
	bra.uni 	$L__BB0_10237;
$L__BB0_6750:
	mov.b32 	%r5705, 1155153920;
	st.global.u32 	[%rd2], %r5705;
	bra.uni 	$L__BB0_10237;
$L__BB0_6751:
	setp.neu.f32 	%p7892, %f6148, %f6304;
	@%p7892 bra 	$L__BB0_6753;
	mov.b32 	%r5704, 1155145728;
	st.global.u32 	[%rd2], %r5704;
	bra.uni 	$L__BB0_10237;
$L__BB0_6753:
	mov.b32 	%r5703, 1155137536;
	st.global.u32 	[%rd2], %r5703;
	bra.uni 	$L__BB0_10237;
$L__BB0_6754:
	add.s32 	%r5677, %r5, 1735;
	cvt.rn.f32.s32 	%f6305, %r5677;
	setp.leu.f32 	%p7874, %f6148, %f6305;
	@%p7874 bra 	$L__BB0_6770;
	add.s32 	%r5689, %r5, 1739;
	cvt.rn.f32.s32 	%f6306, %r5689;
	setp.leu.f32 	%p7882, %f6148, %f6306;
	@%p7882 bra 	$L__BB0_6763;
	add.s32 	%r5695, %r5, 1741;
	cvt.rn.f32.s32 	%f6307, %r5695;
	setp.leu.f32 	%p7886, %f6148, %f6307;
	@%p7886 bra 	$L__BB0_6760;
	setp.neu.f32 	%p7888, %f6148, %f6297;
	@%p7888 bra 	$L__BB0_6759;
	mov.b32 	%r5699, 1155129344;
	st.global.u32 	[%rd2], %r5699;
	bra.uni 	$L__BB0_10237;
$L__BB0_6759:
	mov.b32 	%r5698, 1155121152;
	st.global.u32 	[%rd2], %r5698;
	bra.uni 	$L__BB0_10237;
$L__BB0_6760:
	setp.neu.f32 	%p7887, %f6148, %f6307;
	@%p7887 bra 	$L__BB0_6762;
	mov.b32 	%r5697, 1155112960;
	st.global.u32 	[%rd2], %r5697;
	bra.uni 	$L__BB0_10237;
$L__BB0_6762:
	mov.b32 	%r5696, 1155104768;
	st.global.u32 	[%rd2], %r5696;
	bra.uni 	$L__BB0_10237;
$L__BB0_6763:
	add.s32 	%r5690, %r5, 1737;
	cvt.rn.f32.s32 	%f6308, %r5690;
	setp.leu.f32 	%p7883, %f6148, %f6308;
	@%p7883 bra 	$L__BB0_6767;
	setp.neu.f32 	%p7885, %f6148, %f6306;
	@%p7885 bra 	$L__BB0_6766;
	mov.b32 	%r5694, 1155096576;
	st.global.u32 	[%rd2], %r5694;
	bra.uni 	$L__BB0_10237;
$L__BB0_6766:
	mov.b32 	%r5693, 1155088384;
	st.global.u32 	[%rd2], %r5693;
	bra.uni 	$L__BB0_10237;
$L__BB0_6767:
	setp.neu.f32 	%p7884, %f6148, %f6308;
	@%p7884 bra 	$L__BB0_6769;
	mov.b32 	%r5692, 1155080192;
	st.global.u32 	[%rd2], %r5692;
	bra.uni 	$L__BB0_10237;
$L__BB0_6769:
	mov.b32 	%r5691, 1155072000;
	st.global.u32 	[%rd2], %r5691;
	bra.uni 	$L__BB0_10237;
$L__BB0_6770:
	add.s32 	%r5678, %r5, 1731;
	cvt.rn.f32.s32 	%f6309, %r5678;
	setp.leu.f32 	%p7875, %f6148, %f6309;
	@%p7875 bra 	$L__BB0_6778;
	add.s32 	%r5684, %r5, 1733;
	cvt.rn.f32.s32 	%f6310, %r5684;
	setp.leu.f32 	%p7879, %f6148, %f6310;
	@%p7879 bra 	$L__BB0_6775;
	setp.neu.f32 	%p7881, %f6148, %f6305;
	@%p7881 bra 	$L__BB0_6774;
	mov.b32 	%r5688, 1155063808;
	st.global.u32 	[%rd2], %r5688;
	bra.uni 	$L__BB0_10237;
$L__BB0_6774:
	mov.b32 	%r5687, 1155055616;
	st.global.u32 	[%rd2], %r5687;
	bra.uni 	$L__BB0_10237;
$L__BB0_6775:
	setp.neu.f32 	%p7880, %f6148, %f6310;
	@%p7880 bra 	$L__BB0_6777;
	mov.b32 	%r5686, 1155047424;
	st.global.u32 	[%rd2], %r5686;
	bra.uni 	$L__BB0_10237;
$L__BB0_6777:
	mov.b32 	%r5685, 1155039232;
	st.global.u32 	[%rd2], %r5685;
	bra.uni 	$L__BB0_10237;
$L__BB0_6778:
	add.s32 	%r5679, %r5, 1729;
	cvt.rn.f32.s32 	%f6311, %r5679;
	setp.leu.f32 	%p7876, %f6148, %f6311;
	@%p7876 bra 	$L__BB0_6782;
	setp.neu.f32 	%p7878, %f6148, %f6309;
	@%p7878 bra 	$L__BB0_6781;
	mov.b32 	%r5683, 1155031040;
	st.global.u32 	[%rd2], %r5683;
	bra.uni 	$L__BB0_10237;
$L__BB0_6781:
	mov.b32 	%r5682, 1155022848;
	st.global.u32 	[%rd2], %r5682;
	bra.uni 	$L__BB0_10237;
$L__BB0_6782:
	setp.neu.f32 	%p7877, %f6148, %f6311;
	@%p7877 bra 	$L__BB0_6784;
	mov.b32 	%r5681, 1155014656;
	st.global.u32 	[%rd2], %r5681;
	bra.uni 	$L__BB0_10237;
$L__BB0_6784:
	mov.b32 	%r5680, 1155006464;
	st.global.u32 	[%rd2], %r5680;
	bra.uni 	$L__BB0_10237;
$L__BB0_6785:
	add.s32 	%r5580, %r5, 1695;
	cvt.rn.f32.s32 	%f6312, %r5580;
	setp.leu.f32 	%p7809, %f6148, %f6312;
	@%p7809 bra 	$L__BB0_6849;
	add.s32 	%r5628, %r5, 1711;
	cvt.rn.f32.s32 	%f6313, %r5628;
	setp.leu.f32 	%p7841, %f6148, %f6313;
	@%p7841 bra 	$L__BB0_6818;
	add.s32 	%r5652, %r5, 1719;
	cvt.rn.f32.s32 	%f6314, %r5652;
	setp.leu.f32 	%p7857, %f6148, %f6314;
	@%p7857 bra 	$L__BB0_6803;
	add.s32 	%r5664, %r5, 1723;
	cvt.rn.f32.s32 	%f6315, %r5664;
	setp.leu.f32 	%p7865, %f6148, %f6315;
	@%p7865 bra 	$L__BB0_6796;
	add.s32 	%r5670, %r5, 1725;
	cvt.rn.f32.s32 	%f6316, %r5670;
	setp.leu.f32 	%p7869, %f6148, %f6316;
	@%p7869 bra 	$L__BB0_6793;
	setp.neu.f32 	%p7871, %f6148, %f6280;
	@%p7871 bra 	$L__BB0_6792;
	mov.b32 	%r5674, 1154998272;
	st.global.u32 	[%rd2], %r5674;
	bra.uni 	$L__BB0_10237;
$L__BB0_6792:
	mov.b32 	%r5673, 1154990080;
	st.global.u32 	[%rd2], %r5673;
	bra.uni 	$L__BB0_10237;
$L__BB0_6793:
	setp.neu.f32 	%p7870, %f6148, %f6316;
	@%p7870 bra 	$L__BB0_6795;
	mov.b32 	%r5672, 1154981888;
	st.global.u32 	[%rd2], %r5672;
	bra.uni 	$L__BB0_10237;
$L__BB0_6795:
	mov.b32 	%r5671, 1154973696;
	st.global.u32 	[%rd2], %r5671;
	bra.uni 	$L__BB0_10237;
$L__BB0_6796:
	add.s32 	%r5665, %r5, 1721;
	cvt.rn.f32.s32 	%f6317, %r5665;
	setp.leu.f32 	%p7866, %f6148, %f6317;
	@%p7866 bra 	$L__BB0_6800;
	setp.neu.f32 	%p7868, %f6148, %f6315;
	@%p7868 bra 	$L__BB0_6799;
	mov.b32 	%r5669, 1154965504;
	st.global.u32 	[%rd2], %r5669;
	bra.uni 	$L__BB0_10237;
$L__BB0_6799:
	mov.b32 	%r5668, 1154957312;
	st.global.u32 	[%rd2], %r5668;
	bra.uni 	$L__BB0_10237;
$L__BB0_6800:
	setp.neu.f32 	%p7867, %f6148, %f6317;
	@%p7867 bra 	$L__BB0_6802;
	mov.b32 	%r5667, 1154949120;
	st.global.u32 	[%rd2], %r5667;
	bra.uni 	$L__BB0_10237;
$L__BB0_6802:
	mov.b32 	%r5666, 1154940928;
	st.global.u32 	[%rd2], %r5666;
	bra.uni 	$L__BB0_10237;
$L__BB0_6803:
	add.s32 	%r5653, %r5, 1715;
	cvt.rn.f32.s32 	%f6318, %r5653;
	setp.leu.f32 	%p7858, %f6148, %f6318;
	@%p7858 bra 	$L__BB0_6811;
	add.s32 	%r5659, %r5, 1717;
	cvt.rn.f32.s32 	%f6319, %r5659;
	setp.leu.f32 	%p7862, %f6148, %f6319;
	@%p7862 bra 	$L__BB0_6808;
	setp.neu.f32 	%p7864, %f6148, %f6314;
	@%p7864 bra 	$L__BB0_6807;
	mov.b32 	%r5663, 1154932736;
	st.global.u32 	[%rd2], %r5663;
	bra.uni 	$L__BB0_10237;
$L__BB0_6807:
	mov.b32 	%r5662, 1154924544;
	st.global.u32 	[%rd2], %r5662;
	bra.uni 	$L__BB0_10237;
$L__BB0_6808:
	setp.neu.f32 	%p7863, %f6148, %f6319;
	@%p7863 bra 	$L__BB0_6810;
	mov.b32 	%r5661, 1154916352;
	st.global.u32 	[%rd2], %r5661;
	bra.uni 	$L__BB0_10237;
$L__BB0_6810:
	mov.b32 	%r5660, 1154908160;
	st.global.u32 	[%rd2], %r5660;
	bra.uni 	$L__BB0_10237;
$L__BB0_6811:
	add.s32 	%r5654, %r5, 1713;
	cvt.rn.f32.s32 	%f6320, %r5654;
	setp.leu.f32 	%p7859, %f6148, %f6320;
	@%p7859 bra 	$L__BB0_6815;
	setp.neu.f32 	%p7861, %f6148, %f6318;
	@%p7861 bra 	$L__BB0_6814;
	mov.b32 	%r5658, 1154899968;
	st.global.u32 	[%rd2], %r5658;
	bra.uni 	$L__BB0_10237;
$L__BB0_6814:
	mov.b32 	%r5657, 1154891776;
	st.global.u32 	[%rd2], %r5657;
	bra.uni 	$L__BB0_10237;
$L__BB0_6815:
	setp.neu.f32 	%p7860, %f6148, %f6320;
	@%p7860 bra 	$L__BB0_6817;
	mov.b32 	%r5656, 1154883584;
	st.global.u32 	[%rd2], %r5656;
	bra.uni 	$L__BB0_10237;
$L__BB0_6817:
	mov.b32 	%r5655, 1154875392;
	st.global.u32 	[%rd2], %r5655;
	bra.uni 	$L__BB0_10237;
$L__BB0_6818:
	add.s32 	%r5629, %r5, 1703;
	cvt.rn.f32.s32 	%f6321, %r5629;
	setp.leu.f32 	%p7842, %f6148, %f6321;
	@%p7842 bra 	$L__BB0_6834;
	add.s32 	%r5641, %r5, 1707;
	cvt.rn.f32.s32 	%f6322, %r5641;
	setp.leu.f32 	%p7850, %f6148, %f6322;
	@%p7850 bra 	$L__BB0_6827;
	add.s32 	%r5647, %r5, 1709;
	cvt.rn.f32.s32 	%f6323, %r5647;
	setp.leu.f32 	%p7854, %f6148, %f6323;
	@%p7854 bra 	$L__BB0_6824;
	setp.neu.f32 	%p7856, %f6148, %f6313;
	@%p7856 bra 	$L__BB0_6823;
	mov.b32 	%r5651, 1154867200;
	st.global.u32 	[%rd2], %r5651;
	bra.uni 	$L__BB0_10237;
$L__BB0_6823:
	mov.b32 	%r5650, 1154859008;
	st.global.u32 	[%rd2], %r5650;
	bra.uni 	$L__BB0_10237;
$L__BB0_6824:
	setp.neu.f32 	%p7855, %f6148, %f6323;
	@%p7855 bra 	$L__BB0_6826;
	mov.b32 	%r5649, 1154850816;
	st.global.u32 	[%rd2], %r5649;
	bra.uni 	$L__BB0_10237;
$L__BB0_6826:
	mov.b32 	%r5648, 1154842624;
	st.global.u32 	[%rd2], %r5648;
	bra.uni 	$L__BB0_10237;
$L__BB0_6827:
	add.s32 	%r5642, %r5, 1705;
	cvt.rn.f32.s32 	%f6324, %r5642;
	setp.leu.f32 	%p7851, %f6148, %f6324;
	@%p7851 bra 	$L__BB0_6831;
	setp.neu.f32 	%p7853, %f6148, %f6322;
	@%p7853 bra 	$L__BB0_6830;
	mov.b32 	%r5646, 1154834432;
	st.global.u32 	[%rd2], %r5646;
	bra.uni 	$L__BB0_10237;
$L__BB0_6830:
	mov.b32 	%r5645, 1154826240;
	st.global.u32 	[%rd2], %r5645;
	bra.uni 	$L__BB0_10237;
$L__BB0_6831:
	setp.neu.f32 	%p7852, %f6148, %f6324;
	@%p7852 bra 	$L__BB0_6833;
	mov.b32 	%r5644, 1154818048;
	st.global.u32 	[%rd2], %r5644;
	bra.uni 	$L__BB0_10237;
$L__BB0_6833:
	mov.b32 	%r5643, 1154809856;
	st.global.u32 	[%rd2], %r5643;
	bra.uni 	$L__BB0_10237;
$L__BB0_6834:
	add.s32 	%r5630, %r5, 1699;
	cvt.rn.f32.s32 	%f6325, %r5630;
	setp.leu.f32 	%p7843, %f6148, %f6325;
	@%p7843 bra 	$L__BB0_6842;
	add.s32 	%r5636, %r5, 1701;
	cvt.rn.f32.s32 	%f6326, %r5636;
	setp.leu.f32 	%p7847, %f6148, %f6326;
	@%p7847 bra 	$L__BB0_6839;
	setp.neu.f32 	%p7849, %f6148, %f6321;
	@%p7849 bra 	$L__BB0_6838;
	mov.b32 	%r5640, 1154801664;
	st.global.u32 	[%rd2], %r5640;
	bra.uni 	$L__BB0_10237;
$L__BB0_6838:
	mov.b32 	%r5639, 1154793472;
	st.global.u32 	[%rd2], %r5639;
	bra.uni 	$L__BB0_10237;
$L__BB0_6839:
	setp.neu.f32 	%p7848, %f6148, %f6326;
	@%p7848 bra 	$L__BB0_6841;
	mov.b32 	%r5638, 1154785280;
	st.global.u32 	[%rd2], %r5638;
	bra.uni 	$L__BB0_10237;
$L__BB0_6841:
	mov.b32 	%r5637, 1154777088;
	st.global.u32 	[%rd2], %r5637;
	bra.uni 	$L__BB0_10237;
$L__BB0_6842:
	add.s32 	%r5631, %r5, 1697;
	cvt.rn.f32.s32 	%f6327, %r5631;
	setp.leu.f32 	%p7844, %f6148, %f6327;
	@%p7844 bra 	$L__BB0_6846;
	setp.neu.f32 	%p7846, %f6148, %f6325;
	@%p7846 bra 	$L__BB0_6845;
	mov.b32 	%r5635, 1154768896;
	st.global.u32 	[%rd2], %r5635;
	bra.uni 	$L__BB0_10237;
$L__BB0_6845:
	mov.b32 	%r5634, 1154760704;
	st.global.u32 	[%rd2], %r5634;
	bra.uni 	$L__BB0_10237;
$L__BB0_6846:
	setp.neu.f32 	%p7845, %f6148, %f6327;
	@%p7845 bra 	$L__BB0_6848;
	mov.b32 	%r5633, 1154752512;
	st.global.u32 	[%rd2], %r5633;
	bra.uni 	$L__BB0_10237;
$L__BB0_6848:
	mov.b32 	%r5632, 1154744320;
	st.global.u32 	[%rd2], %r5632;
	bra.uni 	$L__BB0_10237;
$L__BB0_6849:
	add.s32 	%r5581, %r5, 1679;
	cvt.rn.f32.s32 	%f6328, %r5581;
	setp.leu.f32 	%p7810, %f6148, %f6328;
	@%p7810 bra 	$L__BB0_6881;
	add.s32 	%r5605, %r5, 1687;
	cvt.rn.f32.s32 	%f6329, %r5605;
	setp.leu.f32 	%p7826, %f6148, %f6329;
	@%p7826 bra 	$L__BB0_6866;
	add.s32 	%r5617, %r5, 1691;
	cvt.rn.f32.s32 	%f6330, %r5617;
	setp.leu.f32 	%p7834, %f6148, %f6330;
	@%p7834 bra 	$L__BB0_6859;
	add.s32 	%r5623, %r5, 1693;
	cvt.rn.f32.s32 	%f6331, %r5623;
	setp.leu.f32 	%p7838, %f6148, %f6331;
	@%p7838 bra 	$L__BB0_6856;
	setp.neu.f32 	%p7840, %f6148, %f6312;
	@%p7840 bra 	$L__BB0_6855;
	mov.b32 	%r5627, 1154736128;
	st.global.u32 	[%rd2], %r5627;
	bra.uni 	$L__BB0_10237;
$L__BB0_6855:
	mov.b32 	%r5626, 1154727936;
	st.global.u32 	[%rd2], %r5626;
	bra.uni 	$L__BB0_10237;
$L__BB0_6856:
	setp.neu.f32 	%p7839, %f6148, %f6331;
	@%p7839 bra 	$L__BB0_6858;
	mov.b32 	%r5625, 1154719744;
	st.global.u32 	[%rd2], %r5625;
	bra.uni 	$L__BB0_10237;
$L__BB0_6858:
	mov.b32 	%r5624, 1154711552;
	st.global.u32 	[%rd2], %r5624;
	bra.uni 	$L__BB0_10237;
$L__BB0_6859:
	add.s32 	%r5618, %r5, 1689;
	cvt.rn.f32.s32 	%f6332, %r5618;
	setp.leu.f32 	%p7835, %f6148, %f6332;
	@%p7835 bra 	$L__BB0_6863;
	setp.neu.f32 	%p7837, %f6148, %f6330;
	@%p7837 bra 	$L__BB0_6862;
	mov.b32 	%r5622, 1154703360;
	st.global.u32 	[%rd2], %r5622;
	bra.uni 	$L__BB0_10237;
$L__BB0_6862:
	mov.b32 	%r5621, 1154695168;
	st.global.u32 	[%rd2], %r5621;
	bra.uni 	$L__BB0_10237;
$L__BB0_6863:
	setp.neu.f32 	%p7836, %f6148, %f6332;
	@%p7836 bra 	$L__BB0_6865;
	mov.b32 	%r5620, 1154686976;
	st.global.u32 	[%rd2], %r5620;
	bra.uni 	$L__BB0_10237;
$L__BB0_6865:
	mov.b32 	%r5619, 1154678784;
	st.global.u32 	[%rd2], %r5619;
	bra.uni 	$L__BB0_10237;
$L__BB0_6866:
	add.s32 	%r5606, %r5, 1683;
	cvt.rn.f32.s32 	%f6333, %r5606;
	setp.leu.f32 	%p7827, %f6148, %f6333;
	@%p7827 bra 	$L__BB0_6874;
	add.s32 	%r5612, %r5, 1685;
	cvt.rn.f32.s32 	%f6334, %r5612;
	setp.leu.f32 	%p7831, %f6148, %f6334;
	@%p7831 bra 	$L__BB0_6871;
	setp.neu.f32 	%p7833, %f6148, %f6329;
	@%p7833 bra 	$L__BB0_6870;
	mov.b32 	%r5616, 1154670592;
	st.global.u32 	[%rd2], %r5616;
	bra.uni 	$L__BB0_10237;
$L__BB0_6870:
	mov.b32 	%r5615, 1154662400;
	st.global.u32 	[%rd2], %r5615;
	bra.uni 	$L__BB0_10237;
$L__BB0_6871:
	setp.neu.f32 	%p7832, %f6148, %f6334;
	@%p7832 bra 	$L__BB0_6873;
	mov.b32 	%r5614, 1154654208;
	st.global.u32 	[%rd2], %r5614;
	bra.uni 	$L__BB0_10237;
$L__BB0_6873:
	mov.b32 	%r5613, 1154646016;
	st.global.u32 	[%rd2], %r5613;
	bra.uni 	$L__BB0_10237;
$L__BB0_6874:
	add.s32 	%r5607, %r5, 1681;
	cvt.rn.f32.s32 	%f6335, %r5607;
	setp.leu.f32 	%p7828, %f6148, %f6335;
	@%p7828 bra 	$L__BB0_6878;
	setp.neu.f32 	%p7830, %f6148, %f6333;
	@%p7830 bra 	$L__BB0_6877;
	mov.b32 	%r5611, 1154637824;
	st.global.u32 	[%rd2], %r5611;
	bra.uni 	$L__BB0_10237;
$L__BB0_6877:
	mov.b32 	%r5610, 1154629632;
	st.global.u32 	[%rd2], %r5610;
	bra.uni 	$L__BB0_10237;
$L__BB0_6878:
	setp.neu.f32 	%p7829, %f6148, %f6335;
	@%p7829 bra 	$L__BB0_6880;
	mov.b32 	%r5609, 1154621440;
	st.global.u32 	[%rd2], %r5609;
	bra.uni 	$L__BB0_10237;
$L__BB0_6880:
	mov.b32 	%r5608, 1154613248;
	st.global.u32 	[%rd2], %r5608;
	bra.uni 	$L__BB0_10237;
$L__BB0_6881:
	add.s32 	%r5582, %r5, 1671;
	cvt.rn.f32.s32 	%f6336, %r5582;
	setp.leu.f32 	%p7811, %f6148, %f6336;
	@%p7811 bra 	$L__BB0_6897;
	add.s32 	%r5594, %r5, 1675;
	cvt.rn.f32.s32 	%f6337, %r5594;
	setp.leu.f32 	%p7819, %f6148, %f6337;
	@%p7819 bra 	$L__BB0_6890;
	add.s32 	%r5600, %r5, 1677;
	cvt.rn.f32.s32 	%f6338, %r5600;
	setp.leu.f32 	%p7823, %f6148, %f6338;
	@%p7823 bra 	$L__BB0_6887;
	setp.neu.f32 	%p7825, %f6148, %f6328;
	@%p7825 bra 	$L__BB0_6886;
	mov.b32 	%r5604, 1154605056;
	st.global.u32 	[%rd2], %r5604;
	bra.uni 	$L__BB0_10237;
$L__BB0_6886:
	mov.b32 	%r5603, 1154596864;
	st.global.u32 	[%rd2], %r5603;
	bra.uni 	$L__BB0_10237;
$L__BB0_6887:
	setp.neu.f32 	%p7824, %f6148, %f6338;
	@%p7824 bra 	$L__BB0_6889;
	mov.b32 	%r5602, 1154588672;
	st.global.u32 	[%rd2], %r5602;
	bra.uni 	$L__BB0_10237;
$L__BB0_6889:
	mov.b32 	%r5601, 1154580480;
	st.global.u32 	[%rd2], %r5601;
	bra.uni 	$L__BB0_10237;
$L__BB0_6890:
	add.s32 	%r5595, %r5, 1673;
	cvt.rn.f32.s32 	%f6339, %r5595;
	setp.leu.f32 	%p7820, %f6148, %f6339;
	@%p7820 bra 	$L__BB0_6894;
	setp.neu.f32 	%p7822, %f6148, %f6337;
	@%p7822 bra 	$L__BB0_6893;
	mov.b32 	%r5599, 1154572288;
	st.global.u32 	[%rd2], %r5599;
	bra.uni 	$L__BB0_10237;
$L__BB0_6893:
	mov.b32 	%r5598, 1154564096;
	st.global.u32 	[%rd2], %r5598;
	bra.uni 	$L__BB0_10237;
$L__BB0_6894:
	setp.neu.f32 	%p7821, %f6148, %f6339;
	@%p7821 bra 	$L__BB0_6896;
	mov.b32 	%r5597, 1154555904;
	st.global.u32 	[%rd2], %r5597;
	bra.uni 	$L__BB0_10237;
$L__BB0_6896:
	mov.b32 	%r5596, 1154547712;
	st.global.u32 	[%rd2], %r5596;
	bra.uni 	$L__BB0_10237;
$L__BB0_6897:
	add.s32 	%r5583, %r5, 1667;
	cvt.rn.f32.s32 	%f6340, %r5583;
	setp.leu.f32 	%p7812, %f6148, %f6340;
	@%p7812 bra 	$L__BB0_6905;
	add.s32 	%r5589, %r5, 1669;
	cvt.rn.f32.s32 	%f6341, %r5589;
	setp.leu.f32 	%p7816, %f6148, %f6341;
	@%p7816 bra 	$L__BB0_6902;
	setp.neu.f32 	%p7818, %f6148, %f6336;
	@%p7818 bra 	$L__BB0_6901;
	mov.b32 	%r5593, 1154539520;
	st.global.u32 	[%rd2], %r5593;
	bra.uni 	$L__BB0_10237;
$L__BB0_6901:
	mov.b32 	%r5592, 1154531328;
	st.global.u32 	[%rd2], %r5592;
	bra.uni 	$L__BB0_10237;
$L__BB0_6902:
	setp.neu.f32 	%p7817, %f6148, %f6341;
	@%p7817 bra 	$L__BB0_6904;
	mov.b32 	%r5591, 1154523136;
	st.global.u32 	[%rd2], %r5591;
	bra.uni 	$L__BB0_10237;
$L__BB0_6904:
	mov.b32 	%r5590, 1154514944;
	st.global.u32 	[%rd2], %r5590;
	bra.uni 	$L__BB0_10237;
$L__BB0_6905:
	add.s32 	%r5584, %r5, 1665;
	cvt.rn.f32.s32 	%f6342, %r5584;
	setp.leu.f32 	%p7813, %f6148, %f6342;
	@%p7813 bra 	$L__BB0_6909;
	setp.neu.f32 	%p7815, %f6148, %f6340;
	@%p7815 bra 	$L__BB0_6908;
	mov.b32 	%r5588, 1154506752;
	st.global.u32 	[%rd2], %r5588;
	bra.uni 	$L__BB0_10237;
$L__BB0_6908:
	mov.b32 	%r5587, 1154498560;
	st.global.u32 	[%rd2], %r5587;
	bra.uni 	$L__BB0_10237;
$L__BB0_6909:
	setp.neu.f32 	%p7814, %f6148, %f6342;
	@%p7814 bra 	$L__BB0_6911;
	mov.b32 	%r5586, 1154490368;
	st.global.u32 	[%rd2], %r5586;
	bra.uni 	$L__BB0_10237;
$L__BB0_6911:
	mov.b32 	%r5585, 1154482176;
	st.global.u32 	[%rd2], %r5585;
	bra.uni 	$L__BB0_10237;
$L__BB0_6912:
	add.s32 	%r5388, %r5, 1599;
	cvt.rn.f32.s32 	%f6343, %r5388;
	setp.leu.f32 	%p7681, %f6148, %f6343;
	@%p7681 bra 	$L__BB0_7040;
	add.s32 	%r5484, %r5, 1631;
	cvt.rn.f32.s32 	%f6344, %r5484;
	setp.leu.f32 	%p7745, %f6148, %f6344;
	@%p7745 bra 	$L__BB0_6977;
	add.s32 	%r5532, %r5, 1647;
	cvt.rn.f32.s32 	%f6345, %r5532;
	setp.leu.f32 	%p7777, %f6148, %f6345;
	@%p7777 bra 	$L__BB0_6946;
	add.s32 	%r5556, %r5, 1655;
	cvt.rn.f32.s32 	%f6346, %r5556;
	setp.leu.f32 	%p7793, %f6148, %f6346;
	@%p7793 bra 	$L__BB0_6931;
	add.s32 	%r5568, %r5, 1659;
	cvt.rn.f32.s32 	%f6347, %r5568;
	setp.leu.f32 	%p7801, %f6148, %f6347;
	@%p7801 bra 	$L__BB0_6924;
	add.s32 	%r5574, %r5, 1661;
	cvt.rn.f32.s32 	%f6348, %r5574;
	setp.leu.f32 	%p7805, %f6148, %f6348;
	@%p7805 bra 	$L__BB0_6921;
	setp.neu.f32 	%p7807, %f6148, %f6279;
	@%p7807 bra 	$L__BB0_6920;
	mov.b32 	%r5578, 1154473984;
	st.global.u32 	[%rd2], %r5578;
	bra.uni 	$L__BB0_10237;
$L__BB0_6920:
	mov.b32 	%r5577, 1154465792;
	st.global.u32 	[%rd2], %r5577;
	bra.uni 	$L__BB0_10237;
$L__BB0_6921:
	setp.neu.f32 	%p7806, %f6148, %f6348;
	@%p7806 bra 	$L__BB0_6923;
	mov.b32 	%r5576, 1154457600;
	st.global.u32 	[%rd2], %r5576;
	bra.uni 	$L__BB0_10237;
$L__BB0_6923:
	mov.b32 	%r5575, 1154449408;
	st.global.u32 	[%rd2], %r5575;
	bra.uni 	$L__BB0_10237;
$L__BB0_6924:
	add.s32 	%r5569, %r5, 1657;
	cvt.rn.f32.s32 	%f6349, %r5569;
	setp.leu.f32 	%p7802, %f6148, %f6349;
	@%p7802 bra 	$L__BB0_6928;
	setp.neu.f32 	%p7804, %f6148, %f6347;
	@%p7804 bra 	$L__BB0_6927;
	mov.b32 	%r5573, 1154441216;
	st.global.u32 	[%rd2], %r5573;
	bra.uni 	$L__BB0_10237;
$L__BB0_6927:
	mov.b32 	%r5572, 1154433024;
	st.global.u32 	[%rd2], %r5572;
	bra.uni 	$L__BB0_10237;
$L__BB0_6928:
	setp.neu.f32 	%p7803, %f6148, %f6349;
	@%p7803 bra 	$L__BB0_6930;
	mov.b32 	%r5571, 1154424832;
	st.global.u32 	[%rd2], %r5571;
	bra.uni 	$L__BB0_10237;
$L__BB0_6930:
	mov.b32 	%r5570, 1154416640;
	st.global.u32 	[%rd2], %r5570;
	bra.uni 	$L__BB0_10237;
$L__BB0_6931:
	add.s32 	%r5557, %r5, 1651;
	cvt.rn.f32.s32 	%f6350, %r5557;
	setp.leu.f32 	%p7794, %f6148, %f6350;
	@%p7794 bra 	$L__BB0_6939;
	add.s32 	%r5563, %r5, 1653;
	cvt.rn.f32.s32 	%f6351, %r5563;
	setp.leu.f32 	%p7798, %f6148, %f6351;
	@%p7798 bra 	$L__BB0_6936;
	setp.neu.f32 	%p7800, %f6148, %f6346;
	@%p7800 bra 	$L__BB0_6935;
	mov.b32 	%r5567, 1154408448;
	st.global.u32 	[%rd2], %r5567;
	bra.uni 	$L__BB0_10237;
$L__BB0_6935:
	mov.b32 	%r5566, 1154400256;
	st.global.u32 	[%rd2], %r5566;
	bra.uni 	$L__BB0_10237;
$L__BB0_6936:
	setp.neu.f32 	%p7799, %f6148, %f6351;
	@%p7799 bra 	$L__BB0_6938;
	mov.b32 	%r5565, 1154392064;
	st.global.u32 	[%rd2], %r5565;
	bra.uni 	$L__BB0_10237;
$L__BB0_6938:
	mov.b32 	%r5564, 1154383872;
	st.global.u32 	[%rd2], %r5564;
	bra.uni 	$L__BB0_10237;
$L__BB0_6939:
	add.s32 	%r5558, %r5, 1649;
	cvt.rn.f32.s32 	%f6352, %r5558;
	setp.leu.f32 	%p7795, %f6148, %f6352;
	@%p7795 bra 	$L__BB0_6943;
	setp.neu.f32 	%p7797, %f6148, %f6350;
	@%p7797 bra 	$L__BB0_6942;
	mov.b32 	%r5562, 1154375680;
	st.global.u32 	[%rd2], %r5562;
	bra.uni 	$L__BB0_10237;
$L__BB0_6942:
	mov.b32 	%r5561, 1154367488;
	st.global.u32 	[%rd2], %r5561;
	bra.uni 	$L__BB0_10237;
$L__BB0_6943:
	setp.neu.f32 	%p7796, %f6148, %f6352;
	@%p7796 bra 	$L__BB0_6945;
	mov.b32 	%r5560, 1154359296;
	st.global.u32 	[%rd2], %r5560;
	bra.uni 	$L__BB0_10237;
$L__BB0_6945:
	mov.b32 	%r5559, 1154351104;
	st.global.u32 	[%rd2], %r5559;
	bra.uni 	$L__BB0_10237;
$L__BB0_6946:
	add.s32 	%r5533, %r5, 1639;
	cvt.rn.f32.s32 	%f6353, %r5533;
	setp.leu.f32 	%p7778, %f6148, %f6353;
	@%p7778 bra 	$L__BB0_6962;
	add.s32 	%r5545, %r5, 1643;
	cvt.rn.f32.s32 	%f6354, %r5545;
	setp.leu.f32 	%p7786, %f6148, %f6354;
	@%p7786 bra 	$L__BB0_6955;
	add.s32 	%r5551, %r5, 1645;
	cvt.rn.f32.s32 	%f6355, %r5551;
	setp.leu.f32 	%p7790, %f6148, %f6355;
	@%p7790 bra 	$L__BB0_6952;
	setp.neu.f32 	%p7792, %f6148, %f6345;
	@%p7792 bra 	$L__BB0_6951;
	mov.b32 	%r5555, 1154342912;
	st.global.u32 	[%rd2], %r5555;
	bra.uni 	$L__BB0_10237;
$L__BB0_6951:
	mov.b32 	%r5554, 1154334720;
	st.global.u32 	[%rd2], %r5554;
	bra.uni 	$L__BB0_10237;
$L__BB0_6952:
	setp.neu.f32 	%p7791, %f6148, %f6355;
	@%p7791 bra 	$L__BB0_6954;
	mov.b32 	%r5553, 1154326528;
	st.global.u32 	[%rd2], %r5553;
	bra.uni 	$L__BB0_10237;
$L__BB0_6954:
	mov.b32 	%r5552, 1154318336;
	st.global.u32 	[%rd2], %r5552;
	bra.uni 	$L__BB0_10237;
$L__BB0_6955:
	add.s32 	%r5546, %r5, 1641;
	cvt.rn.f32.s32 	%f6356, %r5546;
	setp.leu.f32 	%p7787, %f6148, %f6356;
	@%p7787 bra 	$L__BB0_6959;
	setp.neu.f32 	%p7789, %f6148, %f6354;
	@%p7789 bra 	$L__BB0_6958;
	mov.b32 	%r5550, 1154310144;
	st.global.u32 	[%rd2], %r5550;
	bra.uni 	$L__BB0_10237;
$L__BB0_6958:
	mov.b32 	%r5549, 1154301952;
	st.global.u32 	[%rd2], %r5549;
	bra.uni 	$L__BB0_10237;
$L__BB0_6959:
	setp.neu.f32 	%p7788, %f6148, %f6356;
	@%p7788 bra 	$L__BB0_6961;
	mov.b32 	%r5548, 1154293760;
	st.global.u32 	[%rd2], %r5548;
	bra.uni 	$L__BB0_10237;
$L__BB0_6961:
	mov.b32 	%r5547, 1154285568;
	st.global.u32 	[%rd2], %r5547;
	bra.uni 	$L__BB0_10237;
$L__BB0_6962:
	add.s32 	%r5534, %r5, 1635;
	cvt.rn.f32.s32 	%f6357, %r5534;
	setp.leu.f32 	%p7779, %f6148, %f6357;
	@%p7779 bra 	$L__BB0_6970;
	add.s32 	%r5540, %r5, 1637;
	cvt.rn.f32.s32 	%f6358, %r5540;
	setp.leu.f32 	%p7783, %f6148, %f6358;
	@%p7783 bra 	$L__BB0_6967;
	setp.neu.f32 	%p7785, %f6148, %f6353;
	@%p7785 bra 	$L__BB0_6966;
	mov.b32 	%r5544, 1154277376;
	st.global.u32 	[%rd2], %r5544;
	bra.uni 	$L__BB0_10237;
$L__BB0_6966:
	mov.b32 	%r5543, 1154269184;
	st.global.u32 	[%rd2], %r5543;
	bra.uni 	$L__BB0_10237;
$L__BB0_6967:
	setp.neu.f32 	%p7784, %f6148, %f6358;
	@%p7784 bra 	$L__BB0_6969;
	mov.b32 	%r5542, 1154260992;
	st.global.u32 	[%rd2], %r5542;
	bra.uni 	$L__BB0_10237;
$L__BB0_6969:
	mov.b32 	%r5541, 1154252800;
	st.global.u32 	[%rd2], %r5541;
	bra.uni 	$L__BB0_10237;
$L__BB0_6970:
	add.s32 	%r5535, %r5, 1633;
	cvt.rn.f32.s32 	%f6359, %r5535;
	setp.leu.f32 	%p7780, %f6148, %f6359;
	@%p7780 bra 	$L__BB0_6974;
	setp.neu.f32 	%p7782, %f6148, %f6357;
	@%p7782 bra 	$L__BB0_6973;
	mov.b32 	%r5539, 1154244608;
	st.global.u32 	[%rd2], %r5539;
	bra.uni 	$L__BB0_10237;
$L__BB0_6973:
	mov.b32 	%r5538, 1154236416;
	st.global.u32 	[%rd2], %r5538;
	bra.uni 	$L__BB0_10237;
$L__BB0_6974:
	setp.neu.f32 	%p7781, %f6148, %f6359;
	@%p7781 bra 	$L__BB0_6976;
	mov.b32 	%r5537, 1154228224;
	st.global.u32 	[%rd2], %r5537;
	bra.uni 	$L__BB0_10237;
$L__BB0_6976:
	mov.b32 	%r5536, 1154220032;
	st.global.u32 	[%rd2], %r5536;
	bra.uni 	$L__BB0_10237;
$L__BB0_6977:
	add.s32 	%r5485, %r5, 1615;
	cvt.rn.f32.s32 	%f6360, %r5485;
	setp.leu.f32 	%p7746, %f6148, %f6360;
	@%p7746 bra 	$L__BB0_7009;
	add.s32 	%r5509, %r5, 1623;
	cvt.rn.f32.s32 	%f6361, %r5509;
	setp.leu.f32 	%p7762, %f6148, %f6361;
	@%p7762 bra 	$L__BB0_6994;
	add.s32 	%r5521, %r5, 1627;
	cvt.rn.f32.s32 	%f6362, %r5521;
	setp.leu.f32 	%p7770, %f6148, %f6362;
	@%p7770 bra 	$L__BB0_6987;
	add.s32 	%r5527, %r5, 1629;
	cvt.rn.f32.s32 	%f6363, %r5527;
	setp.leu.f32 	%p7774, %f6148, %f6363;
	@%p7774 bra 	$L__BB0_6984;
	setp.neu.f32 	%p7776, %f6148, %f6344;
	@%p7776 bra 	$L__BB0_6983;
	mov.b32 	%r5531, 1154211840;
	st.global.u32 	[%rd2], %r5531;
	bra.uni 	$L__BB0_10237;
$L__BB0_6983:
	mov.b32 	%r5530, 1154203648;
	st.global.u32 	[%rd2], %r5530;
	bra.uni 	$L__BB0_10237;
$L__BB0_6984:
	setp.neu.f32 	%p7775, %f6148, %f6363;
	@%p7775 bra 	$L__BB0_6986;
	mov.b32 	%r5529, 1154195456;
	st.global.u32 	[%rd2], %r5529;
	bra.uni 	$L__BB0_10237;
$L__BB0_6986:
	mov.b32 	%r5528, 1154187264;
	st.global.u32 	[%rd2], %r5528;
	bra.uni 	$L__BB0_10237;
$L__BB0_6987:
	add.s32 	%r5522, %r5, 1625;
	cvt.rn.f32.s32 	%f6364, %r5522;
	setp.leu.f32 	%p7771, %f6148, %f6364;
	@%p7771 bra 	$L__BB0_6991;
	setp.neu.f32 	%p7773, %f6148, %f6362;
	@%p7773 bra 	$L__BB0_6990;
	mov.b32 	%r5526, 1154179072;
	st.global.u32 	[%rd2], %r5526;
	bra.uni 	$L__BB0_10237;
$L__BB0_6990:
	mov.b32 	%r5525, 1154170880;
	st.global.u32 	[%rd2], %r5525;
	bra.uni 	$L__BB0_10237;
$L__BB0_6991:
	setp.neu.f32 	%p7772, %f6148, %f6364;
	@%p7772 bra 	$L__BB0_6993;
	mov.b32 	%r5524, 1154162688;
	st.global.u32 	[%rd2], %r5524;
	bra.uni 	$L__BB0_10237;
$L__BB0_6993:
	mov.b32 	%r5523, 1154154496;
	st.global.u32 	[%rd2], %r5523;
	bra.uni 	$L__BB0_10237;
$L__BB0_6994:
	add.s32 	%r5510, %r5, 1619;
	cvt.rn.f32.s32 	%f6365, %r5510;
	setp.leu.f32 	%p7763, %f6148, %f6365;
	@%p7763 bra 	$L__BB0_7002;
	add.s32 	%r5516, %r5, 1621;
	cvt.rn.f32.s32 	%f6366, %r5516;
	setp.leu.f32 	%p7767, %f6148, %f6366;
	@%p7767 bra 	$L__BB0_6999;
	setp.neu.f32 	%p7769, %f6148, %f6361;
	@%p7769 bra 	$L__BB0_6998;
	mov.b32 	%r5520, 1154146304;
	st.global.u32 	[%rd2], %r5520;
	bra.uni 	$L__BB0_10237;
$L__BB0_6998:
	mov.b32 	%r5519, 1154138112;
	st.global.u32 	[%rd2], %r5519;
	bra.uni 	$L__BB0_10237;
$L__BB0_6999:
	setp.neu.f32 	%p7768, %f6148, %f6366;
	@%p7768 bra 	$L__BB0_7001;
	mov.b32 	%r5518, 1154129920;
	st.global.u32 	[%rd2], %r5518;
	bra.uni 	$L__BB0_10237;
$L__BB0_7001:
	mov.b32 	%r5517, 1154121728;
	st.global.u32 	[%rd2], %r5517;
	bra.uni 	$L__BB0_10237;
$L__BB0_7002:
	add.s32 	%r5511, %r5, 1617;
	cvt.rn.f32.s32 	%f6367, %r5511;
	setp.leu.f32 	%p7764, %f6148, %f6367;
	@%p7764 bra 	$L__BB0_7006;
	setp.neu.f32 	%p7766, %f6148, %f6365;
	@%p7766 bra 	$L__BB0_7005;
	mov.b32 	%r5515, 1154113536;
	st.global.u32 	[%rd2], %r5515;
	bra.uni 	$L__BB0_10237;
$L__BB0_7005:
	mov.b32 	%r5514, 1154105344;
	st.global.u32 	[%rd2], %r5514;
	bra.uni 	$L__BB0_10237;
$L__BB0_7006:
	setp.neu.f32 	%p7765, %f6148, %f6367;
	@%p7765 bra 	$L__BB0_7008;
	mov.b32 	%r5513, 1154097152;
	st.global.u32 	[%rd2], %r5513;
	bra.uni 	$L__BB0_10237;
$L__BB0_7008:
	mov.b32 	%r5512, 1154088960;
	st.global.u32 	[%rd2], %r5512;
	bra.uni 	$L__BB0_10237;
$L__BB0_7009:
	add.s32 	%r5486, %r5, 1607;
	cvt.rn.f32.s32 	%f6368, %r5486;
	setp.leu.f32 	%p7747, %f6148, %f6368;
	@%p7747 bra 	$L__BB0_7025;
	add.s32 	%r5498, %r5, 1611;
	cvt.rn.f32.s32 	%f6369, %r5498;
	setp.leu.f32 	%p7755, %f6148, %f6369;
	@%p7755 bra 	$L__BB0_7018;
	add.s32 	%r5504, %r5, 1613;
	cvt.rn.f32.s32 	%f6370, %r5504;
	setp.leu.f32 	%p7759, %f6148, %f6370;
	@%p7759 bra 	$L__BB0_7015;
	setp.neu.f32 	%p7761, %f6148, %f6360;
	@%p7761 bra 	$L__BB0_7014;
	mov.b32 	%r5508, 1154080768;
	st.global.u32 	[%rd2], %r5508;
	bra.uni 	$L__BB0_10237;
$L__BB0_7014:
	mov.b32 	%r5507, 1154072576;
	st.global.u32 	[%rd2], %r5507;
	bra.uni 	$L__BB0_10237;
$L__BB0_7015:
	setp.neu.f32 	%p7760, %f6148, %f6370;
	@%p7760 bra 	$L__BB0_7017;
	mov.b32 	%r5506, 1154064384;
	st.global.u32 	[%rd2], %r5506;
	bra.uni 	$L__BB0_10237;
$L__BB0_7017:
	mov.b32 	%r5505, 1154056192;
	st.global.u32 	[%rd2], %r5505;
	bra.uni 	$L__BB0_10237;
$L__BB0_7018:
	add.s32 	%r5499, %r5, 1609;
	cvt.rn.f32.s32 	%f6371, %r5499;
	setp.leu.f32 	%p7756, %f6148, %f6371;
	@%p7756 bra 	$L__BB0_7022;
	setp.neu.f32 	%p7758, %f6148, %f6369;
	@%p7758 bra 	$L__BB0_7021;
	mov.b32 	%r5503, 1154048000;
	st.global.u32 	[%rd2], %r5503;
	bra.uni 	$L__BB0_10237;
$L__BB0_7021:
	mov.b32 	%r5502, 1154039808;
	st.global.u32 	[%rd2], %r5502;
	bra.uni 	$L__BB0_10237;
$L__BB0_7022:
	setp.neu.f32 	%p7757, %f6148, %f6371;
	@%p7757 bra 	$L__BB0_7024;
	mov.b32 	%r5501, 1154031616;
	st.global.u32 	[%rd2], %r5501;
	bra.uni 	$L__BB0_10237;
$L__BB0_7024:
	mov.b32 	%r5500, 1154023424;
	st.global.u32 	[%rd2], %r5500;
	bra.uni 	$L__BB0_10237;
$L__BB0_7025:
	add.s32 	%r5487, %r5, 1603;
	cvt.rn.f32.s32 	%f6372, %r5487;
	setp.leu.f32 	%p7748, %f6148, %f6372;
	@%p7748 bra 	$L__BB0_7033;
	add.s32 	%r5493, %r5, 1605;
	cvt.rn.f32.s32 	%f6373, %r5493;
	setp.leu.f32 	%p7752, %f6148, %f6373;
	@%p7752 bra 	$L__BB0_7030;
	setp.neu.f32 	%p7754, %f6148, %f6368;
	@%p7754 bra 	$L__BB0_7029;
	mov.b32 	%r5497, 1154015232;
	st.global.u32 	[%rd2], %r5497;
	bra.uni 	$L__BB0_10237;
$L__BB0_7029:
	mov.b32 	%r5496, 1154007040;
	st.global.u32 	[%rd2], %r5496;
	bra.uni 	$L__BB0_10237;
$L__BB0_7030:
	setp.neu.f32 	%p7753, %f6148, %f6373;
	@%p7753 bra 	$L__BB0_7032;
	mov.b32 	%r5495, 1153998848;
	st.global.u32 	[%rd2], %r5495;
	bra.uni 	$L__BB0_10237;
$L__BB0_7032:
	mov.b32 	%r5494, 1153990656;
	st.global.u32 	[%rd2], %r5494;
	bra.uni 	$L__BB0_10237;
$L__BB0_7033:
	add.s32 	%r5488, %r5, 1601;
	cvt.rn.f32.s32 	%f6374, %r5488;
	setp.leu.f32 	%p7749, %f6148, %f6374;
	@%p7749 bra 	$L__BB0_7037;
	setp.neu.f32 	%p7751, %f6148, %f6372;
	@%p7751 bra 	$L__BB0_7036;
	mov.b32 	%r5492, 1153982464;
	st.global.u32 	[%rd2], %r5492;
	bra.uni 	$L__BB0_10237;
$L__BB0_7036:
	mov.b32 	%r5491, 1153974272;
	st.global.u32 	[%rd2], %r5491;
	bra.uni 	$L__BB0_10237;
$L__BB0_7037:
	setp.neu.f32 	%p7750, %f6148, %f6374;
	@%p7750 bra 	$L__BB0_7039;
	mov.b32 	%r5490, 1153966080;
	st.global.u32 	[%rd2], %r5490;
	bra.uni 	$L__BB0_10237;
$L__BB0_7039:
	mov.b32 	%r5489, 1153957888;
	st.global.u32 	[%rd2], %r5489;
	bra.uni 	$L__BB0_10237;
$L__BB0_7040:
	add.s32 	%r5389, %r5, 1567;
	cvt.rn.f32.s32 	%f6375, %r5389;
	setp.leu.f32 	%p7682, %f6148, %f6375;
	@%p7682 bra 	$L__BB0_7104;
	add.s32 	%r5437, %r5, 1583;
	cvt.rn.f32.s32 	%f6376, %r5437;
	setp.leu.f32 	%p7714, %f6148, %f6376;
	@%p7714 bra 	$L__BB0_7073;
	add.s32 	%r5461, %r5, 1591;
	cvt.rn.f32.s32 	%f6377, %r5461;
	setp.leu.f32 	%p7730, %f6148, %f6377;
	@%p7730 bra 	$L__BB0_7058;
	add.s32 	%r5473, %r5, 1595;
	cvt.rn.f32.s32 	%f6378, %r5473;
	setp.leu.f32 	%p7738, %f6148, %f6378;
	@%p7738 bra 	$L__BB0_7051;
	add.s32 	%r5479, %r5, 1597;
	cvt.rn.f32.s32 	%f6379, %r5479;
	setp.leu.f32 	%p7742, %f6148, %f6379;
	@%p7742 bra 	$L__BB0_7048;
	setp.neu.f32 	%p7744, %f6148, %f6343;
	@%p7744 bra 	$L__BB0_7047;
	mov.b32 	%r5483, 1153949696;
	st.global.u32 	[%rd2], %r5483;
	bra.uni 	$L__BB0_10237;
$L__BB0_7047:
	mov.b32 	%r5482, 1153941504;
	st.global.u32 	[%rd2], %r5482;
	bra.uni 	$L__BB0_10237;
$L__BB0_7048:
	setp.neu.f32 	%p7743, %f6148, %f6379;
	@%p7743 bra 	$L__BB0_7050;
	mov.b32 	%r5481, 1153933312;
	st.global.u32 	[%rd2], %r5481;
	bra.uni 	$L__BB0_10237;
$L__BB0_7050:
	mov.b32 	%r5480, 1153925120;
	st.global.u32 	[%rd2], %r5480;
	bra.uni 	$L__BB0_10237;
$L__BB0_7051:
	add.s32 	%r5474, %r5, 1593;
	cvt.rn.f32.s32 	%f6380, %r5474;
	setp.leu.f32 	%p7739, %f6148, %f6380;
	@%p7739 bra 	$L__BB0_7055;
	setp.neu.f32 	%p7741, %f6148, %f6378;
	@%p7741 bra 	$L__BB0_7054;
	mov.b32 	%r5478, 1153916928;
	st.global.u32 	[%rd2], %r5478;
	bra.uni 	$L__BB0_10237;
$L__BB0_7054:
	mov.b32 	%r5477, 1153908736;
	st.global.u32 	[%rd2], %r5477;
	bra.uni 	$L__BB0_10237;
$L__BB0_7055:
	setp.neu.f32 	%p7740, %f6148, %f6380;
	@%p7740 bra 	$L__BB0_7057;
	mov.b32 	%r5476, 1153900544;
	st.global.u32 	[%rd2], %r5476;
	bra.uni 	$L__BB0_10237;
$L__BB0_7057:
	mov.b32 	%r5475, 1153892352;
	st.global.u32 	[%rd2], %r5475;
	bra.uni 	$L__BB0_10237;
$L__BB0_7058:
	add.s32 	%r5462, %r5, 1587;
	cvt.rn.f32.s32 	%f6381, %r5462;
	setp.leu.f32 	%p7731, %f6148, %f6381;
	@%p7731 bra 	$L__BB0_7066;
	add.s32 	%r5468, %r5, 1589;
	cvt.rn.f32.s32 	%f6382, %r5468;
	setp.leu.f32 	%p7735, %f6148, %f6382;
	@%p7735 bra 	$L__BB0_7063;
	setp.neu.f32 	%p7737, %f6148, %f6377;
	@%p7737 bra 	$L__BB0_7062;
	mov.b32 	%r5472, 1153884160;
	st.global.u32 	[%rd2], %r5472;
	bra.uni 	$L__BB0_10237;
$L__BB0_7062:
	mov.b32 	%r5471, 1153875968;
	st.global.u32 	[%rd2], %r5471;
	bra.uni 	$L__BB0_10237;
$L__BB0_7063:
	setp.neu.f32 	%p7736, %f6148, %f6382;
	@%p7736 bra 	$L__BB0_7065;
	mov.b32 	%r5470, 1153867776;
	st.global.u32 	[%rd2], %r5470;
	bra.uni 	$L__BB0_10237;
$L__BB0_7065:
	mov.b32 	%r5469, 1153859584;
	st.global.u32 	[%rd2], %r5469;
	bra.uni 	$L__BB0_10237;
$L__BB0_7066:
	add.s32 	%r5463, %r5, 1585;
	cvt.rn.f32.s32 	%f6383, %r5463;
	setp.leu.f32 	%p7732, %f6148, %f6383;
	@%p7732 bra 	$L__BB0_7070;
	setp.neu.f32 	%p7734, %f6148, %f6381;
	@%p7734 bra 	$L__BB0_7069;
	mov.b32 	%r5467, 1153851392;
	st.global.u32 	[%rd2], %r5467;
	bra.uni 	$L__BB0_10237;
$L__BB0_7069:
	mov.b32 	%r5466, 1153843200;
	st.global.u32 	[%rd2], %r5466;
	bra.uni 	$L__BB0_10237;
$L__BB0_7070:
	setp.neu.f32 	%p7733, %f6148, %f6383;
	@%p7733 bra 	$L__BB0_7072;
	mov.b32 	%r5465, 1153835008;
	st.global.u32 	[%rd2], %r5465;
	bra.uni 	$L__BB0_10237;
$L__BB0_7072:
	mov.b32 	%r5464, 1153826816;
	st.global.u32 	[%rd2], %r5464;
	bra.uni 	$L__BB0_10237;
$L__BB0_7073:
	add.s32 	%r5438, %r5, 1575;
	cvt.rn.f32.s32 	%f6384, %r5438;
	setp.leu.f32 	%p7715, %f6148, %f6384;
	@%p7715 bra 	$L__BB0_7089;
	add.s32 	%r5450, %r5, 1579;
	cvt.rn.f32.s32 	%f6385, %r5450;
	setp.leu.f32 	%p7723, %f6148, %f6385;
	@%p7723 bra 	$L__BB0_7082;
	add.s32 	%r5456, %r5, 1581;
	cvt.rn.f32.s32 	%f6386, %r5456;
	setp.leu.f32 	%p7727, %f6148, %f6386;
	@%p7727 bra 	$L__BB0_7079;
	setp.neu.f32 	%p7729, %f6148, %f6376;
	@%p7729 bra 	$L__BB0_7078;
	mov.b32 	%r5460, 1153818624;
	st.global.u32 	[%rd2], %r5460;
	bra.uni 	$L__BB0_10237;
$L__BB0_7078:
	mov.b32 	%r5459, 1153810432;
	st.global.u32 	[%rd2], %r5459;
	bra.uni 	$L__BB0_10237;
$L__BB0_7079:
	setp.neu.f32 	%p7728, %f6148, %f6386;
	@%p7728 bra 	$L__BB0_7081;
	mov.b32 	%r5458, 1153802240;
	st.global.u32 	[%rd2], %r5458;
	bra.uni 	$L__BB0_10237;
$L__BB0_7081:
	mov.b32 	%r5457, 1153794048;
	st.global.u32 	[%rd2], %r5457;
	bra.uni 	$L__BB0_10237;
$L__BB0_7082:
	add.s32 	%r5451, %r5, 1577;
	cvt.rn.f32.s32 	%f6387, %r5451;
	setp.leu.f32 	%p7724, %f6148, %f6387;
	@%p7724 bra 	$L__BB0_7086;
	setp.neu.f32 	%p7726, %f6148, %f6385;
	@%p7726 bra 	$L__BB0_7085;
	mov.b32 	%r5455, 1153785856;
	st.global.u32 	[%rd2], %r5455;
	bra.uni 	$L__BB0_10237;
$L__BB0_7085:
	mov.b32 	%r5454, 1153777664;
	st.global.u32 	[%rd2], %r5454;
	bra.uni 	$L__BB0_10237;
$L__BB0_7086:
	setp.neu.f32 	%p7725, %f6148, %f6387;
	@%p7725 bra 	$L__BB0_7088;
	mov.b32 	%r5453, 1153769472;
	st.global.u32 	[%rd2], %r5453;
	bra.uni 	$L__BB0_10237;
$L__BB0_7088:
	mov.b32 	%r5452, 1153761280;
	st.global.u32 	[%rd2], %r5452;
	bra.uni 	$L__BB0_10237;
$L__BB0_7089:
	add.s32 	%r5439, %r5, 1571;
	cvt.rn.f32.s32 	%f6388, %r5439;
	setp.leu.f32 	%p7716, %f6148, %f6388;
	@%p7716 bra 	$L__BB0_7097;
	add.s32 	%r5445, %r5, 1573;
	cvt.rn.f32.s32 	%f6389, %r5445;
	setp.leu.f32 	%p7720, %f6148, %f6389;
	@%p7720 bra 	$L__BB0_7094;
	setp.neu.f32 	%p7722, %f6148, %f6384;
	@%p7722 bra 	$L__BB0_7093;
	mov.b32 	%r5449, 1153753088;
	st.global.u32 	[%rd2], %r5449;
	bra.uni 	$L__BB0_10237;
$L__BB0_7093:
	mov.b32 	%r5448, 1153744896;
	st.global.u32 	[%rd2], %r5448;
	bra.uni 	$L__BB0_10237;
$L__BB0_7094:
	setp.neu.f32 	%p7721, %f6148, %f6389;
	@%p7721 bra 	$L__BB0_7096;
	mov.b32 	%r5447, 1153736704;
	st.global.u32 	[%rd2], %r5447;
	bra.uni 	$L__BB0_10237;
$L__BB0_7096:
	mov.b32 	%r5446, 1153728512;
	st.global.u32 	[%rd2], %r5446;
	bra.uni 	$L__BB0_10237;
$L__BB0_7097:
	add.s32 	%r5440, %r5, 1569;
	cvt.rn.f32.s32 	%f6390, %r5440;
	setp.leu.f32 	%p7717, %f6148, %f6390;
	@%p7717 bra 	$L__BB0_7101;
	setp.neu.f32 	%p7719, %f6148, %f6388;
	@%p7719 bra 	$L__BB0_7100;
	mov.b32 	%r5444, 1153720320;
	st.global.u32 	[%rd2], %r5444;
	bra.uni 	$L__BB0_10237;
$L__BB0_7100:
	mov.b32 	%r5443, 1153712128;
	st.global.u32 	[%rd2], %r5443;
	bra.uni 	$L__BB0_10237;
$L__BB0_7101:
	setp.neu.f32 	%p7718, %f6148, %f6390;
	@%p7718 bra 	$L__BB0_7103;
	mov.b32 	%r5442, 1153703936;
	st.global.u32 	[%rd2], %r5442;
	bra.uni 	$L__BB0_10237;
$L__BB0_7103:
	mov.b32 	%r5441, 1153695744;
	st.global.u32 	[%rd2], %r5441;
	bra.uni 	$L__BB0_10237;
$L__BB0_7104:
	add.s32 	%r5390, %r5, 1551;
	cvt.rn.f32.s32 	%f6391, %r5390;
	setp.leu.f32 	%p7683, %f6148, %f6391;
	@%p7683 bra 	$L__BB0_7136;
	add.s32 	%r5414, %r5, 1559;
	cvt.rn.f32.s32 	%f6392, %r5414;
	setp.leu.f32 	%p7699, %f6148, %f6392;
	@%p7699 bra 	$L__BB0_7121;
	add.s32 	%r5426, %r5, 1563;
	cvt.rn.f32.s32 	%f6393, %r5426;
	setp.leu.f32 	%p7707, %f6148, %f6393;
	@%p7707 bra 	$L__BB0_7114;
	add.s32 	%r5432, %r5, 1565;
	cvt.rn.f32.s32 	%f6394, %r5432;
	setp.leu.f32 	%p7711, %f6148, %f6394;
	@%p7711 bra 	$L__BB0_7111;
	setp.neu.f32 	%p7713, %f6148, %f6375;
	@%p7713 bra 	$L__BB0_7110;
	mov.b32 	%r5436, 1153687552;
	st.global.u32 	[%rd2], %r5436;
	bra.uni 	$L__BB0_10237;
$L__BB0_7110:
	mov.b32 	%r5435, 1153679360;
	st.global.u32 	[%rd2], %r5435;
	bra.uni 	$L__BB0_10237;
$L__BB0_7111:
	setp.neu.f32 	%p7712, %f6148, %f6394;
	@%p7712 bra 	$L__BB0_7113;
	mov.b32 	%r5434, 1153671168;
	st.global.u32 	[%rd2], %r5434;
	bra.uni 	$L__BB0_10237;
$L__BB0_7113:
	mov.b32 	%r5433, 1153662976;
	st.global.u32 	[%rd2], %r5433;
	bra.uni 	$L__BB0_10237;
$L__BB0_7114:
	add.s32 	%r5427, %r5, 1561;
	cvt.rn.f32.s32 	%f6395, %r5427;
	setp.leu.f32 	%p7708, %f6148, %f6395;
	@%p7708 bra 	$L__BB0_7118;
	setp.neu.f32 	%p7710, %f6148, %f6393;
	@%p7710 bra 	$L__BB0_7117;
	mov.b32 	%r5431, 1153654784;
	st.global.u32 	[%rd2], %r5431;
	bra.uni 	$L__BB0_10237;
$L__BB0_7117:
	mov.b32 	%r5430, 1153646592;
	st.global.u32 	[%rd2], %r5430;
	bra.uni 	$L__BB0_10237;
$L__BB0_7118:
	setp.neu.f32 	%p7709, %f6148, %f6395;
	@%p7709 bra 	$L__BB0_7120;
	mov.b32 	%r5429, 1153638400;
	st.global.u32 	[%rd2], %r5429;
	bra.uni 	$L__BB0_10237;
$L__BB0_7120:
	mov.b32 	%r5428, 1153630208;
	st.global.u32 	[%rd2], %r5428;
	bra.uni 	$L__BB0_10237;
$L__BB0_7121:
	add.s32 	%r5415, %r5, 1555;
	cvt.rn.f32.s32 	%f6396, %r5415;
	setp.leu.f32 	%p7700, %f6148, %f6396;
	@%p7700 bra 	$L__BB0_7129;
	add.s32 	%r5421, %r5, 1557;
	cvt.rn.f32.s32 	%f6397, %r5421;
	setp.leu.f32 	%p7704, %f6148, %f6397;
	@%p7704 bra 	$L__BB0_7126;
	setp.neu.f32 	%p7706, %f6148, %f6392;
	@%p7706 bra 	$L__BB0_7125;
	mov.b32 	%r5425, 1153622016;
	st.global.u32 	[%rd2], %r5425;
	bra.uni 	$L__BB0_10237;
$L__BB0_7125:
	mov.b32 	%r5424, 1153613824;
	st.global.u32 	[%rd2], %r5424;
	bra.uni 	$L__BB0_10237;
$L__BB0_7126:
	setp.neu.f32 	%p7705, %f6148, %f6397;
	@%p7705 bra 	$L__BB0_7128;
	mov.b32 	%r5423, 1153605632;
	st.global.u32 	[%rd2], %r5423;
	bra.uni 	$L__BB0_10237;
$L__BB0_7128:
	mov.b32 	%r5422, 1153597440;
	st.global.u32 	[%rd2], %r5422;
	bra.uni 	$L__BB0_10237;
$L__BB0_7129:
	add.s32 	%r5416, %r5, 1553;
	cvt.rn.f32.s32 	%f6398, %r5416;
	setp.leu.f32 	%p7701, %f6148, %f6398;
	@%p7701 bra 	$L__BB0_7133;
	setp.neu.f32 	%p7703, %f6148, %f6396;
	@%p7703 bra 	$L__BB0_7132;
	mov.b32 	%r5420, 1153589248;
	st.global.u32 	[%rd2], %r5420;
	bra.uni 	$L__BB0_10237;
$L__BB0_7132:
	mov.b32 	%r5419, 1153581056;
	st.global.u32 	[%rd2], %r5419;
	bra.uni 	$L__BB0_10237;
$L__BB0_7133:
	setp.neu.f32 	%p7702, %f6148, %f6398;
	@%p7702 bra 	$L__BB0_7135;
	mov.b32 	%r5418, 1153572864;
	st.global.u32 	[%rd2], %r5418;
	bra.uni 	$L__BB0_10237;
$L__BB0_7135:
	mov.b32 	%r5417, 1153564672;
	st.global.u32 	[%rd2], %r5417;
	bra.uni 	$L__BB0_10237;
$L__BB0_7136:
	add.s32 	%r5391, %r5, 1543;
	cvt.rn.f32.s32 	%f6399, %r5391;
	setp.leu.f32 	%p7684, %f6148, %f6399;
	@%p7684 bra 	$L__BB0_7152;
	add.s32 	%r5403, %r5, 1547;
	cvt.rn.f32.s32 	%f6400, %r5403;
	setp.leu.f32 	%p7692, %f6148, %f6400;
	@%p7692 bra 	$L__BB0_7145;
	add.s32 	%r5409, %r5, 1549;
	cvt.rn.f32.s32 	%f6401, %r5409;
	setp.leu.f32 	%p7696, %f6148, %f6401;
	@%p7696 bra 	$L__BB0_7142;
	setp.neu.f32 	%p7698, %f6148, %f6391;
	@%p7698 bra 	$L__BB0_7141;
	mov.b32 	%r5413, 1153556480;
	st.global.u32 	[%rd2], %r5413;
	bra.uni 	$L__BB0_10237;
$L__BB0_7141:
	mov.b32 	%r5412, 1153548288;
	st.global.u32 	[%rd2], %r5412;
	bra.uni 	$L__BB0_10237;
$L__BB0_7142:
	setp.neu.f32 	%p7697, %f6148, %f6401;
	@%p7697 bra 	$L__BB0_7144;
	mov.b32 	%r5411, 1153540096;
	st.global.u32 	[%rd2], %r5411;
	bra.uni 	$L__BB0_10237;
$L__BB0_7144:
	mov.b32 	%r5410, 1153531904;
	st.global.u32 	[%rd2], %r5410;
	bra.uni 	$L__BB0_10237;
$L__BB0_7145:
	add.s32 	%r5404, %r5, 1545;
	cvt.rn.f32.s32 	%f6402, %r5404;
	setp.leu.f32 	%p7693, %f6148, %f6402;
	@%p7693 bra 	$L__BB0_7149;
	setp.neu.f32 	%p7695, %f6148, %f6400;
	@%p7695 bra 	$L__BB0_7148;
	mov.b32 	%r5408, 1153523712;
	st.global.u32 	[%rd2], %r5408;
	bra.uni 	$L__BB0_10237;
$L__BB0_7148:
	mov.b32 	%r5407, 1153515520;
	st.global.u32 	[%rd2], %r5407;
	bra.uni 	$L__BB0_10237;
$L__BB0_7149:
	setp.neu.f32 	%p7694, %f6148, %f6402;
	@%p7694 bra 	$L__BB0_7151;
	mov.b32 	%r5406, 1153507328;
	st.global.u32 	[%rd2], %r5406;
	bra.uni 	$L__BB0_10237;
$L__BB0_7151:
	mov.b32 	%r5405, 1153499136;
	st.global.u32 	[%rd2], %r5405;
	bra.uni 	$L__BB0_10237;
$L__BB0_7152:
	add.s32 	%r5392, %r5, 1539;
	cvt.rn.f32.s32 	%f6403, %r5392;
	setp.leu.f32 	%p7685, %f6148, %f6403;
	@%p7685 bra 	$L__BB0_7160;
	add.s32 	%r5398, %r5, 1541;
	cvt.rn.f32.s32 	%f6404, %r5398;
	setp.leu.f32 	%p7689, %f6148, %f6404;
	@%p7689 bra 	$L__BB0_7157;
	setp.neu.f32 	%p7691, %f6148, %f6399;
	@%p7691 bra 	$L__BB0_7156;
	mov.b32 	%r5402, 1153490944;
	st.global.u32 	[%rd2], %r5402;
	bra.uni 	$L__BB0_10237;
$L__BB0_7156:
	mov.b32 	%r5401, 1153482752;
	st.global.u32 	[%rd2], %r5401;
	bra.uni 	$L__BB0_10237;
$L__BB0_7157:
	setp.neu.f32 	%p7690, %f6148, %f6404;
	@%p7690 bra 	$L__BB0_7159;
	mov.b32 	%r5400, 1153474560;
	st.global.u32 	[%rd2], %r5400;
	bra.uni 	$L__BB0_10237;
$L__BB0_7159:
	mov.b32 	%r5399, 1153466368;
	st.global.u32 	[%rd2], %r5399;
	bra.uni 	$L__BB0_10237;
$L__BB0_7160:
	add.s32 	%r5393, %r5, 1537;
	cvt.rn.f32.s32 	%f6405, %r5393;
	setp.leu.f32 	%p7686, %f6148, %f6405;
	@%p7686 bra 	$L__BB0_7164;
	setp.neu.f32 	%p7688, %f6148, %f6403;
	@%p7688 bra 	$L__BB0_7163;
	mov.b32 	%r5397, 1153458176;
	st.global.u32 	[%rd2], %r5397;
	bra.uni 	$L__BB0_10237;
$L__BB0_7163:
	mov.b32 	%r5396, 1153449984;
	st.global.u32 	[%rd2], %r5396;
	bra.uni 	$L__BB0_10237;
$L__BB0_7164:
	setp.neu.f32 	%p7687, %f6148, %f6405;
	@%p7687 bra 	$L__BB0_7166;
	mov.b32 	%r5395, 1153441792;
	st.global.u32 	[%rd2], %r5395;
	bra.uni 	$L__BB0_10237;
$L__BB0_7166:
	mov.b32 	%r5394, 1153433600;
	st.global.u32 	[%rd2], %r5394;
	bra.uni 	$L__BB0_10237;
$L__BB0_7167:
	add.s32 	%r4619, %r5, 1279;
	cvt.rn.f32.s32 	%f6406, %r4619;
	setp.leu.f32 	%p7168, %f6148, %f6406;
	@%p7168 bra 	$L__BB0_7679;
	add.s32 	%r5003, %r5, 1407;
	cvt.rn.f32.s32 	%f6407, %r5003;
	setp.leu.f32 	%p7424, %f6148, %f6407;
	@%p7424 bra 	$L__BB0_7424;
	add.s32 	%r5195, %r5, 1471;
	cvt.rn.f32.s32 	%f6408, %r5195;
	setp.leu.f32 	%p7552, %f6148, %f6408;
	@%p7552 bra 	$L__BB0_7297;
	add.s32 	%r5291, %r5, 1503;
	cvt.rn.f32.s32 	%f6409, %r5291;
	setp.leu.f32 	%p7616, %f6148, %f6409;
	@%p7616 bra 	$L__BB0_7234;
	add.s32 	%r5339, %r5, 1519;
	cvt.rn.f32.s32 	%f6410, %r5339;
	setp.leu.f32 	%p7648, %f6148, %f6410;
	@%p7648 bra 	$L__BB0_7203;
	add.s32 	%r5363, %r5, 1527;
	cvt.rn.f32.s32 	%f6411, %r5363;
	setp.leu.f32 	%p7664, %f6148, %f6411;
	@%p7664 bra 	$L__BB0_7188;
	add.s32 	%r5375, %r5, 1531;
	cvt.rn.f32.s32 	%f6412, %r5375;
	setp.leu.f32 	%p7672, %f6148, %f6412;
	@%p7672 bra 	$L__BB0_7181;
	add.s32 	%r5381, %r5, 1533;
	cvt.rn.f32.s32 	%f6413, %r5381;
	setp.leu.f32 	%p7676, %f6148, %f6413;
	@%p7676 bra 	$L__BB0_7178;
	setp.neu.f32 	%p7678, %f6148, %f6150;
	@%p7678 bra 	$L__BB0_7177;
	mov.b32 	%r5385, 1153425408;
	st.global.u32 	[%rd2], %r5385;
	bra.uni 	$L__BB0_10237;
$L__BB0_7177:
	mov.b32 	%r5384, 1153417216;
	st.global.u32 	[%rd2], %r5384;
	bra.uni 	$L__BB0_10237;
$L__BB0_7178:
	setp.neu.f32 	%p7677, %f6148, %f6413;
	@%p7677 bra 	$L__BB0_7180;
	mov.b32 	%r5383, 1153409024;
	st.global.u32 	[%rd2], %r5383;
	bra.uni 	$L__BB0_10237;
$L__BB0_7180:
	mov.b32 	%r5382, 1153400832;
	st.global.u32 	[%rd2], %r5382;
	bra.uni 	$L__BB0_10237;
$L__BB0_7181:
	add.s32 	%r5376, %r5, 1529;
	cvt.rn.f32.s32 	%f6414, %r5376;
	setp.leu.f32 	%p7673, %f6148, %f6414;
	@%p7673 bra 	$L__BB0_7185;
	setp.neu.f32 	%p7675, %f6148, %f6412;
	@%p7675 bra 	$L__BB0_7184;
	mov.b32 	%r5380, 1153392640;
	st.global.u32 	[%rd2], %r5380;
	bra.uni 	$L__BB0_10237;
$L__BB0_7184:
	mov.b32 	%r5379, 1153384448;
	st.global.u32 	[%rd2], %r5379;
	bra.uni 	$L__BB0_10237;
$L__BB0_7185:
	setp.neu.f32 	%p7674, %f6148, %f6414;
	@%p7674 bra 	$L__BB0_7187;
	mov.b32 	%r5378, 1153376256;
	st.global.u32 	[%rd2], %r5378;
	bra.uni 	$L__BB0_10237;
$L__BB0_7187:
	mov.b32 	%r5377, 1153368064;
	st.global.u32 	[%rd2], %r5377;
	bra.uni 	$L__BB0_10237;
$L__BB0_7188:
	add.s32 	%r5364, %r5, 1523;
	cvt.rn.f32.s32 	%f6415, %r5364;
	setp.leu.f32 	%p7665, %f6148, %f6415;
	@%p7665 bra 	$L__BB0_7196;
	add.s32 	%r5370, %r5, 1525;
	cvt.rn.f32.s32 	%f6416, %r5370;
	setp.leu.f32 	%p7669, %f6148, %f6416;
	@%p7669 bra 	$L__BB0_7193;
	setp.neu.f32 	%p7671, %f6148, %f6411;
	@%p7671 bra 	$L__BB0_7192;
	mov.b32 	%r5374, 1153359872;
	st.global.u32 	[%rd2], %r5374;
	bra.uni 	$L__BB0_10237;
$L__BB0_7192:
	mov.b32 	%r5373, 1153351680;
	st.global.u32 	[%rd2], %r5373;
	bra.uni 	$L__BB0_10237;
$L__BB0_7193:
	setp.neu.f32 	%p7670, %f6148, %f6416;
	@%p7670 bra 	$L__BB0_7195;
	mov.b32 	%r5372, 1153343488;
	st.global.u32 	[%rd2], %r5372;
	bra.uni 	$L__BB0_10237;
$L__BB0_7195:
	mov.b32 	%r5371, 1153335296;
	st.global.u32 	[%rd2], %r5371;
	bra.uni 	$L__BB0_10237;
$L__BB0_7196:
	add.s32 	%r5365, %r5, 1521;
	cvt.rn.f32.s32 	%f6417, %r5365;
	setp.leu.f32 	%p7666, %f6148, %f6417;
	@%p7666 bra 	$L__BB0_7200;
	setp.neu.f32 	%p7668, %f6148, %f6415;
	@%p7668 bra 	$L__BB0_7199;
	mov.b32 	%r5369, 1153327104;
	st.global.u32 	[%rd2], %r5369;
	bra.uni 	$L__BB0_10237;
$L__BB0_7199:
	mov.b32 	%r5368, 1153318912;
	st.global.u32 	[%rd2], %r5368;
	bra.uni 	$L__BB0_10237;
$L__BB0_7200:
	setp.neu.f32 	%p7667, %f6148, %f6417;
	@%p7667 bra 	$L__BB0_7202;
	mov.b32 	%r5367, 1153310720;
	st.global.u32 	[%rd2], %r5367;
	bra.uni 	$L__BB0_10237;
$L__BB0_7202:
	mov.b32 	%r5366, 1153302528;
	st.global.u32 	[%rd2], %r5366;
	bra.uni 	$L__BB0_10237;
$L__BB0_7203:
	add.s32 	%r5340, %r5, 1511;
	cvt.rn.f32.s32 	%f6418, %r5340;
	setp.leu.f32 	%p7649, %f6148, %f6418;
	@%p7649 bra 	$L__BB0_7219;
	add.s32 	%r5352, %r5, 1515;
	cvt.rn.f32.s32 	%f6419, %r5352;
	setp.leu.f32 	%p7657, %f6148, %f6419;
	@%p7657 bra 	$L__BB0_7212;
	add.s32 	%r5358, %r5, 1517;
	cvt.rn.f32.s32 	%f6420, %r5358;
	setp.leu.f32 	%p7661, %f6148, %f6420;
	@%p7661 bra 	$L__BB0_7209;
	setp.neu.f32 	%p7663, %f6148, %f6410;
	@%p7663 bra 	$L__BB0_7208;
	mov.b32 	%r5362, 1153294336;
	st.global.u32 	[%rd2], %r5362;
	bra.uni 	$L__BB0_10237;
$L__BB0_7208:
	mov.b32 	%r5361, 1153286144;
	st.global.u32 	[%rd2], %r5361;
	bra.uni 	$L__BB0_10237;
$L__BB0_7209:
	setp.neu.f32 	%p7662, %f6148, %f6420;
	@%p7662 bra 	$L__BB0_7211;
	mov.b32 	%r5360, 1153277952;
	st.global.u32 	[%rd2], %r5360;
	bra.uni 	$L__BB0_10237;
$L__BB0_7211:
	mov.b32 	%r5359, 1153269760;
	st.global.u32 	[%rd2], %r5359;
	bra.uni 	$L__BB0_10237;
$L__BB0_7212:
	add.s32 	%r5353, %r5, 1513;
	cvt.rn.f32.s32 	%f6421, %r5353;
	setp.leu.f32 	%p7658, %f6148, %f6421;
	@%p7658 bra 	$L__BB0_7216;
	setp.neu.f32 	%p7660, %f6148, %f6419;
	@%p7660 bra 	$L__BB0_7215;
	mov.b32 	%r5357, 1153261568;
	st.global.u32 	[%rd2], %r5357;
	bra.uni 	$L__BB0_10237;
$L__BB0_7215:
	mov.b32 	%r5356, 1153253376;
	st.global.u32 	[%rd2], %r5356;
	bra.uni 	$L__BB0_10237;
$L__BB0_7216:
	setp.neu.f32 	%p7659, %f6148, %f6421;
	@%p7659 bra 	$L__BB0_7218;
	mov.b32 	%r5355, 1153245184;
	st.global.u32 	[%rd2], %r5355;
	bra.uni 	$L__BB0_10237;
$L__BB0_7218:
	mov.b32 	%r5354, 1153236992;
	st.global.u32 	[%rd2], %r5354;
	bra.uni 	$L__BB0_10237;
$L__BB0_7219:
	add.s32 	%r5341, %r5, 1507;
	cvt.rn.f32.s32 	%f6422, %r5341;
	setp.leu.f32 	%p7650, %f6148, %f6422;
	@%p7650 bra 	$L__BB0_7227;
	add.s32 	%r5347, %r5, 1509;
	cvt.rn.f32.s32 	%f6423, %r5347;
	setp.leu.f32 	%p7654, %f6148, %f6423;
	@%p7654 bra 	$L__BB0_7224;
	setp.neu.f32 	%p7656, %f6148, %f6418;
	@%p7656 bra 	$L__BB0_7223;
	mov.b32 	%r5351, 1153228800;
	st.global.u32 	[%rd2], %r5351;
	bra.uni 	$L__BB0_10237;
$L__BB0_7223:
	mov.b32 	%r5350, 1153220608;
	st.global.u32 	[%rd2], %r5350;
	bra.uni 	$L__BB0_10237;
$L__BB0_7224:
	setp.neu.f32 	%p7655, %f6148, %f6423;
	@%p7655 bra 	$L__BB0_7226;
	mov.b32 	%r5349, 1153212416;
	st.global.u32 	[%rd2], %r5349;
	bra.uni 	$L__BB0_10237;
$L__BB0_7226:
	mov.b32 	%r5348, 1153204224;
	st.global.u32 	[%rd2], %r5348;
	bra.uni 	$L__BB0_10237;
$L__BB0_7227:
	add.s32 	%r5342, %r5, 1505;
	cvt.rn.f32.s32 	%f6424, %r5342;
	setp.leu.f32 	%p7651, %f6148, %f6424;
	@%p7651 bra 	$L__BB0_7231;
	setp.neu.f32 	%p7653, %f6148, %f6422;
	@%p7653 bra 	$L__BB0_7230;
	mov.b32 	%r5346, 1153196032;
	st.global.u32 	[%rd2], %r5346;
	bra.uni 	$L__BB0_10237;
$L__BB0_7230:
	mov.b32 	%r5345, 1153187840;
	st.global.u32 	[%rd2], %r5345;
	bra.uni 	$L__BB0_10237;
$L__BB0_7231:
	setp.neu.f32 	%p7652, %f6148, %f6424;
	@%p7652 bra 	$L__BB0_7233;
	mov.b32 	%r5344, 1153179648;
	st.global.u32 	[%rd2], %r5344;
	bra.uni 	$L__BB0_10237;
$L__BB0_7233:
	mov.b32 	%r5343, 1153171456;
	st.global.u32 	[%rd2], %r5343;
	bra.uni 	$L__BB0_10237;
$L__BB0_7234:
	add.s32 	%r5292, %r5, 1487;
	cvt.rn.f32.s32 	%f6425, %r5292;
	setp.leu.f32 	%p7617, %f6148, %f6425;
	@%p7617 bra 	$L__BB0_7266;
	add.s32 	%r5316, %r5, 1495;
	cvt.rn.f32.s32 	%f6426, %r5316;
	setp.leu.f32 	%p7633, %f6148, %f6426;
	@%p7633 bra 	$L__BB0_7251;
	add.s32 	%r5328, %r5, 1499;
	cvt.rn.f32.s32 	%f6427, %r5328;
	setp.leu.f32 	%p7641, %f6148, %f6427;
	@%p7641 bra 	$L__BB0_7244;
	add.s32 	%r5334, %r5, 1501;
	cvt.rn.f32.s32 	%f6428, %r5334;
	setp.leu.f32 	%p7645, %f6148, %f6428;
	@%p7645 bra 	$L__BB0_7241;
	setp.neu.f32 	%p7647, %f6148, %f6409;
	@%p7647 bra 	$L__BB0_7240;
	mov.b32 	%r5338, 1153163264;
	st.global.u32 	[%rd2], %r5338;
	bra.uni 	$L__BB0_10237;
$L__BB0_7240:
	mov.b32 	%r5337, 1153155072;
	st.global.u32 	[%rd2], %r5337;
	bra.uni 	$L__BB0_10237;
$L__BB0_7241:
	setp.neu.f32 	%p7646, %f6148, %f6428;
	@%p7646 bra 	$L__BB0_7243;
	mov.b32 	%r5336, 1153146880;
	st.global.u32 	[%rd2], %r5336;
	bra.uni 	$L__BB0_10237;
$L__BB0_7243:
	mov.b32 	%r5335, 1153138688;
	st.global.u32 	[%rd2], %r5335;
	bra.uni 	$L__BB0_10237;
$L__BB0_7244:
	add.s32 	%r5329, %r5, 1497;
	cvt.rn.f32.s32 	%f6429, %r5329;
	setp.leu.f32 	%p7642, %f6148, %f6429;
	@%p7642 bra 	$L__BB0_7248;
	setp.neu.f32 	%p7644, %f6148, %f6427;
	@%p7644 bra 	$L__BB0_7247;
	mov.b32 	%r5333, 1153130496;
	st.global.u32 	[%rd2], %r5333;
	bra.uni 	$L__BB0_10237;
$L__BB0_7247:
	mov.b32 	%r5332, 1153122304;
	st.global.u32 	[%rd2], %r5332;
	bra.uni 	$L__BB0_10237;
$L__BB0_7248:
	setp.neu.f32 	%p7643, %f6148, %f6429;
	@%p7643 bra 	$L__BB0_7250;
	mov.b32 	%r5331, 1153114112;
	st.global.u32 	[%rd2], %r5331;
	bra.uni 	$L__BB0_10237;
$L__BB0_7250:
	mov.b32 	%r5330, 1153105920;
	st.global.u32 	[%rd2], %r5330;
	bra.uni 	$L__BB0_10237;
$L__BB0_7251:
	add.s32 	%r5317, %r5, 1491;
	cvt.rn.f32.s32 	%f6430, %r5317;
	setp.leu.f32 	%p7634, %f6148, %f6430;
	@%p7634 bra 	$L__BB0_7259;
	add.s32 	%r5323, %r5, 1493;
	cvt.rn.f32.s32 	%f6431, %r5323;
	setp.leu.f32 	%p7638, %f6148, %f6431;
	@%p7638 bra 	$L__BB0_7256;
	setp.neu.f32 	%p7640, %f6148, %f6426;
	@%p7640 bra 	$L__BB0_7255;
	mov.b32 	%r5327, 1153097728;
	st.global.u32 	[%rd2], %r5327;
	bra.uni 	$L__BB0_10237;
$L__BB0_7255:
	mov.b32 	%r5326, 1153089536;
	st.global.u32 	[%rd2], %r5326;
	bra.uni 	$L__BB0_10237;
$L__BB0_7256:
	setp.neu.f32 	%p7639, %f6148, %f6431;
	@%p7639 bra 	$L__BB0_7258;
	mov.b32 	%r5325, 1153081344;
	st.global.u32 	[%rd2], %r5325;
	bra.uni 	$L__BB0_10237;
$L__BB0_7258:
	mov.b32 	%r5324, 1153073152;
	st.global.u32 	[%rd2], %r5324;
	bra.uni 	$L__BB0_10237;
$L__BB0_7259:
	add.s32 	%r5318, %r5, 1489;
	cvt.rn.f32.s32 	%f6432, %r5318;
	setp.leu.f32 	%p7635, %f6148, %f6432;
	@%p7635 bra 	$L__BB0_7263;
	setp.neu.f32 	%p7637, %f6148, %f6430;
	@%p7637 bra 	$L__BB0_7262;
	mov.b32 	%r5322, 1153064960;
	st.global.u32 	[%rd2], %r5322;
	bra.uni 	$L__BB0_10237;
$L__BB0_7262:
	mov.b32 	%r5321, 1153056768;
	st.global.u32 	[%rd2], %r5321;
	bra.uni 	$L__BB0_10237;
$L__BB0_7263:
	setp.neu.f32 	%p7636, %f6148, %f6432;
	@%p7636 bra 	$L__BB0_7265;
	mov.b32 	%r5320, 1153048576;
	st.global.u32 	[%rd2], %r5320;
	bra.uni 	$L__BB0_10237;
$L__BB0_7265:
	mov.b32 	%r5319, 1153040384;
	st.global.u32 	[%rd2], %r5319;
	bra.uni 	$L__BB0_10237;
$L__BB0_7266:
	add.s32 	%r5293, %r5, 1479;
	cvt.rn.f32.s32 	%f6433, %r5293;
	setp.leu.f32 	%p7618, %f6148, %f6433;
	@%p7618 bra 	$L__BB0_7282;
	add.s32 	%r5305, %r5, 1483;
	cvt.rn.f32.s32 	%f6434, %r5305;
	setp.leu.f32 	%p7626, %f6148, %f6434;
	@%p7626 bra 	$L__BB0_7275;
	add.s32 	%r5311, %r5, 1485;
	cvt.rn.f32.s32 	%f6435, %r5311;
	setp.leu.f32 	%p7630, %f6148, %f6435;
	@%p7630 bra 	$L__BB0_7272;
	setp.neu.f32 	%p7632, %f6148, %f6425;
	@%p7632 bra 	$L__BB0_7271;
	mov.b32 	%r5315, 1153032192;
	st.global.u32 	[%rd2], %r5315;
	bra.uni 	$L__BB0_10237;
$L__BB0_7271:
	mov.b32 	%r5314, 1153024000;
	st.global.u32 	[%rd2], %r5314;
	bra.uni 	$L__BB0_10237;
$L__BB0_7272:
	setp.neu.f32 	%p7631, %f6148, %f6435;
	@%p7631 bra 	$L__BB0_7274;
	mov.b32 	%r5313, 1153015808;
	st.global.u32 	[%rd2], %r5313;
	bra.uni 	$L__BB0_10237;
$L__BB0_7274:
	mov.b32 	%r5312, 1153007616;
	st.global.u32 	[%rd2], %r5312;
	bra.uni 	$L__BB0_10237;
$L__BB0_7275:
	add.s32 	%r5306, %r5, 1481;
	cvt.rn.f32.s32 	%f6436, %r5306;
	setp.leu.f32 	%p7627, %f6148, %f6436;
	@%p7627 bra 	$L__BB0_7279;
	setp.neu.f32 	%p7629, %f6148, %f6434;
	@%p7629 bra 	$L__BB0_7278;
	mov.b32 	%r5310, 1152999424;
	st.global.u32 	[%rd2], %r5310;
	bra.uni 	$L__BB0_10237;
$L__BB0_7278:
	mov.b32 	%r5309, 1152991232;
	st.global.u32 	[%rd2], %r5309;
	bra.uni 	$L__BB0_10237;
$L__BB0_7279:
	setp.neu.f32 	%p7628, %f6148, %f6436;
	@%p7628 bra 	$L__BB0_7281;
	mov.b32 	%r5308, 1152983040;
	st.global.u32 	[%rd2], %r5308;
	bra.uni 	$L__BB0_10237;
$L__BB0_7281:
	mov.b32 	%r5307, 1152974848;
	st.global.u32 	[%rd2], %r5307;
	bra.uni 	$L__BB0_10237;
$L__BB0_7282:
	add.s32 	%r5294, %r5, 1475;
	cvt.rn.f32.s32 	%f6437, %r5294;
	setp.leu.f32 	%p7619, %f6148, %f6437;
	@%p7619 bra 	$L__BB0_7290;
	add.s32 	%r5300, %r5, 1477;
	cvt.rn.f32.s32 	%f6438, %r5300;
	setp.leu.f32 	%p7623, %f6148, %f6438;
	@%p7623 bra 	$L__BB0_7287;
	setp.neu.f32 	%p7625, %f6148, %f6433;
	@%p7625 bra 	$L__BB0_7286;
	mov.b32 	%r5304, 1152966656;
	st.global.u32 	[%rd2], %r5304;
	bra.uni 	$L__BB0_10237;
$L__BB0_7286:
	mov.b32 	%r5303, 1152958464;
	st.global.u32 	[%rd2], %r5303;
	bra.uni 	$L__BB0_10237;
$L__BB0_7287:
	setp.neu.f32 	%p7624, %f6148, %f6438;
	@%p7624 bra 	$L__BB0_7289;
	mov.b32 	%r5302, 1152950272;
	st.global.u32 	[%rd2], %r5302;
	bra.uni 	$L__BB0_10237;
$L__BB0_7289:
	mov.b32 	%r5301, 1152942080;
	st.global.u32 	[%rd2], %r5301;
	bra.uni 	$L__BB0_10237;
$L__BB0_7290:
	add.s32 	%r5295, %r5, 1473;
	cvt.rn.f32.s32 	%f6439, %r5295;
	setp.leu.f32 	%p7620, %f6148, %f6439;
	@%p7620 bra 	$L__BB0_7294;
	setp.neu.f32 	%p7622, %f6148, %f6437;
	@%p7622 bra 	$L__BB0_7293;
	mov.b32 	%r5299, 1152933888;
	st.global.u32 	[%rd2], %r5299;
	bra.uni 	$L__BB0_10237;
$L__BB0_7293:
	mov.b32 	%r5298, 1152925696;
	st.global.u32 	[%rd2], %r5298;
	bra.uni 	$L__BB0_10237;
$L__BB0_7294:
	setp.neu.f32 	%p7621, %f6148, %f6439;
	@%p7621 bra 	$L__BB0_7296;
	mov.b32 	%r5297, 1152917504;
	st.global.u32 	[%rd2], %r5297;
	bra.uni 	$L__BB0_10237;
$L__BB0_7296:
	mov.b32 	%r5296, 1152909312;
	st.global.u32 	[%rd2], %r5296;
	bra.uni 	$L__BB0_10237;
$L__BB0_7297:
	add.s32 	%r5196, %r5, 1439;
	cvt.rn.f32.s32 	%f6440, %r5196;
	setp.leu.f32 	%p7553, %f6148, %f6440;
	@%p7553 bra 	$L__BB0_7361;
	add.s32 	%r5244, %r5, 1455;
	cvt.rn.f32.s32 	%f6441, %r5244;
	setp.leu.f32 	%p7585, %f6148, %f6441;
	@%p7585 bra 	$L__BB0_7330;
	add.s32 	%r5268, %r5, 1463;
	cvt.rn.f32.s32 	%f6442, %r5268;
	setp.leu.f32 	%p7601, %f6148, %f6442;
	@%p7601 bra 	$L__BB0_7315;
	add.s32 	%r5280, %r5, 1467;
	cvt.rn.f32.s32 	%f6443, %r5280;
	setp.leu.f32 	%p7609, %f6148, %f6443;
	@%p7609 bra 	$L__BB0_7308;
	add.s32 	%r5286, %r5, 1469;
	cvt.rn.f32.s32 	%f6444, %r5286;
	setp.leu.f32 	%p7613, %f6148, %f6444;
	@%p7613 bra 	$L__BB0_7305;
	setp.neu.f32 	%p7615, %f6148, %f6408;
	@%p7615 bra 	$L__BB0_7304;
	mov.b32 	%r5290, 1152901120;
	st.global.u32 	[%rd2], %r5290;
	bra.uni 	$L__BB0_10237;
$L__BB0_7304:
	mov.b32 	%r5289, 1152892928;
	st.global.u32 	[%rd2], %r5289;
	bra.uni 	$L__BB0_10237;
$L__BB0_7305:
	setp.neu.f32 	%p7614, %f6148, %f6444;
	@%p7614 bra 	$L__BB0_7307;
	mov.b32 	%r5288, 1152884736;
	st.global.u32 	[%rd2], %r5288;
	bra.uni 	$L__BB0_10237;
$L__BB0_7307:
	mov.b32 	%r5287, 1152876544;
	st.global.u32 	[%rd2], %r5287;
	bra.uni 	$L__BB0_10237;
$L__BB0_7308:
	add.s32 	%r5281, %r5, 1465;
	cvt.rn.f32.s32 	%f6445, %r5281;
	setp.leu.f32 	%p7610, %f6148, %f6445;
	@%p7610 bra 	$L__BB0_7312;
	setp.neu.f32 	%p7612, %f6148, %f6443;
	@%p7612 bra 	$L__BB0_7311;
	mov.b32 	%r5285, 1152868352;
	st.global.u32 	[%rd2], %r5285;
	bra.uni 	$L__BB0_10237;
$L__BB0_7311:
	mov.b32 	%r5284, 1152860160;
	st.global.u32 	[%rd2], %r5284;
	bra.uni 	$L__BB0_10237;
$L__BB0_7312:
	setp.neu.f32 	%p7611, %f6148, %f6445;
	@%p7611 bra 	$L__BB0_7314;
	mov.b32 	%r5283, 1152851968;
	st.global.u32 	[%rd2], %r5283;
	bra.uni 	$L__BB0_10237;
$L__BB0_7314:
	mov.b32 	%r5282, 1152843776;
	st.global.u32 	[%rd2], %r5282;
	bra.uni 	$L__BB0_10237;
$L__BB0_7315:
	add.s32 	%r5269, %r5, 1459;
	cvt.rn.f32.s32 	%f6446, %r5269;
	setp.leu.f32 	%p7602, %f6148, %f6446;
	@%p7602 bra 	$L__BB0_7323;
	add.s32 	%r5275, %r5, 1461;
	cvt.rn.f32.s32 	%f6447, %r5275;
	setp.leu.f32 	%p7606, %f6148, %f6447;
	@%p7606 bra 	$L__BB0_7320;
	setp.neu.f32 	%p7608, %f6148, %f6442;
	@%p7608 bra 	$L__BB0_7319;
	mov.b32 	%r5279, 1152835584;
	st.global.u32 	[%rd2], %r5279;
	bra.uni 	$L__BB0_10237;
$L__BB0_7319:
	mov.b32 	%r5278, 1152827392;
	st.global.u32 	[%rd2], %r5278;
	bra.uni 	$L__BB0_10237;
$L__BB0_7320:
	setp.neu.f32 	%p7607, %f6148, %f6447;
	@%p7607 bra 	$L__BB0_7322;
	mov.b32 	%r5277, 1152819200;
	st.global.u32 	[%rd2], %r5277;
	bra.uni 	$L__BB0_10237;
$L__BB0_7322:
	mov.b32 	%r5276, 1152811008;
	st.global.u32 	[%rd2], %r5276;
	bra.uni 	$L__BB0_10237;
$L__BB0_7323:
	add.s32 	%r5270, %r5, 1457;
	cvt.rn.f32.s32 	%f6448, %r5270;
	setp.leu.f32 	%p7603, %f6148, %f6448;
	@%p7603 bra 	$L__BB0_7327;
	setp.neu.f32 	%p7605, %f6148, %f6446;
	@%p7605 bra 	$L__BB0_7326;
	mov.b32 	%r5274, 1152802816;
	st.global.u32 	[%rd2], %r5274;
	bra.uni 	$L__BB0_10237;
$L__BB0_7326:
	mov.b32 	%r5273, 1152794624;
	st.global.u32 	[%rd2], %r5273;
	bra.uni 	$L__BB0_10237;
$L__BB0_7327:
	setp.neu.f32 	%p7604, %f6148, %f6448;
	@%p7604 bra 	$L__BB0_7329;
	mov.b32 	%r5272, 1152786432;
	st.global.u32 	[%rd2], %r5272;
	bra.uni 	$L__BB0_10237;
$L__BB0_7329:
	mov.b32 	%r5271, 1152778240;
	st.global.u32 	[%rd2], %r5271;
	bra.uni 	$L__BB0_10237;
$L__BB0_7330:
	add.s32 	%r5245, %r5, 1447;
	cvt.rn.f32.s32 	%f6449, %r5245;
	setp.leu.f32 	%p7586, %f6148, %f6449;
	@%p7586 bra 	$L__BB0_7346;
	add.s32 	%r5257, %r5, 1451;
	cvt.rn.f32.s32 	%f6450, %r5257;
	setp.leu.f32 	%p7594, %f6148, %f6450;
	@%p7594 bra 	$L__BB0_7339;
	add.s32 	%r5263, %r5, 1453;
	cvt.rn.f32.s32 	%f6451, %r5263;
	setp.leu.f32 	%p7598, %f6148, %f6451;
	@%p7598 bra 	$L__BB0_7336;
	setp.neu.f32 	%p7600, %f6148, %f6441;
	@%p7600 bra 	$L__BB0_7335;
	mov.b32 	%r5267, 1152770048;
	st.global.u32 	[%rd2], %r5267;
	bra.uni 	$L__BB0_10237;
$L__BB0_7335:
	mov.b32 	%r5266, 1152761856;
	st.global.u32 	[%rd2], %r5266;
	bra.uni 	$L__BB0_10237;
$L__BB0_7336:
	setp.neu.f32 	%p7599, %f6148, %f6451;
	@%p7599 bra 	$L__BB0_7338;
	mov.b32 	%r5265, 1152753664;
	st.global.u32 	[%rd2], %r5265;
	bra.uni 	$L__BB0_10237;
$L__BB0_7338:
	mov.b32 	%r5264, 1152745472;
	st.global.u32 	[%rd2], %r5264;
	bra.uni 	$L__BB0_10237;
$L__BB0_7339:
	add.s32 	%r5258, %r5, 1449;
	cvt.rn.f32.s32 	%f6452, %r5258;
	setp.leu.f32 	%p7595, %f6148, %f6452;
	@%p7595 bra 	$L__BB0_7343;
	setp.neu.f32 	%p7597, %f6148, %f6450;
	@%p7597 bra 	$L__BB0_7342;
	mov.b32 	%r5262, 1152737280;
	st.global.u32 	[%rd2], %r5262;
	bra.uni 	$L__BB0_10237;
$L__BB0_7342:
	mov.b32 	%r5261, 1152729088;
	st.global.u32 	[%rd2], %r5261;
	bra.uni 	$L__BB0_10237;
$L__BB0_7343:
	setp.neu.f32 	%p7596, %f6148, %f6452;
	@%p7596 bra 	$L__BB0_7345;
	mov.b32 	%r5260, 1152720896;
	st.global.u32 	[%rd2], %r5260;
	bra.uni 	$L__BB0_10237;
$L__BB0_7345:
	mov.b32 	%r5259, 1152712704;
	st.global.u32 	[%rd2], %r5259;
	bra.uni 	$L__BB0_10237;
$L__BB0_7346:
	add.s32 	%r5246, %r5, 1443;
	cvt.rn.f32.s32 	%f6453, %r5246;
	setp.leu.f32 	%p7587, %f6148, %f6453;
	@%p7587 bra 	$L__BB0_7354;
	add.s32 	%r5252, %r5, 1445;
	cvt.rn.f32.s32 	%f6454, %r5252;
	setp.leu.f32 	%p7591, %f6148, %f6454;
	@%p7591 bra 	$L__BB0_7351;
	setp.neu.f32 	%p7593, %f6148, %f6449;
	@%p7593 bra 	$L__BB0_7350;
	mov.b32 	%r5256, 1152704512;
	st.global.u32 	[%rd2], %r5256;
	bra.uni 	$L__BB0_10237;
$L__BB0_7350:
	mov.b32 	%r5255, 1152696320;
	st.global.u32 	[%rd2], %r5255;
	bra.uni 	$L__BB0_10237;
$L__BB0_7351:
	setp.neu.f32 	%p7592, %f6148, %f6454;
	@%p7592 bra 	$L__BB0_7353;
	mov.b32 	%r5254, 1152688128;
	st.global.u32 	[%rd2], %r5254;
	bra.uni 	$L__BB0_10237;
$L__BB0_7353:
	mov.b32 	%r5253, 1152679936;
	st.global.u32 	[%rd2], %r5253;
	bra.uni 	$L__BB0_10237;
$L__BB0_7354:
	add.s32 	%r5247, %r5, 1441;
	cvt.rn.f32.s32 	%f6455, %r5247;
	setp.leu.f32 	%p7588, %f6148, %f6455;
	@%p7588 bra 	$L__BB0_7358;
	setp.neu.f32 	%p7590, %f6148, %f6453;
	@%p7590 bra 	$L__BB0_7357;
	mov.b32 	%r5251, 1152671744;
	st.global.u32 	[%rd2], %r5251;
	bra.uni 	$L__BB0_10237;
$L__BB0_7357:
	mov.b32 	%r5250, 1152663552;
	st.global.u32 	[%rd2], %r5250;
	bra.uni 	$L__BB0_10237;
$L__BB0_7358:
	setp.neu.f32 	%p7589, %f6148, %f6455;
	@%p7589 bra 	$L__BB0_7360;
	mov.b32 	%r5249, 1152655360;
	st.global.u32 	[%rd2], %r5249;
	bra.uni 	$L__BB0_10237;
$L__BB0_7360:
	mov.b32 	%r5248, 1152647168;
	st.global.u32 	[%rd2], %r5248;
	bra.uni 	$L__BB0_10237;
$L__BB0_7361:
	add.s32 	%r5197, %r5, 1423;
	cvt.rn.f32.s32 	%f6456, %r5197;
	setp.leu.f32 	%p7554, %f6148, %f6456;
	@%p7554 bra 	$L__BB0_7393;
	add.s32 	%r5221, %r5, 1431;
	cvt.rn.f32.s32 	%f6457, %r5221;
	setp.leu.f32 	%p7570, %f6148, %f6457;
	@%p7570 bra 	$L__BB0_7378;
	add.s32 	%r5233, %r5, 1435;
	cvt.rn.f32.s32 	%f6458, %r5233;
	setp.leu.f32 	%p7578, %f6148, %f6458;
	@%p7578 bra 	$L__BB0_7371;
	add.s32 	%r5239, %r5, 1437;
	cvt.rn.f32.s32 	%f6459, %r5239;
	setp.leu.f32 	%p7582, %f6148, %f6459;
	@%p7582 bra 	$L__BB0_7368;
	setp.neu.f32 	%p7584, %f6148, %f6440;
	@%p7584 bra 	$L__BB0_7367;
	mov.b32 	%r5243, 1152638976;
	st.global.u32 	[%rd2], %r5243;
	bra.uni 	$L__BB0_10237;
$L__BB0_7367:
	mov.b32 	%r5242, 1152630784;
	st.global.u32 	[%rd2], %r5242;
	bra.uni 	$L__BB0_10237;
$L__BB0_7368:
	setp.neu.f32 	%p7583, %f6148, %f6459;
	@%p7583 bra 	$L__BB0_7370;
	mov.b32 	%r5241, 1152622592;
	st.global.u32 	[%rd2], %r5241;
	bra.uni 	$L__BB0_10237;
$L__BB0_7370:
	mov.b32 	%r5240, 1152614400;
	st.global.u32 	[%rd2], %r5240;
	bra.uni 	$L__BB0_10237;
$L__BB0_7371:
	add.s32 	%r5234, %r5, 1433;
	cvt.rn.f32.s32 	%f6460, %r5234;
	setp.leu.f32 	%p7579, %f6148, %f6460;
	@%p7579 bra 	$L__BB0_7375;
	setp.neu.f32 	%p7581, %f6148, %f6458;
	@%p7581 bra 	$L__BB0_7374;
	mov.b32 	%r5238, 1152606208;
	st.global.u32 	[%rd2], %r5238;
	bra.uni 	$L__BB0_10237;
$L__BB0_7374:
	mov.b32 	%r5237, 1152598016;
	st.global.u32 	[%rd2], %r5237;
	bra.uni 	$L__BB0_10237;
$L__BB0_7375:
	setp.neu.f32 	%p7580, %f6148, %f6460;
	@%p7580 bra 	$L__BB0_7377;
	mov.b32 	%r5236, 1152589824;
	st.global.u32 	[%rd2], %r5236;
	bra.uni 	$L__BB0_10237;
$L__BB0_7377:
	mov.b32 	%r5235, 1152581632;
	st.global.u32 	[%rd2], %r5235;
	bra.uni 	$L__BB0_10237;
$L__BB0_7378:
	add.s32 	%r5222, %r5, 1427;
	cvt.rn.f32.s32 	%f6461, %r5222;
	setp.leu.f32 	%p7571, %f6148, %f6461;
	@%p7571 bra 	$L__BB0_7386;
	add.s32 	%r5228, %r5, 1429;
	cvt.rn.f32.s32 	%f6462, %r5228;
	setp.leu.f32 	%p7575, %f6148, %f6462;
	@%p7575 bra 	$L__BB0_7383;
	setp.neu.f32 	%p7577, %f6148, %f6457;
	@%p7577 bra 	$L__BB0_7382;
	mov.b32 	%r5232, 1152573440;
	st.global.u32 	[%rd2], %r5232;
	bra.uni 	$L__BB0_10237;
$L__BB0_7382:
	mov.b32 	%r5231, 1152565248;
	st.global.u32 	[%rd2], %r5231;
	bra.uni 	$L__BB0_10237;
$L__BB0_7383:
	setp.neu.f32 	%p7576, %f6148, %f6462;
	@%p7576 bra 	$L__BB0_7385;
	mov.b32 	%r5230, 1152557056;
	st.global.u32 	[%rd2], %r5230;
	bra.uni 	$L__BB0_10237;
$L__BB0_7385:
	mov.b32 	%r5229, 1152548864;
	st.global.u32 	[%rd2], %r5229;
	bra.uni 	$L__BB0_10237;
$L__BB0_7386:
	add.s32 	%r5223, %r5, 1425;
	cvt.rn.f32.s32 	%f6463, %r5223;
	setp.leu.f32 	%p7572, %f6148, %f6463;
	@%p7572 bra 	$L__BB0_7390;
	setp.neu.f32 	%p7574, %f6148, %f6461;
	@%p7574 bra 	$L__BB0_7389;
	mov.b32 	%r5227, 1152540672;
	st.global.u32 	[%rd2], %r5227;
	bra.uni 	$L__BB0_10237;
$L__BB0_7389:
	mov.b32 	%r5226, 1152532480;
	st.global.u32 	[%rd2], %r5226;
	bra.uni 	$L__BB0_10237;
$L__BB0_7390:
	setp.neu.f32 	%p7573, %f6148, %f6463;
	@%p7573 bra 	$L__BB0_7392;
	mov.b32 	%r5225, 1152524288;
	st.global.u32 	[%rd2], %r5225;
	bra.uni 	$L__BB0_10237;
$L__BB0_7392:
	mov.b32 	%r5224, 1152516096;
	st.global.u32 	[%rd2], %r5224;
	bra.uni 	$L__BB0_10237;
$L__BB0_7393:
	add.s32 	%r5198, %r5, 1415;
	cvt.rn.f32.s32 	%f6464, %r5198;
	setp.leu.f32 	%p7555, %f6148, %f6464;
	@%p7555 bra 	$L__BB0_7409;
	add.s32 	%r5210, %r5, 1419;
	cvt.rn.f32.s32 	%f6465, %r5210;
	setp.leu.f32 	%p7563, %f6148, %f6465;
	@%p7563 bra 	$L__BB0_7402;
	add.s32 	%r5216, %r5, 1421;
	cvt.rn.f32.s32 	%f6466, %r5216;
	setp.leu.f32 	%p7567, %f6148, %f6466;
	@%p7567 bra 	$L__BB0_7399;
	setp.neu.f32 	%p7569, %f6148, %f6456;
	@%p7569 bra 	$L__BB0_7398;
	mov.b32 	%r5220, 1152507904;
	st.global.u32 	[%rd2], %r5220;
	bra.uni 	$L__BB0_10237;
$L__BB0_7398:
	mov.b32 	%r5219, 1152499712;
	st.global.u32 	[%rd2], %r5219;
	bra.uni 	$L__BB0_10237;
$L__BB0_7399:
	setp.neu.f32 	%p7568, %f6148, %f6466;
	@%p7568 bra 	$L__BB0_7401;
	mov.b32 	%r5218, 1152491520;
	st.global.u32 	[%rd2], %r5218;
	bra.uni 	$L__BB0_10237;
$L__BB0_7401:
	mov.b32 	%r5217, 1152483328;
	st.global.u32 	[%rd2], %r5217;
	bra.uni 	$L__BB0_10237;
$L__BB0_7402:
	add.s32 	%r5211, %r5, 1417;
	cvt.rn.f32.s32 	%f6467, %r5211;
	setp.leu.f32 	%p7564, %f6148, %f6467;
	@%p7564 bra 	$L__BB0_7406;
	setp.neu.f32 	%p7566, %f6148, %f6465;
	@%p7566 bra 	$L__BB0_7405;
	mov.b32 	%r5215, 1152475136;
	st.global.u32 	[%rd2], %r5215;
	bra.uni 	$L__BB0_10237;
$L__BB0_7405:
	mov.b32 	%r5214, 1152466944;
	st.global.u32 	[%rd2], %r5214;
	bra.uni 	$L__BB0_10237;
$L__BB0_7406:
	setp.neu.f32 	%p7565, %f6148, %f6467;
	@%p7565 bra 	$L__BB0_7408;
	mov.b32 	%r5213, 1152458752;
	st.global.u32 	[%rd2], %r5213;
	bra.uni 	$L__BB0_10237;
$L__BB0_7408:
	mov.b32 	%r5212, 1152450560;
	st.global.u32 	[%rd2], %r5212;
	bra.uni 	$L__BB0_10237;
$L__BB0_7409:
	add.s32 	%r5199, %r5, 1411;
	cvt.rn.f32.s32 	%f6468, %r5199;
	setp.leu.f32 	%p7556, %f6148, %f6468;
	@%p7556 bra 	$L__BB0_7417;
	add.s32 	%r5205, %r5, 1413;
	cvt.rn.f32.s32 	%f6469, %r5205;
	setp.leu.f32 	%p7560, %f6148, %f6469;
	@%p7560 bra 	$L__BB0_7414;
	setp.neu.f32 	%p7562, %f6148, %f6464;
	@%p7562 bra 	$L__BB0_7413;
	mov.b32 	%r5209, 1152442368;
	st.global.u32 	[%rd2], %r5209;
	bra.uni 	$L__BB0_10237;
$L__BB0_7413:
	mov.b32 	%r5208, 1152434176;
	st.global.u32 	[%rd2], %r5208;
	bra.uni 	$L__BB0_10237;
$L__BB0_7414:
	setp.neu.f32 	%p7561, %f6148, %f6469;
	@%p7561 bra 	$L__BB0_7416;
	mov.b32 	%r5207, 1152425984;
	st.global.u32 	[%rd2], %r5207;
	bra.uni 	$L__BB0_10237;
$L__BB0_7416:
	mov.b32 	%r5206, 1152417792;
	st.global.u32 	[%rd2], %r5206;
	bra.uni 	$L__BB0_10237;
$L__BB0_7417:
	add.s32 	%r5200, %r5, 1409;
	cvt.rn.f32.s32 	%f6470, %r5200;
	setp.leu.f32 	%p7557, %f6148, %f6470;
	@%p7557 bra 	$L__BB0_7421;
	setp.neu.f32 	%p7559, %f6148, %f6468;
	@%p7559 bra 	$L__BB0_7420;
	mov.b32 	%r5204, 1152409600;
	st.global.u32 	[%rd2], %r5204;
	bra.uni 	$L__BB0_10237;
$L__BB0_7420:
	mov.b32 	%r5203, 1152401408;
	st.global.u32 	[%rd2], %r5203;
	bra.uni 	$L__BB0_10237;
$L__BB0_7421:
	setp.neu.f32 	%p7558, %f6148, %f6470;
	@%p7558 bra 	$L__BB0_7423;
	mov.b32 	%r5202, 1152393216;
	st.global.u32 	[%rd2], %r5202;
	bra.uni 	$L__BB0_10237;
$L__BB0_7423:
	mov.b32 	%r5201, 1152385024;
	st.global.u32 	[%rd2], %r5201;
	bra.uni 	$L__BB0_10237;
$L__BB0_7424:
	add.s32 	%r5004, %r5, 1343;
	cvt.rn.f32.s32 	%f6471, %r5004;
	setp.leu.f32 	%p7425, %f6148, %f6471;
	@%p7425 bra 	$L__BB0_7552;
	add.s32 	%r5100, %r5, 1375;
	cvt.rn.f32.s32 	%f6472, %r5100;
	setp.leu.f32 	%p7489, %f6148, %f6472;
	@%p7489 bra 	$L__BB0_7489;
	add.s32 	%r5148, %r5, 1391;
	cvt.rn.f32.s32 	%f6473, %r5148;
	setp.leu.f32 	%p7521, %f6148, %f6473;
	@%p7521 bra 	$L__BB0_7458;
	add.s32 	%r5172, %r5, 1399;
	cvt.rn.f32.s32 	%f6474, %r5172;
	setp.leu.f32 	%p7537, %f6148, %f6474;
	@%p7537 bra 	$L__BB0_7443;
	add.s32 	%r5184, %r5, 1403;
	cvt.rn.f32.s32 	%f6475, %r5184;
	setp.leu.f32 	%p7545, %f6148, %f6475;
	@%p7545 bra 	$L__BB0_7436;
	add.s32 	%r5190, %r5, 1405;
	cvt.rn.f32.s32 	%f6476, %r5190;
	setp.leu.f32 	%p7549, %f6148, %f6476;
	@%p7549 bra 	$L__BB0_7433;
	setp.neu.f32 	%p7551, %f6148, %f6407;
	@%p7551 bra 	$L__BB0_7432;
	mov.b32 	%r5194, 1152376832;
	st.global.u32 	[%rd2], %r5194;
	bra.uni 	$L__BB0_10237;
$L__BB0_7432:
	mov.b32 	%r5193, 1152368640;
	st.global.u32 	[%rd2], %r5193;
	bra.uni 	$L__BB0_10237;
$L__BB0_7433:
	setp.neu.f32 	%p7550, %f6148, %f6476;
	@%p7550 bra 	$L__BB0_7435;
	mov.b32 	%r5192, 1152360448;
	st.global.u32 	[%rd2], %r5192;
	bra.uni 	$L__BB0_10237;
$L__BB0_7435:
	mov.b32 	%r5191, 1152352256;
	st.global.u32 	[%rd2], %r5191;
	bra.uni 	$L__BB0_10237;
$L__BB0_7436:
	add.s32 	%r5185, %r5, 1401;
	cvt.rn.f32.s32 	%f6477, %r5185;
	setp.leu.f32 	%p7546, %f6148, %f6477;
	@%p7546 bra 	$L__BB0_7440;
	setp.neu.f32 	%p7548, %f6148, %f6475;
	@%p7548 bra 	$L__BB0_7439;
	mov.b32 	%r5189, 1152344064;
	st.global.u32 	[%rd2], %r5189;
	bra.uni 	$L__BB0_10237;
$L__BB0_7439:
	mov.b32 	%r5188, 1152335872;
	st.global.u32 	[%rd2], %r5188;
	bra.uni 	$L__BB0_10237;
$L__BB0_7440:
	setp.neu.f32 	%p7547, %f6148, %f6477;
	@%p7547 bra 	$L__BB0_7442;
	mov.b32 	%r5187, 1152327680;
	st.global.u32 	[%rd2], %r5187;
	bra.uni 	$L__BB0_10237;
$L__BB0_7442:
	mov.b32 	%r5186, 1152319488;
	st.global.u32 	[%rd2], %r5186;
	bra.uni 	$L__BB0_10237;
$L__BB0_7443:
	add.s32 	%r5173, %r5, 1395;
	cvt.rn.f32.s32 	%f6478, %r5173;
	setp.leu.f32 	%p7538, %f6148, %f6478;
	@%p7538 bra 	$L__BB0_7451;
	add.s32 	%r5179, %r5, 1397;
	cvt.rn.f32.s32 	%f6479, %r5179;
	setp.leu.f32 	%p7542, %f6148, %f6479;
	@%p7542 bra 	$L__BB0_7448;
	setp.neu.f32 	%p7544, %f6148, %f6474;
	@%p7544 bra 	$L__BB0_7447;
	mov.b32 	%r5183, 1152311296;
	st.global.u32 	[%rd2], %r5183;
	bra.uni 	$L__BB0_10237;
$L__BB0_7447:
	mov.b32 	%r5182, 1152303104;
	st.global.u32 	[%rd2], %r5182;
	bra.uni 	$L__BB0_10237;
$L__BB0_7448:
	setp.neu.f32 	%p7543, %f6148, %f6479;
	@%p7543 bra 	$L__BB0_7450;
	mov.b32 	%r5181, 1152294912;
	st.global.u32 	[%rd2], %r5181;
	bra.uni 	$L__BB0_10237;
$L__BB0_7450:
	mov.b32 	%r5180, 1152286720;
	st.global.u32 	[%rd2], %r5180;
	bra.uni 	$L__BB0_10237;
$L__BB0_7451:
	add.s32 	%r5174, %r5, 1393;
	cvt.rn.f32.s32 	%f6480, %r5174;
	setp.leu.f32 	%p7539, %f6148, %f6480;
	@%p7539 bra 	$L__BB0_7455;
	setp.neu.f32 	%p7541, %f6148, %f6478;
	@%p7541 bra 	$L__BB0_7454;
	mov.b32 	%r5178, 1152278528;
	st.global.u32 	[%rd2], %r5178;
	bra.uni 	$L__BB0_10237;
$L__BB0_7454:
	mov.b32 	%r5177, 1152270336;
	st.global.u32 	[%rd2], %r5177;
	bra.uni 	$L__BB0_10237;
$L__BB0_7455:
	setp.neu.f32 	%p7540, %f6148, %f6480;
	@%p7540 bra 	$L__BB0_7457;
	mov.b32 	%r5176, 1152262144;
	st.global.u32 	[%rd2], %r5176;
	bra.uni 	$L__BB0_10237;
$L__BB0_7457:
	mov.b32 	%r5175, 1152253952;
	st.global.u32 	[%rd2], %r5175;
	bra.uni 	$L__BB0_10237;
$L__BB0_7458:
	add.s32 	%r5149, %r5, 1383;
	cvt.rn.f32.s32 	%f6481, %r5149;
	setp.leu.f32 	%p7522, %f6148, %f6481;
	@%p7522 bra 	$L__BB0_7474;
	add.s32 	%r5161, %r5, 1387;
	cvt.rn.f32.s32 	%f6482, %r5161;
	setp.leu.f32 	%p7530, %f6148, %f6482;
	@%p7530 bra 	$L__BB0_7467;
	add.s32 	%r5167, %r5, 1389;
	cvt.rn.f32.s32 	%f6483, %r5167;
	setp.leu.f32 	%p7534, %f6148, %f6483;
	@%p7534 bra 	$L__BB0_7464;
	setp.neu.f32 	%p7536, %f6148, %f6473;
	@%p7536 bra 	$L__BB0_7463;
	mov.b32 	%r5171, 1152245760;
	st.global.u32 	[%rd2], %r5171;
	bra.uni 	$L__BB0_10237;
$L__BB0_7463:
	mov.b32 	%r5170, 1152237568;
	st.global.u32 	[%rd2], %r5170;
	bra.uni 	$L__BB0_10237;
$L__BB0_7464:
	setp.neu.f32 	%p7535, %f6148, %f6483;
	@%p7535 bra 	$L__BB0_7466;
	mov.b32 	%r5169, 1152229376;
	st.global.u32 	[%rd2], %r5169;
	bra.uni 	$L__BB0_10237;
$L__BB0_7466:
	mov.b32 	%r5168, 1152221184;
	st.global.u32 	[%rd2], %r5168;
	bra.uni 	$L__BB0_10237;
$L__BB0_7467:
	add.s32 	%r5162, %r5, 1385;
	cvt.rn.f32.s32 	%f6484, %r5162;
	setp.leu.f32 	%p7531, %f6148, %f6484;
	@%p7531 bra 	$L__BB0_7471;
	setp.neu.f32 	%p7533, %f6148, %f6482;
	@%p7533 bra 	$L__BB0_7470;
	mov.b32 	%r5166, 1152212992;
	st.global.u32 	[%rd2], %r5166;
	bra.uni 	$L__BB0_10237;
$L__BB0_7470:
	mov.b32 	%r5165, 1152204800;
	st.global.u32 	[%rd2], %r5165;
	bra.uni 	$L__BB0_10237;
$L__BB0_7471:
	setp.neu.f32 	%p7532, %f6148, %f6484;
	@%p7532 bra 	$L__BB0_7473;
	mov.b32 	%r5164, 1152196608;
	st.global.u32 	[%rd2], %r5164;
	bra.uni 	$L__BB0_10237;
$L__BB0_7473:
	mov.b32 	%r5163, 1152188416;
	st.global.u32 	[%rd2], %r5163;
	bra.uni 	$L__BB0_10237;
$L__BB0_7474:
	add.s32 	%r5150, %r5, 1379;
	cvt.rn.f32.s32 	%f6485, %r5150;
	setp.leu.f32 	%p7523, %f6148, %f6485;
	@%p7523 bra 	$L__BB0_7482;
	add.s32 	%r5156, %r5, 1381;
	cvt.rn.f32.s32 	%f6486, %r5156;
	setp.leu.f32 	%p7527, %f6148, %f6486;
	@%p7527 bra 	$L__BB0_7479;
	setp.neu.f32 	%p7529, %f6148, %f6481;
	@%p7529 bra 	$L__BB0_7478;
	mov.b32 	%r5160, 1152180224;
	st.global.u32 	[%rd2], %r5160;
	bra.uni 	$L__BB0_10237;
$L__BB0_7478:
	mov.b32 	%r5159, 1152172032;
	st.global.u32 	[%rd2], %r5159;
	bra.uni 	$L__BB0_10237;
$L__BB0_7479:
	setp.neu.f32 	%p7528, %f6148, %f6486;
	@%p7528 bra 	$L__BB0_7481;
	mov.b32 	%r5158, 1152163840;
	st.global.u32 	[%rd2], %r5158;
	bra.uni 	$L__BB0_10237;
$L__BB0_7481:
	mov.b32 	%r5157, 1152155648;
	st.global.u32 	[%rd2], %r5157;
	bra.uni 	$L__BB0_10237;
$L__BB0_7482:
	add.s32 	%r5151, %r5, 1377;
	cvt.rn.f32.s32 	%f6487, %r5151;
	setp.leu.f32 	%p7524, %f6148, %f6487;
	@%p7524 bra 	$L__BB0_7486;
	setp.neu.f32 	%p7526, %f6148, %f6485;
	@%p7526 bra 	$L__BB0_7485;
	mov.b32 	%r5155, 1152147456;
	st.global.u32 	[%rd2], %r5155;
	bra.uni 	$L__BB0_10237;
$L__BB0_7485:
	mov.b32 	%r5154, 1152139264;
	st.global.u32 	[%rd2], %r5154;
	bra.uni 	$L__BB0_10237;
$L__BB0_7486:
	setp.neu.f32 	%p7525, %f6148, %f6487;
	@%p7525 bra 	$L__BB0_7488;
	mov.b32 	%r5153, 1152131072;
	st.global.u32 	[%rd2], %r5153;
	bra.uni 	$L__BB0_10237;
$L__BB0_7488:
	mov.b32 	%r5152, 1152122880;
	st.global.u32 	[%rd2], %r5152;
	bra.uni 	$L__BB0_10237;
$L__BB0_7489:
	add.s32 	%r5101, %r5, 1359;
	cvt.rn.f32.s32 	%f6488, %r5101;
	setp.leu.f32 	%p7490, %f6148, %f6488;
	@%p7490 bra 	$L__BB0_7521;
	add.s32 	%r5125, %r5, 1367;
	cvt.rn.f32.s32 	%f6489, %r5125;
	setp.leu.f32 	%p7506, %f6148, %f6489;
	@%p7506 bra 	$L__BB0_7506;
	add.s32 	%r5137, %r5, 1371;
	cvt.rn.f32.s32 	%f6490, %r5137;
	setp.leu.f32 	%p7514, %f6148, %f6490;
	@%p7514 bra 	$L__BB0_7499;
	add.s32 	%r5143, %r5, 1373;
	cvt.rn.f32.s32 	%f6491, %r5143;
	setp.leu.f32 	%p7518, %f6148, %f6491;
	@%p7518 bra 	$L__BB0_7496;
	setp.neu.f32 	%p7520, %f6148, %f6472;
	@%p7520 bra 	$L__BB0_7495;
	mov.b32 	%r5147, 1152114688;
	st.global.u32 	[%rd2], %r5147;
	bra.uni 	$L__BB0_10237;
$L__BB0_7495:
	mov.b32 	%r5146, 1152106496;
	st.global.u32 	[%rd2], %r5146;
	bra.uni 	$L__BB0_10237;
$L__BB0_7496:
	setp.neu.f32 	%p7519, %f6148, %f6491;
	@%p7519 bra 	$L__BB0_7498;
	mov.b32 	%r5145, 1152098304;
	st.global.u32 	[%rd2], %r5145;
	bra.uni 	$L__BB0_10237;
$L__BB0_7498:
	mov.b32 	%r5144, 1152090112;
	st.global.u32 	[%rd2], %r5144;
	bra.uni 	$L__BB0_10237;
$L__BB0_7499:
	add.s32 	%r5138, %r5, 1369;
	cvt.rn.f32.s32 	%f6492, %r5138;
	setp.leu.f32 	%p7515, %f6148, %f6492;
	@%p7515 bra 	$L__BB0_7503;
	setp.neu.f32 	%p7517, %f6148, %f6490;
	@%p7517 bra 	$L__BB0_7502;
	mov.b32 	%r5142, 1152081920;
	st.global.u32 	[%rd2], %r5142;
	bra.uni 	$L__BB0_10237;
$L__BB0_7502:
	mov.b32 	%r5141, 1152073728;
	st.global.u32 	[%rd2], %r5141;
	bra.uni 	$L__BB0_10237;
$L__BB0_7503:
	setp.neu.f32 	%p7516, %f6148, %f6492;
	@%p7516 bra 	$L__BB0_7505;
	mov.b32 	%r5140, 1152065536;
	st.global.u32 	[%rd2], %r5140;
	bra.uni 	$L__BB0_10237;
$L__BB0_7505:
	mov.b32 	%r5139, 1152057344;
	st.global.u32 	[%rd2], %r5139;
	bra.uni 	$L__BB0_10237;
$L__BB0_7506:
	add.s32 	%r5126, %r5, 1363;
	cvt.rn.f32.s32 	%f6493, %r5126;
	setp.leu.f32 	%p7507, %f6148, %f6493;
	@%p7507 bra 	$L__BB0_7514;
	add.s32 	%r5132, %r5, 1365;
	cvt.rn.f32.s32 	%f6494, %r5132;
	setp.leu.f32 	%p7511, %f6148, %f6494;
	@%p7511 bra 	$L__BB0_7511;
	setp.neu.f32 	%p7513, %f6148, %f6489;
	@%p7513 bra 	$L__BB0_7510;
	mov.b32 	%r5136, 1152049152;
	st.global.u32 	[%rd2], %r5136;
	bra.uni 	$L__BB0_10237;
$L__BB0_7510:
	mov.b32 	%r5135, 1152040960;
	st.global.u32 	[%rd2], %r5135;
	bra.uni 	$L__BB0_10237;
$L__BB0_7511:
	setp.neu.f32 	%p7512, %f6148, %f6494;
	@%p7512 bra 	$L__BB0_7513;
	mov.b32 	%r5134, 1152032768;
	st.global.u32 	[%rd2], %r5134;
	bra.uni 	$L__BB0_10237;
$L__BB0_7513:
	mov.b32 	%r5133, 1152024576;
	st.global.u32 	[%rd2], %r5133;
	bra.uni 	$L__BB0_10237;
$L__BB0_7514:
	add.s32 	%r5127, %r5, 1361;
	cvt.rn.f32.s32 	%f6495, %r5127;
	setp.leu.f32 	%p7508, %f6148, %f6495;
	@%p7508 bra 	$L__BB0_7518;
	setp.neu.f32 	%p7510, %f6148, %f6493;
	@%p7510 bra 	$L__BB0_7517;
	mov.b32 	%r5131, 1152016384;
	st.global.u32 	[%rd2], %r5131;
	bra.uni 	$L__BB0_10237;
$L__BB0_7517:
	mov.b32 	%r5130, 1152008192;
	st.global.u32 	[%rd2], %r5130;
	bra.uni 	$L__BB0_10237;
$L__BB0_7518:
	setp.neu.f32 	%p7509, %f6148, %f6495;
	@%p7509 bra 	$L__BB0_7520;
	mov.b32 	%r5129, 1152000000;
	st.global.u32 	[%rd2], %r5129;
	bra.uni 	$L__BB0_10237;
$L__BB0_7520:
	mov.b32 	%r5128, 1151991808;
	st.global.u32 	[%rd2], %r5128;
	bra.uni 	$L__BB0_10237;
$L__BB0_7521:
	add.s32 	%r5102, %r5, 1351;
	cvt.rn.f32.s32 	%f6496, %r5102;
	setp.leu.f32 	%p7491, %f6148, %f6496;
	@%p7491 bra 	$L__BB0_7537;
	add.s32 	%r5114, %r5, 1355;
	cvt.rn.f32.s32 	%f6497, %r5114;
	setp.leu.f32 	%p7499, %f6148, %f6497;
	@%p7499 bra 	$L__BB0_7530;
	add.s32 	%r5120, %r5, 1357;
	cvt.rn.f32.s32 	%f6498, %r5120;
	setp.leu.f32 	%p7503, %f6148, %f6498;
	@%p7503 bra 	$L__BB0_7527;
	setp.neu.f32 	%p7505, %f6148, %f6488;
	@%p7505 bra 	$L__BB0_7526;
	mov.b32 	%r5124, 1151983616;
	st.global.u32 	[%rd2], %r5124;
	bra.uni 	$L__BB0_10237;
$L__BB0_7526:
	mov.b32 	%r5123, 1151975424;
	st.global.u32 	[%rd2], %r5123;
	bra.uni 	$L__BB0_10237;
$L__BB0_7527:
	setp.neu.f32 	%p7504, %f6148, %f6498;
	@%p7504 bra 	$L__BB0_7529;
	mov.b32 	%r5122, 1151967232;
	st.global.u32 	[%rd2], %r5122;
	bra.uni 	$L__BB0_10237;
$L__BB0_7529:
	mov.b32 	%r5121, 1151959040;
	st.global.u32 	[%rd2], %r5121;
	bra.uni 	$L__BB0_10237;
$L__BB0_7530:
	add.s32 	%r5115, %r5, 1353;
	cvt.rn.f32.s32 	%f6499, %r5115;
	setp.leu.f32 	%p7500, %f6148, %f6499;
	@%p7500 bra 	$L__BB0_7534;
	setp.neu.f32 	%p7502, %f6148, %f6497;
	@%p7502 bra 	$L__BB0_7533;
	mov.b32 	%r5119, 1151950848;
	st.global.u32 	[%rd2], %r5119;
	bra.uni 	$L__BB0_10237;
$L__BB0_7533:
	mov.b32 	%r5118, 1151942656;
	st.global.u32 	[%rd2], %r5118;
	bra.uni 	$L__BB0_10237;
$L__BB0_7534:
	setp.neu.f32 	%p7501, %f6148, %f6499;
	@%p7501 bra 	$L__BB0_7536;
	mov.b32 	%r5117, 1151934464;
	st.global.u32 	[%rd2], %r5117;
	bra.uni 	$L__BB0_10237;
$L__BB0_7536:
	mov.b32 	%r5116, 1151926272;
	st.global.u32 	[%rd2], %r5116;
	bra.uni 	$L__BB0_10237;
$L__BB0_7537:
	add.s32 	%r5103, %r5, 1347;
	cvt.rn.f32.s32 	%f6500, %r5103;
	setp.leu.f32 	%p7492, %f6148, %f6500;
	@%p7492 bra 	$L__BB0_7545;
	add.s32 	%r5109, %r5, 1349;
	cvt.rn.f32.s32 	%f6501, %r5109;
	setp.leu.f32 	%p7496, %f6148, %f6501;
	@%p7496 bra 	$L__BB0_7542;
	setp.neu.f32 	%p7498, %f6148, %f6496;
	@%p7498 bra 	$L__BB0_7541;
	mov.b32 	%r5113, 1151918080;
	st.global.u32 	[%rd2], %r5113;
	bra.uni 	$L__BB0_10237;
$L__BB0_7541:
	mov.b32 	%r5112, 1151909888;
	st.global.u32 	[%rd2], %r5112;
	bra.uni 	$L__BB0_10237;
$L__BB0_7542:
	setp.neu.f32 	%p7497, %f6148, %f6501;
	@%p7497 bra 	$L__BB0_7544;
	mov.b32 	%r5111, 1151901696;
	st.global.u32 	[%rd2], %r5111;
	bra.uni 	$L__BB0_10237;
$L__BB0_7544:
	mov.b32 	%r5110, 1151893504;
	st.global.u32 	[%rd2], %r5110;
	bra.uni 	$L__BB0_10237;
$L__BB0_7545:
	add.s32 	%r5104, %r5, 1345;
	cvt.rn.f32.s32 	%f6502, %r5104;
	setp.leu.f32 	%p7493, %f6148, %f6502;
	@%p7493 bra 	$L__BB0_7549;
	setp.neu.f32 	%p7495, %f6148, %f6500;
	@%p7495 bra 	$L__BB0_7548;
	mov.b32 	%r5108, 1151885312;
	st.global.u32 	[%rd2], %r5108;
	bra.uni 	$L__BB0_10237;
$L__BB0_7548:
	mov.b32 	%r5107, 1151877120;
	st.global.u32 	[%rd2], %r5107;
	bra.uni 	$L__BB0_10237;
$L__BB0_7549:
	setp.neu.f32 	%p7494, %f6148, %f6502;
	@%p7494 bra 	$L__BB0_7551;
	mov.b32 	%r5106, 1151868928;
	st.global.u32 	[%rd2], %r5106;
	bra.uni 	$L__BB0_10237;
$L__BB0_7551:
	mov.b32 	%r5105, 1151860736;
	st.global.u32 	[%rd2], %r5105;
	bra.uni 	$L__BB0_10237;
$L__BB0_7552:
	add.s32 	%r5005, %r5, 1311;
	cvt.rn.f32.s32 	%f6503, %r5005;
	setp.leu.f32 	%p7426, %f6148, %f6503;
	@%p7426 bra 	$L__BB0_7616;
	add.s32 	%r5053, %r5, 1327;
	cvt.rn.f32.s32 	%f6504, %r5053;
	setp.leu.f32 	%p7458, %f6148, %f6504;
	@%p7458 bra 	$L__BB0_7585;
	add.s32 	%r5077, %r5, 1335;
	cvt.rn.f32.s32 	%f6505, %r5077;
	setp.leu.f32 	%p7474, %f6148, %f6505;
	@%p7474 bra 	$L__BB0_7570;
	add.s32 	%r5089, %r5, 1339;
	cvt.rn.f32.s32 	%f6506, %r5089;
	setp.leu.f32 	%p7482, %f6148, %f6506;
	@%p7482 bra 	$L__BB0_7563;
	add.s32 	%r5095, %r5, 1341;
	cvt.rn.f32.s32 	%f6507, %r5095;
	setp.leu.f32 	%p7486, %f6148, %f6507;
	@%p7486 bra 	$L__BB0_7560;
	setp.neu.f32 	%p7488, %f6148, %f6471;
	@%p7488 bra 	$L__BB0_7559;
	mov.b32 	%r5099, 1151852544;
	st.global.u32 	[%rd2], %r5099;
	bra.uni 	$L__BB0_10237;
$L__BB0_7559:
	mov.b32 	%r5098, 1151844352;
	st.global.u32 	[%rd2], %r5098;
	bra.uni 	$L__BB0_10237;
$L__BB0_7560:
	setp.neu.f32 	%p7487, %f6148, %f6507;
	@%p7487 bra 	$L__BB0_7562;
	mov.b32 	%r5097, 1151836160;
	st.global.u32 	[%rd2], %r5097;
	bra.uni 	$L__BB0_10237;
$L__BB0_7562:
	mov.b32 	%r5096, 1151827968;
	st.global.u32 	[%rd2], %r5096;
	bra.uni 	$L__BB0_10237;
$L__BB0_7563:
	add.s32 	%r5090, %r5, 1337;
	cvt.rn.f32.s32 	%f6508, %r5090;
	setp.leu.f32 	%p7483, %f6148, %f6508;
	@%p7483 bra 	$L__BB0_7567;
	setp.neu.f32 	%p7485, %f6148, %f6506;
	@%p7485 bra 	$L__BB0_7566;
	mov.b32 	%r5094, 1151819776;
	st.global.u32 	[%rd2], %r5094;
	bra.uni 	$L__BB0_10237;
$L__BB0_7566:
	mov.b32 	%r5093, 1151811584;
	st.global.u32 	[%rd2], %r5093;
	bra.uni 	$L__BB0_10237;
$L__BB0_7567:
	setp.neu.f32 	%p7484, %f6148, %f6508;
	@%p7484 bra 	$L__BB0_7569;
	mov.b32 	%r5092, 1151803392;
	st.global.u32 	[%rd2], %r5092;
	bra.uni 	$L__BB0_10237;
$L__BB0_7569:
	mov.b32 	%r5091, 1151795200;
	st.global.u32 	[%rd2], %r5091;
	bra.uni 	$L__BB0_10237;
$L__BB0_7570:
	add.s32 	%r5078, %r5, 1331;
	cvt.rn.f32.s32 	%f6509, %r5078;
	setp.leu.f32 	%p7475, %f6148, %f6509;
	@%p7475 bra 	$L__BB0_7578;
	add.s32 	%r5084, %r5, 1333;
	cvt.rn.f32.s32 	%f6510, %r5084;
	setp.leu.f32 	%p7479, %f6148, %f6510;
	@%p7479 bra 	$L__BB0_7575;
	setp.neu.f32 	%p7481, %f6148, %f6505;
	@%p7481 bra 	$L__BB0_7574;
	mov.b32 	%r5088, 1151787008;
	st.global.u32 	[%rd2], %r5088;
	bra.uni 	$L__BB0_10237;
$L__BB0_7574:
	mov.b32 	%r5087, 1151778816;
	st.global.u32 	[%rd2], %r5087;
	bra.uni 	$L__BB0_10237;
$L__BB0_7575:
	setp.neu.f32 	%p7480, %f6148, %f6510;
	@%p7480 bra 	$L__BB0_7577;
	mov.b32 	%r5086, 1151770624;
	st.global.u32 	[%rd2], %r5086;
	bra.uni 	$L__BB0_10237;
$L__BB0_7577:
	mov.b32 	%r5085, 1151762432;
	st.global.u32 	[%rd2], %r5085;
	bra.uni 	$L__BB0_10237;
$L__BB0_7578:
	add.s32 	%r5079, %r5, 1329;
	cvt.rn.f32.s32 	%f6511, %r5079;
	setp.leu.f32 	%p7476, %f6148, %f6511;
	@%p7476 bra 	$L__BB0_7582;
	setp.neu.f32 	%p7478, %f6148, %f6509;
	@%p7478 bra 	$L__BB0_7581;
	mov.b32 	%r5083, 1151754240;
	st.global.u32 	[%rd2], %r5083;
	bra.uni 	$L__BB0_10237;
$L__BB0_7581:
	mov.b32 	%r5082, 1151746048;
	st.global.u32 	[%rd2], %r5082;
	bra.uni 	$L__BB0_10237;
$L__BB0_7582:
	setp.neu.f32 	%p7477, %f6148, %f6511;
	@%p7477 bra 	$L__BB0_7584;
	mov.b32 	%r5081, 1151737856;
	st.global.u32 	[%rd2], %r5081;
	bra.uni 	$L__BB0_10237;
$L__BB0_7584:
	mov.b32 	%r5080, 1151729664;
	st.global.u32 	[%rd2], %r5080;
	bra.uni 	$L__BB0_10237;
$L__BB0_7585:
	add.s32 	%r5054, %r5, 1319;
	cvt.rn.f32.s32 	%f6512, %r5054;
	setp.leu.f32 	%p7459, %f6148, %f6512;
	@%p7459 bra 	$L__BB0_7601;
	add.s32 	%r5066, %r5, 1323;
	cvt.rn.f32.s32 	%f6513, %r5066;
	setp.leu.f32 	%p7467, %f6148, %f6513;
	@%p7467 bra 	$L__BB0_7594;
	add.s32 	%r5072, %r5, 1325;
	cvt.rn.f32.s32 	%f6514, %r5072;
	setp.leu.f32 	%p7471, %f6148, %f6514;
	@%p7471 bra 	$L__BB0_7591;
	setp.neu.f32 	%p7473, %f6148, %f6504;
	@%p7473 bra 	$L__BB0_7590;
	mov.b32 	%r5076, 1151721472;
	st.global.u32 	[%rd2], %r5076;
	bra.uni 	$L__BB0_10237;
$L__BB0_7590:
	mov.b32 	%r5075, 1151713280;
	st.global.u32 	[%rd2], %r5075;
	bra.uni 	$L__BB0_10237;
$L__BB0_7591:
	setp.neu.f32 	%p7472, %f6148, %f6514;
	@%p7472 bra 	$L__BB0_7593;
	mov.b32 	%r5074, 1151705088;
	st.global.u32 	[%rd2], %r5074;
	bra.uni 	$L__BB0_10237;
$L__BB0_7593:
	mov.b32 	%r5073, 1151696896;
	st.global.u32 	[%rd2], %r5073;
	bra.uni 	$L__BB0_10237;
$L__BB0_7594:
	add.s32 	%r5067, %r5, 1321;
	cvt.rn.f32.s32 	%f6515, %r5067;
	setp.leu.f32 	%p7468, %f6148, %f6515;
	@%p7468 bra 	$L__BB0_7598;
	setp.neu.f32 	%p7470, %f6148, %f6513;
	@%p7470 bra 	$L__BB0_7597;
	mov.b32 	%r5071, 1151688704;
	st.global.u32 	[%rd2], %r5071;
	bra.uni 	$L__BB0_10237;
$L__BB0_7597:
	mov.b32 	%r5070, 1151680512;
	st.global.u32 	[%rd2], %r5070;
	bra.uni 	$L__BB0_10237;
$L__BB0_7598:
	setp.neu.f32 	%p7469, %f6148, %f6515;
	@%p7469 bra 	$L__BB0_7600;
	mov.b32 	%r5069, 1151672320;
	st.global.u32 	[%rd2], %r5069;
	bra.uni 	$L__BB0_10237;
$L__BB0_7600:
	mov.b32 	%r5068, 1151664128;
	st.global.u32 	[%rd2], %r5068;
	bra.uni 	$L__BB0_10237;
$L__BB0_7601:
	add.s32 	%r5055, %r5, 1315;
	cvt.rn.f32.s32 	%f6516, %r5055;
	setp.leu.f32 	%p7460, %f6148, %f6516;
	@%p7460 bra 	$L__BB0_7609;
	add.s32 	%r5061, %r5, 1317;
	cvt.rn.f32.s32 	%f6517, %r5061;
	setp.leu.f32 	%p7464, %f6148, %f6517;
	@%p7464 bra 	$L__BB0_7606;
	setp.neu.f32 	%p7466, %f6148, %f6512;
	@%p7466 bra 	$L__BB0_7605;
	mov.b32 	%r5065, 1151655936;
	st.global.u32 	[%rd2], %r5065;
	bra.uni 	$L__BB0_10237;
$L__BB0_7605:
	mov.b32 	%r5064, 1151647744;
	st.global.u32 	[%rd2], %r5064;
	bra.uni 	$L__BB0_10237;
$L__BB0_7606:
	setp.neu.f32 	%p7465, %f6148, %f6517;
	@%p7465 bra 	$L__BB0_7608;
	mov.b32 	%r5063, 1151639552;
	st.global.u32 	[%rd2], %r5063;
	bra.uni 	$L__BB0_10237;
$L__BB0_7608:
	mov.b32 	%r5062, 1151631360;
	st.global.u32 	[%rd2], %r5062;
	bra.uni 	$L__BB0_10237;
$L__BB0_7609:
	add.s32 	%r5056, %r5, 1313;
	cvt.rn.f32.s32 	%f6518, %r5056;
	setp.leu.f32 	%p7461, %f6148, %f6518;
	@%p7461 bra 	$L__BB0_7613;
	setp.neu.f32 	%p7463, %f6148, %f6516;
	@%p7463 bra 	$L__BB0_7612;
	mov.b32 	%r5060, 1151623168;
	st.global.u32 	[%rd2], %r5060;
	bra.uni 	$L__BB0_10237;
$L__BB0_7612:
	mov.b32 	%r5059, 1151614976;
	st.global.u32 	[%rd2], %r5059;
	bra.uni 	$L__BB0_10237;
$L__BB0_7613:
	setp.neu.f32 	%p7462, %f6148, %f6518;
	@%p7462 bra 	$L__BB0_7615;
	mov.b32 	%r5058, 1151606784;
	st.global.u32 	[%rd2], %r5058;
	bra.uni 	$L__BB0_10237;
$L__BB0_7615:
	mov.b32 	%r5057, 1151598592;
	st.global.u32 	[%rd2], %r5057;
	bra.uni 	$L__BB0_10237;
$L__BB0_7616:
	add.s32 	%r5006, %r5, 1295;
	cvt.rn.f32.s32 	%f6519, %r5006;
	setp.leu.f32 	%p7427, %f6148, %f6519;
	@%p7427 bra 	$L__BB0_7648;
	add.s32 	%r5030, %r5, 1303;
	cvt.rn.f32.s32 	%f6520, %r5030;
	setp.leu.f32 	%p7443, %f6148, %f6520;
	@%p7443 bra 	$L__BB0_7633;
	add.s32 	%r5042, %r5, 1307;
	cvt.rn.f32.s32 	%f6521, %r5042;
	setp.leu.f32 	%p7451, %f6148, %f6521;
	@%p7451 bra 	$L__BB0_7626;
	add.s32 	%r5048, %r5, 1309;
	cvt.rn.f32.s32 	%f6522, %r5048;
	setp.leu.f32 	%p7455, %f6148, %f6522;
	@%p7455 bra 	$L__BB0_7623;
	setp.neu.f32 	%p7457, %f6148, %f6503;
	@%p7457 bra 	$L__BB0_7622;
	mov.b32 	%r5052, 1151590400;
	st.global.u32 	[%rd2], %r5052;
	bra.uni 	$L__BB0_10237;
$L__BB0_7622:
	mov.b32 	%r5051, 1151582208;
	st.global.u32 	[%rd2], %r5051;
	bra.uni 	$L__BB0_10237;
$L__BB0_7623:
	setp.neu.f32 	%p7456, %f6148, %f6522;
	@%p7456 bra 	$L__BB0_7625;
	mov.b32 	%r5050, 1151574016;
	st.global.u32 	[%rd2], %r5050;
	bra.uni 	$L__BB0_10237;
$L__BB0_7625:
	mov.b32 	%r5049, 1151565824;
	st.global.u32 	[%rd2], %r5049;
	bra.uni 	$L__BB0_10237;
$L__BB0_7626:
	add.s32 	%r5043, %r5, 1305;
	cvt.rn.f32.s32 	%f6523, %r5043;
	setp.leu.f32 	%p7452, %f6148, %f6523;
	@%p7452 bra 	$L__BB0_7630;
	setp.neu.f32 	%p7454, %f6148, %f6521;
	@%p7454 bra 	$L__BB0_7629;
	mov.b32 	%r5047, 1151557632;
	st.global.u32 	[%rd2], %r5047;
	bra.uni 	$L__BB0_10237;
$L__BB0_7629:
	mov.b32 	%r5046, 1151549440;
	st.global.u32 	[%rd2], %r5046;
	bra.uni 	$L__BB0_10237;
$L__BB0_7630:
	setp.neu.f32 	%p7453, %f6148, %f6523;
	@%p7453 bra 	$L__BB0_7632;
	mov.b32 	%r5045, 1151541248;
	st.global.u32 	[%rd2], %r5045;
	bra.uni 	$L__BB0_10237;
$L__BB0_7632:
	mov.b32 	%r5044, 1151533056;
	st.global.u32 	[%rd2], %r5044;
	bra.uni 	$L__BB0_10237;
$L__BB0_7633:
	add.s32 	%r5031, %r5, 1299;
	cvt.rn.f32.s32 	%f6524, %r5031;
	setp.leu.f32 	%p7444, %f6148, %f6524;
	@%p7444 bra 	$L__BB0_7641;
	add.s32 	%r5037, %r5, 1301;
	cvt.rn.f32.s32 	%f6525, %r5037;
	setp.leu.f32 	%p7448, %f6148, %f6525;
	@%p7448 bra 	$L__BB0_7638;
	setp.neu.f32 	%p7450, %f6148, %f6520;
	@%p7450 bra 	$L__BB0_7637;
	mov.b32 	%r5041, 1151524864;
	st.global.u32 	[%rd2], %r5041;
	bra.uni 	$L__BB0_10237;
$L__BB0_7637:
	mov.b32 	%r5040, 1151516672;
	st.global.u32 	[%rd2], %r5040;
	bra.uni 	$L__BB0_10237;
$L__BB0_7638:
	setp.neu.f32 	%p7449, %f6148, %f6525;
	@%p7449 bra 	$L__BB0_7640;
	mov.b32 	%r5039, 1151508480;
	st.global.u32 	[%rd2], %r5039;
	bra.uni 	$L__BB0_10237;
$L__BB0_7640:
	mov.b32 	%r5038, 1151500288;
	st.global.u32 	[%rd2], %r5038;
	bra.uni 	$L__BB0_10237;
$L__BB0_7641:
	add.s32 	%r5032, %r5, 1297;
	cvt.rn.f32.s32 	%f6526, %r5032;
	setp.leu.f32 	%p7445, %f6148, %f6526;
	@%p7445 bra 	$L__BB0_7645;
	setp.neu.f32 	%p7447, %f6148, %f6524;
	@%p7447 bra 	$L__BB0_7644;
	mov.b32 	%r5036, 1151492096;
	st.global.u32 	[%rd2], %r5036;
	bra.uni 	$L__BB0_10237;
$L__BB0_7644:
	mov.b32 	%r5035, 1151483904;
	st.global.u32 	[%rd2], %r5035;
	bra.uni 	$L__BB0_10237;
$L__BB0_7645:
	setp.neu.f32 	%p7446, %f6148, %f6526;
	@%p7446 bra 	$L__BB0_7647;
	mov.b32 	%r5034, 1151475712;
	st.global.u32 	[%rd2], %r5034;
	bra.uni 	$L__BB0_10237;
$L__BB0_7647:
	mov.b32 	%r5033, 1151467520;
	st.global.u32 	[%rd2], %r5033;
	bra.uni 	$L__BB0_10237;
$L__BB0_7648:
	add.s32 	%r5007, %r5, 1287;
	cvt.rn.f32.s32 	%f6527, %r5007;
	setp.leu.f32 	%p7428, %f6148, %f6527;
	@%p7428 bra 	$L__BB0_7664;
	add.s32 	%r5019, %r5, 1291;
	cvt.rn.f32.s32 	%f6528, %r5019;
	setp.leu.f32 	%p7436, %f6148, %f6528;
	@%p7436 bra 	$L__BB0_7657;
	add.s32 	%r5025, %r5, 1293;
	cvt.rn.f32.s32 	%f6529, %r5025;
	setp.leu.f32 	%p7440, %f6148, %f6529;
	@%p7440 bra 	$L__BB0_7654;
	setp.neu.f32 	%p7442, %f6148, %f6519;
	@%p7442 bra 	$L__BB0_7653;
	mov.b32 	%r5029, 1151459328;
	st.global.u32 	[%rd2], %r5029;
	bra.uni 	$L__BB0_10237;
$L__BB0_7653:
	mov.b32 	%r5028, 1151451136;
	st.global.u32 	[%rd2], %r5028;
	bra.uni 	$L__BB0_10237;
$L__BB0_7654:
	setp.neu.f32 	%p7441, %f6148, %f6529;
	@%p7441 bra 	$L__BB0_7656;
	mov.b32 	%r5027, 1151442944;
	st.global.u32 	[%rd2], %r5027;
	bra.uni 	$L__BB0_10237;
$L__BB0_7656:
	mov.b32 	%r5026, 1151434752;
	st.global.u32 	[%rd2], %r5026;
	bra.uni 	$L__BB0_10237;
$L__BB0_7657:
	add.s32 	%r5020, %r5, 1289;
	cvt.rn.f32.s32 	%f6530, %r5020;
	setp.leu.f32 	%p7437, %f6148, %f6530;
	@%p7437 bra 	$L__BB0_7661;
	setp.neu.f32 	%p7439, %f6148, %f6528;
	@%p7439 bra 	$L__BB0_7660;
	mov.b32 	%r5024, 1151426560;
	st.global.u32 	[%rd2], %r5024;
	bra.uni 	$L__BB0_10237;
$L__BB0_7660:
	mov.b32 	%r5023, 1151418368;
	st.global.u32 	[%rd2], %r5023;
	bra.uni 	$L__BB0_10237;
$L__BB0_7661:
	setp.neu.f32 	%p7438, %f6148, %f6530;
	@%p7438 bra 	$L__BB0_7663;
	mov.b32 	%r5022, 1151410176;
	st.global.u32 	[%rd2], %r5022;
	bra.uni 	$L__BB0_10237;
$L__BB0_7663:
	mov.b32 	%r5021, 1151401984;
	st.global.u32 	[%rd2], %r5021;
	bra.uni 	$L__BB0_10237;
$L__BB0_7664:
	add.s32 	%r5008, %r5, 1283;
	cvt.rn.f32.s32 	%f6531, %r5008;
	setp.leu.f32 	%p7429, %f6148, %f6531;
	@%p7429 bra 	$L__BB0_7672;
	add.s32 	%r5014, %r5, 1285;
	cvt.rn.f32.s32 	%f6532, %r5014;
	setp.leu.f32 	%p7433, %f6148, %f6532;
	@%p7433 bra 	$L__BB0_7669;
	setp.neu.f32 	%p7435, %f6148, %f6527;
	@%p7435 bra 	$L__BB0_7668;
	mov.b32 	%r5018, 1151393792;
	st.global.u32 	[%rd2], %r5018;
	bra.uni 	$L__BB0_10237;
$L__BB0_7668:
	mov.b32 	%r5017, 1151385600;
	st.global.u32 	[%rd2], %r5017;
	bra.uni 	$L__BB0_10237;
$L__BB0_7669:
	setp.neu.f32 	%p7434, %f6148, %f6532;
	@%p7434 bra 	$L__BB0_7671;
	mov.b32 	%r5016, 1151377408;
	st.global.u32 	[%rd2], %r5016;
	bra.uni 	$L__BB0_10237;
$L__BB0_7671:
	mov.b32 	%r5015, 1151369216;
	st.global.u32 	[%rd2], %r5015;
	bra.uni 	$L__BB0_10237;
$L__BB0_7672:
	add.s32 	%r5009, %r5, 1281;
	cvt.rn.f32.s32 	%f6533, %r5009;
	setp.leu.f32 	%p7430, %f6148, %f6533;
	@%p7430 bra 	$L__BB0_7676;
	setp.neu.f32 	%p7432, %f6148, %f6531;
	@%p7432 bra 	$L__BB0_7675;
	mov.b32 	%r5013, 1151361024;
	st.global.u32 	[%rd2], %r5013;
	bra.uni 	$L__BB0_10237;
$L__BB0_7675:
	mov.b32 	%r5012, 1151352832;
	st.global.u32 	[%rd2], %r5012;
	bra.uni 	$L__BB0_10237;
$L__BB0_7676:
	setp.neu.f32 	%p7431, %f6148, %f6533;
	@%p7431 bra 	$L__BB0_7678;
	mov.b32 	%r5011, 1151344640;
	st.global.u32 	[%rd2], %r5011;
	bra.uni 	$L__BB0_10237;
$L__BB0_7678:
	mov.b32 	%r5010, 1151336448;
	st.global.u32 	[%rd2], %r5010;
	bra.uni 	$L__BB0_10237;
$L__BB0_7679:
	add.s32 	%r4620, %r5, 1151;
	cvt.rn.f32.s32 	%f6534, %r4620;
	setp.leu.f32 	%p7169, %f6148, %f6534;
	@%p7169 bra 	$L__BB0_7935;
	add.s32 	%r4812, %r5, 1215;
	cvt.rn.f32.s32 	%f6535, %r4812;
	setp.leu.f32 	%p7297, %f6148, %f6535;
	@%p7297 bra 	$L__BB0_7808;
	add.s32 	%r4908, %r5, 1247;
	cvt.rn.f32.s32 	%f6536, %r4908;
	setp.leu.f32 	%p7361, %f6148, %f6536;
	@%p7361 bra 	$L__BB0_7745;
	add.s32 	%r4956, %r5, 1263;
	cvt.rn.f32.s32 	%f6537, %r4956;
	setp.leu.f32 	%p7393, %f6148, %f6537;
	@%p7393 bra 	$L__BB0_7714;
	add.s32 	%r4980, %r5, 1271;
	cvt.rn.f32.s32 	%f6538, %r4980;
	setp.leu.f32 	%p7409, %f6148, %f6538;
	@%p7409 bra 	$L__BB0_7699;
	add.s32 	%r4992, %r5, 1275;
	cvt.rn.f32.s32 	%f6539, %r4992;
	setp.leu.f32 	%p7417, %f6148, %f6539;
	@%p7417 bra 	$L__BB0_7692;
	add.s32 	%r4998, %r5, 1277;
	cvt.rn.f32.s32 	%f6540, %r4998;
	setp.leu.f32 	%p7421, %f6148, %f6540;
	@%p7421 bra 	$L__BB0_7689;
	setp.neu.f32 	%p7423, %f6148, %f6406;
	@%p7423 bra 	$L__BB0_7688;
	mov.b32 	%r5002, 1151328256;
	st.global.u32 	[%rd2], %r5002;
	bra.uni 	$L__BB0_10237;
$L__BB0_7688:
	mov.b32 	%r5001, 1151320064;
	st.global.u32 	[%rd2], %r5001;
	bra.uni 	$L__BB0_10237;
$L__BB0_7689:
	setp.neu.f32 	%p7422, %f6148, %f6540;
	@%p7422 bra 	$L__BB0_7691;
	mov.b32 	%r5000, 1151311872;
	st.global.u32 	[%rd2], %r5000;
	bra.uni 	$L__BB0_10237;
$L__BB0_7691:
	mov.b32 	%r4999, 1151303680;
	st.global.u32 	[%rd2], %r4999;
	bra.uni 	$L__BB0_10237;
$L__BB0_7692:
	add.s32 	%r4993, %r5, 1273;
	cvt.rn.f32.s32 	%f6541, %r4993;
	setp.leu.f32 	%p7418, %f6148, %f6541;
	@%p7418 bra 	$L__BB0_7696;
	setp.neu.f32 	%p7420, %f6148, %f6539;
	@%p7420 bra 	$L__BB0_7695;
	mov.b32 	%r4997, 1151295488;
	st.global.u32 	[%rd2], %r4997;
	bra.uni 	$L__BB0_10237;
$L__BB0_7695:
	mov.b32 	%r4996, 1151287296;
	st.global.u32 	[%rd2], %r4996;
	bra.uni 	$L__BB0_10237;
$L__BB0_7696:
	setp.neu.f32 	%p7419, %f6148, %f6541;
	@%p7419 bra 	$L__BB0_7698;
	mov.b32 	%r4995, 1151279104;
	st.global.u32 	[%rd2], %r4995;
	bra.uni 	$L__BB0_10237;
$L__BB0_7698:
	mov.b32 	%r4994, 1151270912;
	st.global.u32 	[%rd2], %r4994;
	bra.uni 	$L__BB0_10237;
$L__BB0_7699:
	add.s32 	%r4981, %r5, 1267;
	cvt.rn.f32.s32 	%f6542, %r4981;
	setp.leu.f32 	%p7410, %f6148, %f6542;
	@%p7410 bra 	$L__BB0_7707;
	add.s32 	%r4987, %r5, 1269;
	cvt.rn.f32.s32 	%f6543, %r4987;
	setp.leu.f32 	%p7414, %f6148, %f6543;
	@%p7414 bra 	$L__BB0_7704;
	setp.neu.f32 	%p7416, %f6148, %f6538;
	@%p7416 bra 	$L__BB0_7703;
	mov.b32 	%r4991, 1151262720;
	st.global.u32 	[%rd2], %r4991;
	bra.uni 	$L__BB0_10237;
$L__BB0_7703:
	mov.b32 	%r4990, 1151254528;
	st.global.u32 	[%rd2], %r4990;
	bra.uni 	$L__BB0_10237;
$L__BB0_7704:
	setp.neu.f32 	%p7415, %f6148, %f6543;
	@%p7415 bra 	$L__BB0_7706;
	mov.b32 	%r4989, 1151246336;
	st.global.u32 	[%rd2], %r4989;
	bra.uni 	$L__BB0_10237;
$L__BB0_7706:
	mov.b32 	%r4988, 1151238144;
	st.global.u32 	[%rd2], %r4988;
	bra.uni 	$L__BB0_10237;
$L__BB0_7707:
	add.s32 	%r4982, %r5, 1265;
	cvt.rn.f32.s32 	%f6544, %r4982;
	setp.leu.f32 	%p7411, %f6148, %f6544;
	@%p7411 bra 	$L__BB0_7711;
	setp.neu.f32 	%p7413, %f6148, %f6542;
	@%p7413 bra 	$L__BB0_7710;
	mov.b32 	%r4986, 1151229952;
	st.global.u32 	[%rd2], %r4986;
	bra.uni 	$L__BB0_10237;
$L__BB0_7710:
	mov.b32 	%r4985, 1151221760;
	st.global.u32 	[%rd2], %r4985;
	bra.uni 	$L__BB0_10237;
$L__BB0_7711:
	setp.neu.f32 	%p7412, %f6148, %f6544;
	@%p7412 bra 	$L__BB0_7713;
	mov.b32 	%r4984, 1151213568;
	st.global.u32 	[%rd2], %r4984;
	bra.uni 	$L__BB0_10237;
$L__BB0_7713:
	mov.b32 	%r4983, 1151205376;
	st.global.u32 	[%rd2], %r4983;
	bra.uni 	$L__BB0_10237;
$L__BB0_7714:
	add.s32 	%r4957, %r5, 1255;
	cvt.rn.f32.s32 	%f6545, %r4957;
	setp.leu.f32 	%p7394, %f6148, %f6545;
	@%p7394 bra 	$L__BB0_7730;
	add.s32 	%r4969, %r5, 1259;
	cvt.rn.f32.s32 	%f6546, %r4969;
	setp.leu.f32 	%p7402, %f6148, %f6546;
	@%p7402 bra 	$L__BB0_7723;
	add.s32 	%r4975, %r5, 1261;
	cvt.rn.f32.s32 	%f6547, %r4975;
	setp.leu.f32 	%p7406, %f6148, %f6547;
	@%p7406 bra 	$L__BB0_7720;
	setp.neu.f32 	%p7408, %f6148, %f6537;
	@%p7408 bra 	$L__BB0_7719;
	mov.b32 	%r4979, 1151197184;
	st.global.u32 	[%rd2], %r4979;
	bra.uni 	$L__BB0_10237;
$L__BB0_7719:
	mov.b32 	%r4978, 1151188992;
	st.global.u32 	[%rd2], %r4978;
	bra.uni 	$L__BB0_10237;
$L__BB0_7720:
	setp.neu.f32 	%p7407, %f6148, %f6547;
	@%p7407 bra 	$L__BB0_7722;
	mov.b32 	%r4977, 1151180800;
	st.global.u32 	[%rd2], %r4977;
	bra.uni 	$L__BB0_10237;
$L__BB0_7722:
	mov.b32 	%r4976, 1151172608;
	st.global.u32 	[%rd2], %r4976;
	bra.uni 	$L__BB0_10237;
$L__BB0_7723:
	add.s32 	%r4970, %r5, 1257;
	cvt.rn.f32.s32 	%f6548, %r4970;
	setp.leu.f32 	%p7403, %f6148, %f6548;
	@%p7403 bra 	$L__BB0_7727;
	setp.neu.f32 	%p7405, %f6148, %f6546;
	@%p7405 bra 	$L__BB0_7726;
	mov.b32 	%r4974, 1151164416;
	st.global.u32 	[%rd2], %r4974;
	bra.uni 	$L__BB0_10237;
$L__BB0_7726:
	mov.b32 	%r4973, 1151156224;
	st.global.u32 	[%rd2], %r4973;
	bra.uni 	$L__BB0_10237;
$L__BB0_7727:
	setp.neu.f32 	%p7404, %f6148, %f6548;
	@%p7404 bra 	$L__BB0_7729;
	mov.b32 	%r4972, 1151148032;
	st.global.u32 	[%rd2], %r4972;
	bra.uni 	$L__BB0_10237;
$L__BB0_7729:
	mov.b32 	%r4971, 1151139840;
	st.global.u32 	[%rd2], %r4971;
	bra.uni 	$L__BB0_10237;
$L__BB0_7730:
	add.s32 	%r4958, %r5, 1251;
	cvt.rn.f32.s32 	%f6549, %r4958;
	setp.leu.f32 	%p7395, %f6148, %f6549;
	@%p7395 bra 	$L__BB0_7738;
	add.s32 	%r4964, %r5, 1253;
	cvt.rn.f32.s32 	%f6550, %r4964;
	setp.leu.f32 	%p7399, %f6148, %f6550;
	@%p7399 bra 	$L__BB0_7735;
	setp.neu.f32 	%p7401, %f6148, %f6545;
	@%p7401 bra 	$L__BB0_7734;
	mov.b32 	%r4968, 1151131648;
	st.global.u32 	[%rd2], %r4968;
	bra.uni 	$L__BB0_10237;
$L__BB0_7734:
	mov.b32 	%r4967, 1151123456;
	st.global.u32 	[%rd2], %r4967;
	bra.uni 	$L__BB0_10237;
$L__BB0_7735:
	setp.neu.f32 	%p7400, %f6148, %f6550;
	@%p7400 bra 	$L__BB0_7737;
	mov.b32 	%r4966, 1151115264;
	st.global.u32 	[%rd2], %r4966;
	bra.uni 	$L__BB0_10237;
$L__BB0_7737:
	mov.b32 	%r4965, 1151107072;
	st.global.u32 	[%rd2], %r4965;
	bra.uni 	$L__BB0_10237;
$L__BB0_7738:
	add.s32 	%r4959, %r5, 1249;
	cvt.rn.f32.s32 	%f6551, %r4959;
	setp.leu.f32 	%p7396, %f6148, %f6551;
	@%p7396 bra 	$L__BB0_7742;
	setp.neu.f32 	%p7398, %f6148, %f6549;
	@%p7398 bra 	$L__BB0_7741;
	mov.b32 	%r4963, 1151098880;
	st.global.u32 	[%rd2], %r4963;
	bra.uni 	$L__BB0_10237;
$L__BB0_7741:
	mov.b32 	%r4962, 1151090688;
	st.global.u32 	[%rd2], %r4962;
	bra.uni 	$L__BB0_10237;
$L__BB0_7742:
	setp.neu.f32 	%p7397, %f6148, %f6551;
	@%p7397 bra 	$L__BB0_7744;
	mov.b32 	%r4961, 1151082496;
	st.global.u32 	[%rd2], %r4961;
	bra.uni 	$L__BB0_10237;
$L__BB0_7744:
	mov.b32 	%r4960, 1151074304;
	st.global.u32 	[%rd2], %r4960;
	bra.uni 	$L__BB0_10237;
$L__BB0_7745:
	add.s32 	%r4909, %r5, 1231;
	cvt.rn.f32.s32 	%f6552, %r4909;
	setp.leu.f32 	%p7362, %f6148, %f6552;
	@%p7362 bra 	$L__BB0_7777;
	add.s32 	%r4933, %r5, 1239;
	cvt.rn.f32.s32 	%f6553, %r4933;
	setp.leu.f32 	%p7378, %f6148, %f6553;
	@%p7378 bra 	$L__BB0_7762;
	add.s32 	%r4945, %r5, 1243;
	cvt.rn.f32.s32 	%f6554, %r4945;
	setp.leu.f32 	%p7386, %f6148, %f6554;
	@%p7386 bra 	$L__BB0_7755;
	add.s32 	%r4951, %r5, 1245;
	cvt.rn.f32.s32 	%f6555, %r4951;
	setp.leu.f32 	%p7390, %f6148, %f6555;
	@%p7390 bra 	$L__BB0_7752;
	setp.neu.f32 	%p7392, %f6148, %f6536;
	@%p7392 bra 	$L__BB0_7751;
	mov.b32 	%r4955, 1151066112;
	st.global.u32 	[%rd2], %r4955;
	bra.uni 	$L__BB0_10237;
$L__BB0_7751:
	mov.b32 	%r4954, 1151057920;
	st.global.u32 	[%rd2], %r4954;
	bra.uni 	$L__BB0_10237;
$L__BB0_7752:
	setp.neu.f32 	%p7391, %f6148, %f6555;
	@%p7391 bra 	$L__BB0_7754;
	mov.b32 	%r4953, 1151049728;
	st.global.u32 	[%rd2], %r4953;
	bra.uni 	$L__BB0_10237;
$L__BB0_7754:
	mov.b32 	%r4952, 1151041536;
	st.global.u32 	[%rd2], %r4952;
	bra.uni 	$L__BB0_10237;
$L__BB0_7755:
	add.s32 	%r4946, %r5, 1241;
	cvt.rn.f32.s32 	%f6556, %r4946;
	setp.leu.f32 	%p7387, %f6148, %f6556;
	@%p7387 bra 	$L__BB0_7759;
	setp.neu.f32 	%p7389, %f6148, %f6554;
	@%p7389 bra 	$L__BB0_7758;
	mov.b32 	%r4950, 1151033344;
	st.global.u32 	[%rd2], %r4950;
	bra.uni 	$L__BB0_10237;
$L__BB0_7758:
	mov.b32 	%r4949, 1151025152;
	st.global.u32 	[%rd2], %r4949;
	bra.uni 	$L__BB0_10237;
$L__BB0_7759:
	setp.neu.f32 	%p7388, %f6148, %f6556;
	@%p7388 bra 	$L__BB0_7761;
	mov.b32 	%r4948, 1151016960;
	st.global.u32 	[%rd2], %r4948;
	bra.uni 	$L__BB0_10237;
$L__BB0_7761:
	mov.b32 	%r4947, 1151008768;
	st.global.u32 	[%rd2], %r4947;
	bra.uni 	$L__BB0_10237;
$L__BB0_7762:
	add.s32 	%r4934, %r5, 1235;
	cvt.rn.f32.s32 	%f6557, %r4934;
	setp.leu.f32 	%p7379, %f6148, %f6557;
	@%p7379 bra 	$L__BB0_7770;
	add.s32 	%r4940, %r5, 1237;
	cvt.rn.f32.s32 	%f6558, %r4940;
	setp.leu.f32 	%p7383, %f6148, %f6558;
	@%p7383 bra 	$L__BB0_7767;
	setp.neu.f32 	%p7385, %f6148, %f6553;
	@%p7385 bra 	$L__BB0_7766;
	mov.b32 	%r4944, 1151000576;
	st.global.u32 	[%rd2], %r4944;
	bra.uni 	$L__BB0_10237;
$L__BB0_7766:
	mov.b32 	%r4943, 1150992384;
	st.global.u32 	[%rd2], %r4943;
	bra.uni 	$L__BB0_10237;
$L__BB0_7767:
	setp.neu.f32 	%p7384, %f6148, %f6558;
	@%p7384 bra 	$L__BB0_7769;
	mov.b32 	%r4942, 1150984192;
	st.global.u32 	[%rd2], %r4942;
	bra.uni 	$L__BB0_10237;
$L__BB0_7769:
	mov.b32 	%r4941, 1150976000;
	st.global.u32 	[%rd2], %r4941;
	bra.uni 	$L__BB0_10237;
$L__BB0_7770:
	add.s32 	%r4935, %r5, 1233;
	cvt.rn.f32.s32 	%f6559, %r4935;
	setp.leu.f32 	%p7380, %f6148, %f6559;
	@%p7380 bra 	$L__BB0_7774;
	setp.neu.f32 	%p7382, %f6148, %f6557;
	@%p7382 bra 	$L__BB0_7773;
	mov.b32 	%r4939, 1150967808;
	st.global.u32 	[%rd2], %r4939;
	bra.uni 	$L__BB0_10237;
$L__BB0_7773:
	mov.b32 	%r4938, 1150959616;
	st.global.u32 	[%rd2], %r4938;
	bra.uni 	$L__BB0_10237;
$L__BB0_7774:
	setp.neu.f32 	%p7381, %f6148, %f6559;
	@%p7381 bra 	$L__BB0_7776;
	mov.b32 	%r4937, 1150951424;
	st.global.u32 	[%rd2], %r4937;
	bra.uni 	$L__BB0_10237;
$L__BB0_7776:
	mov.b32 	%r4936, 1150943232;
	st.global.u32 	[%rd2], %r4936;
	bra.uni 	$L__BB0_10237;
$L__BB0_7777:
	add.s32 	%r4910, %r5, 1223;
	cvt.rn.f32.s32 	%f6560, %r4910;
	setp.leu.f32 	%p7363, %f6148, %f6560;
	@%p7363 bra 	$L__BB0_7793;
	add.s32 	%r4922, %r5, 1227;
	cvt.rn.f32.s32 	%f6561, %r4922;
	setp.leu.f32 	%p7371, %f6148, %f6561;
	@%p7371 bra 	$L__BB0_7786;
	add.s32 	%r4928, %r5, 1229;
	cvt.rn.f32.s32 	%f6562, %r4928;
	setp.leu.f32 	%p7375, %f6148, %f6562;
	@%p7375 bra 	$L__BB0_7783;
	setp.neu.f32 	%p7377, %f6148, %f6552;
	@%p7377 bra 	$L__BB0_7782;
	mov.b32 	%r4932, 1150935040;
	st.global.u32 	[%rd2], %r4932;
	bra.uni 	$L__BB0_10237;
$L__BB0_7782:
	mov.b32 	%r4931, 1150926848;
	st.global.u32 	[%rd2], %r4931;
	bra.uni 	$L__BB0_10237;
$L__BB0_7783:
	setp.neu.f32 	%p7376, %f6148, %f6562;
	@%p7376 bra 	$L__BB0_7785;
	mov.b32 	%r4930, 1150918656;
	st.global.u32 	[%rd2], %r4930;
	bra.uni 	$L__BB0_10237;
$L__BB0_7785:
	mov.b32 	%r4929, 1150910464;
	st.global.u32 	[%rd2], %r4929;
	bra.uni 	$L__BB0_10237;
$L__BB0_7786:
	add.s32 	%r4923, %r5, 1225;
	cvt.rn.f32.s32 	%f6563, %r4923;
	setp.leu.f32 	%p7372, %f6148, %f6563;
	@%p7372 bra 	$L__BB0_7790;
	setp.neu.f32 	%p7374, %f6148, %f6561;
	@%p7374 bra 	$L__BB0_7789;
	mov.b32 	%r4927, 1150902272;
	st.global.u32 	[%rd2], %r4927;
	bra.uni 	$L__BB0_10237;
$L__BB0_7789:
	mov.b32 	%r4926, 1150894080;
	st.global.u32 	[%rd2], %r4926;
	bra.uni 	$L__BB0_10237;
$L__BB0_7790:
	setp.neu.f32 	%p7373, %f6148, %f6563;
	@%p7373 bra 	$L__BB0_7792;
	mov.b32 	%r4925, 1150885888;
	st.global.u32 	[%rd2], %r4925;
	bra.uni 	$L__BB0_10237;
$L__BB0_7792:
	mov.b32 	%r4924, 1150877696;
	st.global.u32 	[%rd2], %r4924;
	bra.uni 	$L__BB0_10237;
$L__BB0_7793:
	add.s32 	%r4911, %r5, 1219;
	cvt.rn.f32.s32 	%f6564, %r4911;
	setp.leu.f32 	%p7364, %f6148, %f6564;
	@%p7364 bra 	$L__BB0_7801;
	add.s32 	%r4917, %r5, 1221;
	cvt.rn.f32.s32 	%f6565, %r4917;
	setp.leu.f32 	%p7368, %f6148, %f6565;
	@%p7368 bra 	$L__BB0_7798;
	setp.neu.f32 	%p7370, %f6148, %f6560;
	@%p7370 bra 	$L__BB0_7797;
	mov.b32 	%r4921, 1150869504;
	st.global.u32 	[%rd2], %r4921;
	bra.uni 	$L__BB0_10237;
$L__BB0_7797:
	mov.b32 	%r4920, 1150861312;
	st.global.u32 	[%rd2], %r4920;
	bra.uni 	$L__BB0_10237;
$L__BB0_7798:
	setp.neu.f32 	%p7369, %f6148, %f6565;
	@%p7369 bra 	$L__BB0_7800;
	mov.b32 	%r4919, 1150853120;
	st.global.u32 	[%rd2], %r4919;
	bra.uni 	$L__BB0_10237;
$L__BB0_7800:
	mov.b32 	%r4918, 1150844928;
	st.global.u32 	[%rd2], %r4918;
	bra.uni 	$L__BB0_10237;
$L__BB0_7801:
	add.s32 	%r4912, %r5, 1217;
	cvt.rn.f32.s32 	%f6566, %r4912;
	setp.leu.f32 	%p7365, %f6148, %f6566;
	@%p7365 bra 	$L__BB0_7805;
	setp.neu.f32 	%p7367, %f6148, %f6564;
	@%p7367 bra 	$L__BB0_7804;
	mov.b32 	%r4916, 1150836736;
	st.global.u32 	[%rd2], %r4916;
	bra.uni 	$L__BB0_10237;
$L__BB0_7804:
	mov.b32 	%r4915, 1150828544;
	st.global.u32 	[%rd2], %r4915;
	bra.uni 	$L__BB0_10237;
$L__BB0_7805:
	setp.neu.f32 	%p7366, %f6148, %f6566;
	@%p7366 bra 	$L__BB0_7807;
	mov.b32 	%r4914, 1150820352;
	st.global.u32 	[%rd2], %r4914;
	bra.uni 	$L__BB0_10237;
$L__BB0_7807:
	mov.b32 	%r4913, 1150812160;
	st.global.u32 	[%rd2], %r4913;
	bra.uni 	$L__BB0_10237;
$L__BB0_7808:
	add.s32 	%r4813, %r5, 1183;
	cvt.rn.f32.s32 	%f6567, %r4813;
	setp.leu.f32 	%p7298, %f6148, %f6567;
	@%p7298 bra 	$L__BB0_7872;
	add.s32 	%r4861, %r5, 1199;
	cvt.rn.f32.s32 	%f6568, %r4861;
	setp.leu.f32 	%p7330, %f6148, %f6568;
	@%p7330 bra 	$L__BB0_7841;
	add.s32 	%r4885, %r5, 1207;
	cvt.rn.f32.s32 	%f6569, %r4885;
	setp.leu.f32 	%p7346, %f6148, %f6569;
	@%p7346 bra 	$L__BB0_7826;
	add.s32 	%r4897, %r5, 1211;
	cvt.rn.f32.s32 	%f6570, %r4897;
	setp.leu.f32 	%p7354, %f6148, %f6570;
	@%p7354 bra 	$L__BB0_7819;
	add.s32 	%r4903, %r5, 1213;
	cvt.rn.f32.s32 	%f6571, %r4903;
	setp.leu.f32 	%p7358, %f6148, %f6571;
	@%p7358 bra 	$L__BB0_7816;
	setp.neu.f32 	%p7360, %f6148, %f6535;
	@%p7360 bra 	$L__BB0_7815;
	mov.b32 	%r4907, 1150803968;
	st.global.u32 	[%rd2], %r4907;
	bra.uni 	$L__BB0_10237;
$L__BB0_7815:
	mov.b32 	%r4906, 1150795776;
	st.global.u32 	[%rd2], %r4906;
	bra.uni 	$L__BB0_10237;
$L__BB0_7816:
	setp.neu.f32 	%p7359, %f6148, %f6571;
	@%p7359 bra 	$L__BB0_7818;
	mov.b32 	%r4905, 1150787584;
	st.global.u32 	[%rd2], %r4905;
	bra.uni 	$L__BB0_10237;
$L__BB0_7818:
	mov.b32 	%r4904, 1150779392;
	st.global.u32 	[%rd2], %r4904;
	bra.uni 	$L__BB0_10237;
$L__BB0_7819:
	add.s32 	%r4898, %r5, 1209;
	cvt.rn.f32.s32 	%f6572, %r4898;
	setp.leu.f32 	%p7355, %f6148, %f6572;
	@%p7355 bra 	$L__BB0_7823;
	setp.neu.f32 	%p7357, %f6148, %f6570;
	@%p7357 bra 	$L__BB0_7822;
	mov.b32 	%r4902, 1150771200;
	st.global.u32 	[%rd2], %r4902;
	bra.uni 	$L__BB0_10237;
$L__BB0_7822:
	mov.b32 	%r4901, 1150763008;
	st.global.u32 	[%rd2], %r4901;
	bra.uni 	$L__BB0_10237;
$L__BB0_7823:
	setp.neu.f32 	%p7356, %f6148, %f6572;
	@%p7356 bra 	$L__BB0_7825;
	mov.b32 	%r4900, 1150754816;
	st.global.u32 	[%rd2], %r4900;
	bra.uni 	$L__BB0_10237;
$L__BB0_7825:
	mov.b32 	%r4899, 1150746624;
	st.global.u32 	[%rd2], %r4899;
	bra.uni 	$L__BB0_10237;
$L__BB0_7826:
	add.s32 	%r4886, %r5, 1203;
	cvt.rn.f32.s32 	%f6573, %r4886;
	setp.leu.f32 	%p7347, %f6148, %f6573;
	@%p7347 bra 	$L__BB0_7834;
	add.s32 	%r4892, %r5, 1205;
	cvt.rn.f32.s32 	%f6574, %r4892;
	setp.leu.f32 	%p7351, %f6148, %f6574;
	@%p7351 bra 	$L__BB0_7831;
	setp.neu.f32 	%p7353, %f6148, %f6569;
	@%p7353 bra 	$L__BB0_7830;
	mov.b32 	%r4896, 1150738432;
	st.global.u32 	[%rd2], %r4896;
	bra.uni 	$L__BB0_10237;
$L__BB0_7830:
	mov.b32 	%r4895, 1150730240;
	st.global.u32 	[%rd2], %r4895;
	bra.uni 	$L__BB0_10237;
$L__BB0_7831:
	setp.neu.f32 	%p7352, %f6148, %f6574;
	@%p7352 bra 	$L__BB0_7833;
	mov.b32 	%r4894, 1150722048;
	st.global.u32 	[%rd2], %r4894;
	bra.uni 	$L__BB0_10237;
$L__BB0_7833:
	mov.b32 	%r4893, 1150713856;
	st.global.u32 	[%rd2], %r4893;
	bra.uni 	$L__BB0_10237;
$L__BB0_7834:
	add.s32 	%r4887, %r5, 1201;
	cvt.rn.f32.s32 	%f6575, %r4887;
	setp.leu.f32 	%p7348, %f6148, %f6575;
	@%p7348 bra 	$L__BB0_7838;
	setp.neu.f32 	%p7350, %f6148, %f6573;
	@%p7350 bra 	$L__BB0_7837;
	mov.b32 	%r4891, 1150705664;
	st.global.u32 	[%rd2], %r4891;
	bra.uni 	$L__BB0_10237;
$L__BB0_7837:
	mov.b32 	%r4890, 1150697472;
	st.global.u32 	[%rd2], %r4890;
	bra.uni 	$L__BB0_10237;
$L__BB0_7838:
	setp.neu.f32 	%p7349, %f6148, %f6575;
	@%p7349 bra 	$L__BB0_7840;
	mov.b32 	%r4889, 1150689280;
	st.global.u32 	[%rd2], %r4889;
	bra.uni 	$L__BB0_10237;
$L__BB0_7840:
	mov.b32 	%r4888, 1150681088;
	st.global.u32 	[%rd2], %r4888;
	bra.uni 	$L__BB0_10237;
$L__BB0_7841:
	add.s32 	%r4862, %r5, 1191;
	cvt.rn.f32.s32 	%f6576, %r4862;
	setp.leu.f32 	%p7331, %f6148, %f6576;
	@%p7331 bra 	$L__BB0_7857;
	add.s32 	%r4874, %r5, 1195;
	cvt.rn.f32.s32 	%f6577, %r4874;
	setp.leu.f32 	%p7339, %f6148, %f6577;
	@%p7339 bra 	$L__BB0_7850;
	add.s32 	%r4880, %r5, 1197;
	cvt.rn.f32.s32 	%f6578, %r4880;
	setp.leu.f32 	%p7343, %f6148, %f6578;
	@%p7343 bra 	$L__BB0_7847;
	setp.neu.f32 	%p7345, %f6148, %f6568;
	@%p7345 bra 	$L__BB0_7846;
	mov.b32 	%r4884, 1150672896;
	st.global.u32 	[%rd2], %r4884;
	bra.uni 	$L__BB0_10237;
$L__BB0_7846:
	mov.b32 	%r4883, 1150664704;
	st.global.u32 	[%rd2], %r4883;
	bra.uni 	$L__BB0_10237;
$L__BB0_7847:
	setp.neu.f32 	%p7344, %f6148, %f6578;
	@%p7344 bra 	$L__BB0_7849;
	mov.b32 	%r4882, 1150656512;
	st.global.u32 	[%rd2], %r4882;
	bra.uni 	$L__BB0_10237;
$L__BB0_7849:
	mov.b32 	%r4881, 1150648320;
	st.global.u32 	[%rd2], %r4881;
	bra.uni 	$L__BB0_10237;
$L__BB0_7850:
	add.s32 	%r4875, %r5, 1193;
	cvt.rn.f32.s32 	%f6579, %r4875;
	setp.leu.f32 	%p7340, %f6148, %f6579;
	@%p7340 bra 	$L__BB0_7854;
	setp.neu.f32 	%p7342, %f6148, %f6577;
	@%p7342 bra 	$L__BB0_7853;
	mov.b32 	%r4879, 1150640128;
	st.global.u32 	[%rd2], %r4879;
	bra.uni 	$L__BB0_10237;
$L__BB0_7853:
	mov.b32 	%r4878, 1150631936;
	st.global.u32 	[%rd2], %r4878;
	bra.uni 	$L__BB0_10237;
$L__BB0_7854:
	setp.neu.f32 	%p7341, %f6148, %f6579;
	@%p7341 bra 	$L__BB0_7856;
	mov.b32 	%r4877, 1150623744;
	st.global.u32 	[%rd2], %r4877;
	bra.uni 	$L__BB0_10237;
$L__BB0_7856:
	mov.b32 	%r4876, 1150615552;
	st.global.u32 	[%rd2], %r4876;
	bra.uni 	$L__BB0_10237;
$L__BB0_7857:
	add.s32 	%r4863, %r5, 1187;
	cvt.rn.f32.s32 	%f6580, %r4863;
	setp.leu.f32 	%p7332, %f6148, %f6580;
	@%p7332 bra 	$L__BB0_7865;
	add.s32 	%r4869, %r5, 1189;
	cvt.rn.f32.s32 	%f6581, %r4869;
	setp.leu.f32 	%p7336, %f6148, %f6581;
	@%p7336 bra 	$L__BB0_7862;
	setp.neu.f32 	%p7338, %f6148, %f6576;
	@%p7338 bra 	$L__BB0_7861;
	mov.b32 	%r4873, 1150607360;
	st.global.u32 	[%rd2], %r4873;
	bra.uni 	$L__BB0_10237;
$L__BB0_7861:
	mov.b32 	%r4872, 1150599168;
	st.global.u32 	[%rd2], %r4872;
	bra.uni 	$L__BB0_10237;
$L__BB0_7862:
	setp.neu.f32 	%p7337, %f6148, %f6581;
	@%p7337 bra 	$L__BB0_7864;
	mov.b32 	%r4871, 1150590976;
	st.global.u32 	[%rd2], %r4871;
	bra.uni 	$L__BB0_10237;
$L__BB0_7864:
	mov.b32 	%r4870, 1150582784;
	st.global.u32 	[%rd2], %r4870;
	bra.uni 	$L__BB0_10237;
$L__BB0_7865:
	add.s32 	%r4864, %r5, 1185;
	cvt.rn.f32.s32 	%f6582, %r4864;
	setp.leu.f32 	%p7333, %f6148, %f6582;
	@%p7333 bra 	$L__BB0_7869;
	setp.neu.f32 	%p7335, %f6148, %f6580;
	@%p7335 bra 	$L__BB0_7868;
	mov.b32 	%r4868, 1150574592;
	st.global.u32 	[%rd2], %r4868;
	bra.uni 	$L__BB0_10237;
$L__BB0_7868:
	mov.b32 	%r4867, 1150566400;
	st.global.u32 	[%rd2], %r4867;
	bra.uni 	$L__BB0_10237;
$L__BB0_7869:
	setp.neu.f32 	%p7334, %f6148, %f6582;
	@%p7334 bra 	$L__BB0_7871;
	mov.b32 	%r4866, 1150558208;
	st.global.u32 	[%rd2], %r4866;
	bra.uni 	$L__BB0_10237;
$L__BB0_7871:
	mov.b32 	%r4865, 1150550016;
	st.global.u32 	[%rd2], %r4865;
	bra.uni 	$L__BB0_10237;
$L__BB0_7872:
	add.s32 	%r4814, %r5, 1167;
	cvt.rn.f32.s32 	%f6583, %r4814;
	setp.leu.f32 	%p7299, %f6148, %f6583;
	@%p7299 bra 	$L__BB0_7904;
	add.s32 	%r4838, %r5, 1175;
	cvt.rn.f32.s32 	%f6584, %r4838;
	setp.leu.f32 	%p7315, %f6148, %f6584;
	@%p7315 bra 	$L__BB0_7889;
	add.s32 	%r4850, %r5, 1179;
	cvt.rn.f32.s32 	%f6585, %r4850;
	setp.leu.f32 	%p7323, %f6148, %f6585;
	@%p7323 bra 	$L__BB0_7882;
	add.s32 	%r4856, %r5, 1181;
	cvt.rn.f32.s32 	%f6586, %r4856;
	setp.leu.f32 	%p7327, %f6148, %f6586;
	@%p7327 bra 	$L__BB0_7879;
	setp.neu.f32 	%p7329, %f6148, %f6567;
	@%p7329 bra 	$L__BB0_7878;
	mov.b32 	%r4860, 1150541824;
	st.global.u32 	[%rd2], %r4860;
	bra.uni 	$L__BB0_10237;
$L__BB0_7878:
	mov.b32 	%r4859, 1150533632;
	st.global.u32 	[%rd2], %r4859;
	bra.uni 	$L__BB0_10237;
$L__BB0_7879:
	setp.neu.f32 	%p7328, %f6148, %f6586;
	@%p7328 bra 	$L__BB0_7881;
	mov.b32 	%r4858, 1150525440;
	st.global.u32 	[%rd2], %r4858;
	bra.uni 	$L__BB0_10237;
$L__BB0_7881:
	mov.b32 	%r4857, 1150517248;
	st.global.u32 	[%rd2], %r4857;
	bra.uni 	$L__BB0_10237;
$L__BB0_7882:
	add.s32 	%r4851, %r5, 1177;
	cvt.rn.f32.s32 	%f6587, %r4851;
	setp.leu.f32 	%p7324, %f6148, %f6587;
	@%p7324 bra 	$L__BB0_7886;
	setp.neu.f32 	%p7326, %f6148, %f6585;
	@%p7326 bra 	$L__BB0_7885;
	mov.b32 	%r4855, 1150509056;
	st.global.u32 	[%rd2], %r4855;
	bra.uni 	$L__BB0_10237;
$L__BB0_7885:
	mov.b32 	%r4854, 1150500864;
	st.global.u32 	[%rd2], %r4854;
	bra.uni 	$L__BB0_10237;
$L__BB0_7886:
	setp.neu.f32 	%p7325, %f6148, %f6587;
	@%p7325 bra 	$L__BB0_7888;
	mov.b32 	%r4853, 1150492672;
	st.global.u32 	[%rd2], %r4853;
	bra.uni 	$L__BB0_10237;
$L__BB0_7888:
	mov.b32 	%r4852, 1150484480;
	st.global.u32 	[%rd2], %r4852;
	bra.uni 	$L__BB0_10237;
$L__BB0_7889:
	add.s32 	%r4839, %r5, 1171;
	cvt.rn.f32.s32 	%f6588, %r4839;
	setp.leu.f32 	%p7316, %f6148, %f6588;
	@%p7316 bra 	$L__BB0_7897;
	add.s32 	%r4845, %r5, 1173;
	cvt.rn.f32.s32 	%f6589, %r4845;
	setp.leu.f32 	%p7320, %f6148, %f6589;
	@%p7320 bra 	$L__BB0_7894;
	setp.neu.f32 	%p7322, %f6148, %f6584;
	@%p7322 bra 	$L__BB0_7893;
	mov.b32 	%r4849, 1150476288;
	st.global.u32 	[%rd2], %r4849;
	bra.uni 	$L__BB0_10237;
$L__BB0_7893:
	mov.b32 	%r4848, 1150468096;
	st.global.u32 	[%rd2], %r4848;
	bra.uni 	$L__BB0_10237;
$L__BB0_7894:
	setp.neu.f32 	%p7321, %f6148, %f6589;
	@%p7321 bra 	$L__BB0_7896;
	mov.b32 	%r4847, 1150459904;
	st.global.u32 	[%rd2], %r4847;
	bra.uni 	$L__BB0_10237;
$L__BB0_7896:
	mov.b32 	%r4846, 1150451712;
	st.global.u32 	[%rd2], %r4846;
	bra.uni 	$L__BB0_10237;
$L__BB0_7897:
	add.s32 	%r4840, %r5, 1169;
	cvt.rn.f32.s32 	%f6590, %r4840;
	setp.leu.f32 	%p7317, %f6148, %f6590;
	@%p7317 bra 	$L__BB0_7901;
	setp.neu.f32 	%p7319, %f6148, %f6588;
	@%p7319 bra 	$L__BB0_7900;
	mov.b32 	%r4844, 1150443520;
	st.global.u32 	[%rd2], %r4844;
	bra.uni 	$L__BB0_10237;
$L__BB0_7900:
	mov.b32 	%r4843, 1150435328;
	st.global.u32 	[%rd2], %r4843;
	bra.uni 	$L__BB0_10237;
$L__BB0_7901:
	setp.neu.f32 	%p7318, %f6148, %f6590;
	@%p7318 bra 	$L__BB0_7903;
	mov.b32 	%r4842, 1150427136;
	st.global.u32 	[%rd2], %r4842;
	bra.uni 	$L__BB0_10237;
$L__BB0_7903:
	mov.b32 	%r4841, 1150418944;
	st.global.u32 	[%rd2], %r4841;
	bra.uni 	$L__BB0_10237;
$L__BB0_7904:
	add.s32 	%r4815, %r5, 1159;
	cvt.rn.f32.s32 	%f6591, %r4815;
	setp.leu.f32 	%p7300, %f6148, %f6591;
	@%p7300 bra 	$L__BB0_7920;
	add.s32 	%r4827, %r5, 1163;
	cvt.rn.f32.s32 	%f6592, %r4827;
	setp.leu.f32 	%p7308, %f6148, %f6592;
	@%p7308 bra 	$L__BB0_7913;
	add.s32 	%r4833, %r5, 1165;
	cvt.rn.f32.s32 	%f6593, %r4833;
	setp.leu.f32 	%p7312, %f6148, %f6593;
	@%p7312 bra 	$L__BB0_7910;
	setp.neu.f32 	%p7314, %f6148, %f6583;
	@%p7314 bra 	$L__BB0_7909;
	mov.b32 	%r4837, 1150410752;
	st.global.u32 	[%rd2], %r4837;
	bra.uni 	$L__BB0_10237;
$L__BB0_7909:
	mov.b32 	%r4836, 1150402560;
	st.global.u32 	[%rd2], %r4836;
	bra.uni 	$L__BB0_10237;
$L__BB0_7910:
	setp.neu.f32 	%p7313, %f6148, %f6593;
	@%p7313 bra 	$L__BB0_7912;
	mov.b32 	%r4835, 1150394368;
	st.global.u32 	[%rd2], %r4835;
	bra.uni 	$L__BB0_10237;
$L__BB0_7912:
	mov.b32 	%r4834, 1150386176;
	st.global.u32 	[%rd2], %r4834;
	bra.uni 	$L__BB0_10237;
$L__BB0_7913:
	add.s32 	%r4828, %r5, 1161;
	cvt.rn.f32.s32 	%f6594, %r4828;
	setp.leu.f32 	%p7309, %f6148, %f6594;
	@%p7309 bra 	$L__BB0_7917;
	setp.neu.f32 	%p7311, %f6148, %f6592;
	@%p7311 bra 	$L__BB0_7916;
	mov.b32 	%r4832, 1150377984;
	st.global.u32 	[%rd2], %r4832;
	bra.uni 	$L__BB0_10237;
$L__BB0_7916:
	mov.b32 	%r4831, 1150369792;
	st.global.u32 	[%rd2], %r4831;
	bra.uni 	$L__BB0_10237;
$L__BB0_7917:
	setp.neu.f32 	%p7310, %f6148, %f6594;
	@%p7310 bra 	$L__BB0_7919;
	mov.b32 	%r4830, 1150361600;
	st.global.u32 	[%rd2], %r4830;
	bra.uni 	$L__BB0_10237;
$L__BB0_7919:
	mov.b32 	%r4829, 1150353408;
	st.global.u32 	[%rd2], %r4829;
	bra.uni 	$L__BB0_10237;
$L__BB0_7920:
	add.s32 	%r4816, %r5, 1155;
	cvt.rn.f32.s32 	%f6595, %r4816;
	setp.leu.f32 	%p7301, %f6148, %f6595;
	@%p7301 bra 	$L__BB0_7928;
	add.s32 	%r4822, %r5, 1157;
	cvt.rn.f32.s32 	%f6596, %r4822;
	setp.leu.f32 	%p7305, %f6148, %f6596;
	@%p7305 bra 	$L__BB0_7925;
	setp.neu.f32 	%p7307, %f6148, %f6591;
	@%p7307 bra 	$L__BB0_7924;
	mov.b32 	%r4826, 1150345216;
	st.global.u32 	[%rd2], %r4826;
	bra.uni 	$L__BB0_10237;
$L__BB0_7924:
	mov.b32 	%r4825, 1150337024;
	st.global.u32 	[%rd2], %r4825;
	bra.uni 	$L__BB0_10237;
$L__BB0_7925:
	setp.neu.f32 	%p7306, %f6148, %f6596;
	@%p7306 bra 	$L__BB0_7927;
	mov.b32 	%r4824, 1150328832;
	st.global.u32 	[%rd2], %r4824;
	bra.uni 	$L__BB0_10237;
$L__BB0_7927:
	mov.b32 	%r4823, 1150320640;
	st.global.u32 	[%rd2], %r4823;
	bra.uni 	$L__BB0_10237;
$L__BB0_7928:
	add.s32 	%r4817, %r5, 1153;
	cvt.rn.f32.s32 	%f6597, %r4817;
	setp.leu.f32 	%p7302, %f6148, %f6597;
	@%p7302 bra 	$L__BB0_7932;
	setp.neu.f32 	%p7304, %f6148, %f6595;
	@%p7304 bra 	$L__BB0_7931;
	mov.b32 	%r4821, 1150312448;
	st.global.u32 	[%rd2], %r4821;
	bra.uni 	$L__BB0_10237;
$L__BB0_7931:
	mov.b32 	%r4820, 1150304256;
	st.global.u32 	[%rd2], %r4820;
	bra.uni 	$L__BB0_10237;
$L__BB0_7932:
	setp.neu.f32 	%p7303, %f6148, %f6597;
	@%p7303 bra 	$L__BB0_7934;
	mov.b32 	%r4819, 1150296064;
	st.global.u32 	[%rd2], %r4819;
	bra.uni 	$L__BB0_10237;
$L__BB0_7934:
	mov.b32 	%r4818, 1150287872;
	st.global.u32 	[%rd2], %r4818;
	bra.uni 	$L__BB0_10237;
$L__BB0_7935:
	add.s32 	%r4621, %r5, 1087;
	cvt.rn.f32.s32 	%f6598, %r4621;
	setp.leu.f32 	%p7170, %f6148, %f6598;
	@%p7170 bra 	$L__BB0_8063;
	add.s32 	%r4717, %r5, 1119;
	cvt.rn.f32.s32 	%f6599, %r4717;
	setp.leu.f32 	%p7234, %f6148, %f6599;
	@%p7234 bra 	$L__BB0_8000;
	add.s32 	%r4765, %r5, 1135;
	cvt.rn.f32.s32 	%f6600, %r4765;
	setp.leu.f32 	%p7266, %f6148, %f6600;
	@%p7266 bra 	$L__BB0_7969;
	add.s32 	%r4789, %r5, 1143;
	cvt.rn.f32.s32 	%f6601, %r4789;
	setp.leu.f32 	%p7282, %f6148, %f6601;
	@%p7282 bra 	$L__BB0_7954;
	add.s32 	%r4801, %r5, 1147;
	cvt.rn.f32.s32 	%f6602, %r4801;
	setp.leu.f32 	%p7290, %f6148, %f6602;
	@%p7290 bra 	$L__BB0_7947;
	add.s32 	%r4807, %r5, 1149;
	cvt.rn.f32.s32 	%f6603, %r4807;
	setp.leu.f32 	%p7294, %f6148, %f6603;
	@%p7294 bra 	$L__BB0_7944;
	setp.neu.f32 	%p7296, %f6148, %f6534;
	@%p7296 bra 	$L__BB0_7943;
	mov.b32 	%r4811, 1150279680;
	st.global.u32 	[%rd2], %r4811;
	bra.uni 	$L__BB0_10237;
$L__BB0_7943:
	mov.b32 	%r4810, 1150271488;
	st.global.u32 	[%rd2], %r4810;
	bra.uni 	$L__BB0_10237;
$L__BB0_7944:
	setp.neu.f32 	%p7295, %f6148, %f6603;
	@%p7295 bra 	$L__BB0_7946;
	mov.b32 	%r4809, 1150263296;
	st.global.u32 	[%rd2], %r4809;
	bra.uni 	$L__BB0_10237;
$L__BB0_7946:
	mov.b32 	%r4808, 1150255104;
	st.global.u32 	[%rd2], %r4808;
	bra.uni 	$L__BB0_10237;
$L__BB0_7947:
	add.s32 	%r4802, %r5, 1145;
	cvt.rn.f32.s32 	%f6604, %r4802;
	setp.leu.f32 	%p7291, %f6148, %f6604;
	@%p7291 bra 	$L__BB0_7951;
	setp.neu.f32 	%p7293, %f6148, %f6602;
	@%p7293 bra 	$L__BB0_7950;
	mov.b32 	%r4806, 1150246912;
	st.global.u32 	[%rd2], %r4806;
	bra.uni 	$L__BB0_10237;
$L__BB0_7950:
	mov.b32 	%r4805, 1150238720;
	st.global.u32 	[%rd2], %r4805;
	bra.uni 	$L__BB0_10237;
$L__BB0_7951:
	setp.neu.f32 	%p7292, %f6148, %f6604;
	@%p7292 bra 	$L__BB0_7953;
	mov.b32 	%r4804, 1150230528;
	st.global.u32 	[%rd2], %r4804;
	bra.uni 	$L__BB0_10237;
$L__BB0_7953:
	mov.b32 	%r4803, 1150222336;
	st.global.u32 	[%rd2], %r4803;
	bra.uni 	$L__BB0_10237;
$L__BB0_7954:
	add.s32 	%r4790, %r5, 1139;
	cvt.rn.f32.s32 	%f6605, %r4790;
	setp.leu.f32 	%p7283, %f6148, %f6605;
	@%p7283 bra 	$L__BB0_7962;
	add.s32 	%r4796, %r5, 1141;
	cvt.rn.f32.s32 	%f6606, %r4796;
	setp.leu.f32 	%p7287, %f6148, %f6606;
	@%p7287 bra 	$L__BB0_7959;
	setp.neu.f32 	%p7289, %f6148, %f6601;
	@%p7289 bra 	$L__BB0_7958;
	mov.b32 	%r4800, 1150214144;
	st.global.u32 	[%rd2], %r4800;
	bra.uni 	$L__BB0_10237;
$L__BB0_7958:
	mov.b32 	%r4799, 1150205952;
	st.global.u32 	[%rd2], %r4799;
	bra.uni 	$L__BB0_10237;
$L__BB0_7959:
	setp.neu.f32 	%p7288, %f6148, %f6606;
	@%p7288 bra 	$L__BB0_7961;
	mov.b32 	%r4798, 1150197760;
	st.global.u32 	[%rd2], %r4798;
	bra.uni 	$L__BB0_10237;
$L__BB0_7961:
	mov.b32 	%r4797, 1150189568;
	st.global.u32 	[%rd2], %r4797;
	bra.uni 	$L__BB0_10237;
$L__BB0_7962:
	add.s32 	%r4791, %r5, 1137;
	cvt.rn.f32.s32 	%f6607, %r4791;
	setp.leu.f32 	%p7284, %f6148, %f6607;
	@%p7284 bra 	$L__BB0_7966;
	setp.neu.f32 	%p7286, %f6148, %f6605;
	@%p7286 bra 	$L__BB0_7965;
	mov.b32 	%r4795, 1150181376;
	st.global.u32 	[%rd2], %r4795;
	bra.uni 	$L__BB0_10237;
$L__BB0_7965:
	mov.b32 	%r4794, 1150173184;
	st.global.u32 	[%rd2], %r4794;
	bra.uni 	$L__BB0_10237;
$L__BB0_7966:
	setp.neu.f32 	%p7285, %f6148, %f6607;
	@%p7285 bra 	$L__BB0_7968;
	mov.b32 	%r4793, 1150164992;
	st.global.u32 	[%rd2], %r4793;
	bra.uni 	$L__BB0_10237;
$L__BB0_7968:
	mov.b32 	%r4792, 1150156800;
	st.global.u32 	[%rd2], %r4792;
	bra.uni 	$L__BB0_10237;
$L__BB0_7969:
	add.s32 	%r4766, %r5, 1127;
	cvt.rn.f32.s32 	%f6608, %r4766;
	setp.leu.f32 	%p7267, %f6148, %f6608;
	@%p7267 bra 	$L__BB0_7985;
	add.s32 	%r4778, %r5, 1131;
	cvt.rn.f32.s32 	%f6609, %r4778;
	setp.leu.f32 	%p7275, %f6148, %f6609;
	@%p7275 bra 	$L__BB0_7978;
	add.s32 	%r4784, %r5, 1133;
	cvt.rn.f32.s32 	%f6610, %r4784;
	setp.leu.f32 	%p7279, %f6148, %f6610;
	@%p7279 bra 	$L__BB0_7975;
	setp.neu.f32 	%p7281, %f6148, %f6600;
	@%p7281 bra 	$L__BB0_7974;
	mov.b32 	%r4788, 1150148608;
	st.global.u32 	[%rd2], %r4788;
	bra.uni 	$L__BB0_10237;
$L__BB0_7974:
	mov.b32 	%r4787, 1150140416;
	st.global.u32 	[%rd2], %r4787;
	bra.uni 	$L__BB0_10237;
$L__BB0_7975:
	setp.neu.f32 	%p7280, %f6148, %f6610;
	@%p7280 bra 	$L__BB0_7977;
	mov.b32 	%r4786, 1150132224;
	st.global.u32 	[%rd2], %r4786;
	bra.uni 	$L__BB0_10237;
$L__BB0_7977:
	mov.b32 	%r4785, 1150124032;
	st.global.u32 	[%rd2], %r4785;
	bra.uni 	$L__BB0_10237;
$L__BB0_7978:
	add.s32 	%r4779, %r5, 1129;
	cvt.rn.f32.s32 	%f6611, %r4779;
	setp.leu.f32 	%p7276, %f6148, %f6611;
	@%p7276 bra 	$L__BB0_7982;
	setp.neu.f32 	%p7278, %f6148, %f6609;
	@%p7278 bra 	$L__BB0_7981;
	mov.b32 	%r4783, 1150115840;
	st.global.u32 	[%rd2], %r4783;
	bra.uni 	$L__BB0_10237;
$L__BB0_7981:
	mov.b32 	%r4782, 1150107648;
	st.global.u32 	[%rd2], %r4782;
	bra.uni 	$L__BB0_10237;
$L__BB0_7982:
	setp.neu.f32 	%p7277, %f6148, %f6611;
	@%p7277 bra 	$L__BB0_7984;
	mov.b32 	%r4781, 1150099456;
	st.global.u32 	[%rd2], %r4781;
	bra.uni 	$L__BB0_10237;
$L__BB0_7984:
	mov.b32 	%r4780, 1150091264;
	st.global.u32 	[%rd2], %r4780;
	bra.uni 	$L__BB0_10237;
$L__BB0_7985:
	add.s32 	%r4767, %r5, 1123;
	cvt.rn.f32.s32 	%f6612, %r4767;
	setp.leu.f32 	%p7268, %f6148, %f6612;
	@%p7268 bra 	$L__BB0_7993;
	add.s32 	%r4773, %r5, 1125;
	cvt.rn.f32.s32 	%f6613, %r4773;
	setp.leu.f32 	%p7272, %f6148, %f6613;
	@%p7272 bra 	$L__BB0_7990;
	setp.neu.f32 	%p7274, %f6148, %f6608;
	@%p7274 bra 	$L__BB0_7989;
	mov.b32 	%r4777, 1150083072;
	st.global.u32 	[%rd2], %r4777;
	bra.uni 	$L__BB0_10237;
$L__BB0_7989:
	mov.b32 	%r4776, 1150074880;
	st.global.u32 	[%rd2], %r4776;
	bra.uni 	$L__BB0_10237;
$L__BB0_7990:
	setp.neu.f32 	%p7273, %f6148, %f6613;
	@%p7273 bra 	$L__BB0_7992;
	mov.b32 	%r4775, 1150066688;
	st.global.u32 	[%rd2], %r4775;
	bra.uni 	$L__BB0_10237;
$L__BB0_7992:
	mov.b32 	%r4774, 1150058496;
	st.global.u32 	[%rd2], %r4774;
	bra.uni 	$L__BB0_10237;
$L__BB0_7993:
	add.s32 	%r4768, %r5, 1121;
	cvt.rn.f32.s32 	%f6614, %r4768;
	setp.leu.f32 	%p7269, %f6148, %f6614;
	@%p7269 bra 	$L__BB0_7997;
	setp.neu.f32 	%p7271, %f6148, %f6612;
	@%p7271 bra 	$L__BB0_7996;
	mov.b32 	%r4772, 1150050304;
	st.global.u32 	[%rd2], %r4772;
	bra.uni 	$L__BB0_10237;
$L__BB0_7996:
	mov.b32 	%r4771, 1150042112;
	st.global.u32 	[%rd2], %r4771;
	bra.uni 	$L__BB0_10237;
$L__BB0_7997:
	setp.neu.f32 	%p7270, %f6148, %f6614;
	@%p7270 bra 	$L__BB0_7999;
	mov.b32 	%r4770, 1150033920;
	st.global.u32 	[%rd2], %r4770;
	bra.uni 	$L__BB0_10237;
$L__BB0_7999:
	mov.b32 	%r4769, 1150025728;
	st.global.u32 	[%rd2], %r4769;
	bra.uni 	$L__BB0_10237;
$L__BB0_8000:
	add.s32 	%r4718, %r5, 1103;
	cvt.rn.f32.s32 	%f6615, %r4718;
	setp.leu.f32 	%p7235, %f6148, %f6615;
	@%p7235 bra 	$L__BB0_8032;
	add.s32 	%r4742, %r5, 1111;
	cvt.rn.f32.s32 	%f6616, %r4742;
	setp.leu.f32 	%p7251, %f6148, %f6616;
	@%p7251 bra 	$L__BB0_8017;
	add.s32 	%r4754, %r5, 1115;
	cvt.rn.f32.s32 	%f6617, %r4754;
	setp.leu.f32 	%p7259, %f6148, %f6617;
	@%p7259 bra 	$L__BB0_8010;
	add.s32 	%r4760, %r5, 1117;
	cvt.rn.f32.s32 	%f6618, %r4760;
	setp.leu.f32 	%p7263, %f6148, %f6618;
	@%p7263 bra 	$L__BB0_8007;
	setp.neu.f32 	%p7265, %f6148, %f6599;
	@%p7265 bra 	$L__BB0_8006;
	mov.b32 	%r4764, 1150017536;
	st.global.u32 	[%rd2], %r4764;
	bra.uni 	$L__BB0_10237;
$L__BB0_8006:
	mov.b32 	%r4763, 1150009344;
	st.global.u32 	[%rd2], %r4763;
	bra.uni 	$L__BB0_10237;
$L__BB0_8007:
	setp.neu.f32 	%p7264, %f6148, %f6618;
	@%p7264 bra 	$L__BB0_8009;
	mov.b32 	%r4762, 1150001152;
	st.global.u32 	[%rd2], %r4762;
	bra.uni 	$L__BB0_10237;
$L__BB0_8009:
	mov.b32 	%r4761, 1149992960;
	st.global.u32 	[%rd2], %r4761;
	bra.uni 	$L__BB0_10237;
$L__BB0_8010:
	add.s32 	%r4755, %r5, 1113;
	cvt.rn.f32.s32 	%f6619, %r4755;
	setp.leu.f32 	%p7260, %f6148, %f6619;
	@%p7260 bra 	$L__BB0_8014;
	setp.neu.f32 	%p7262, %f6148, %f6617;
	@%p7262 bra 	$L__BB0_8013;
	mov.b32 	%r4759, 1149984768;
	st.global.u32 	[%rd2], %r4759;
	bra.uni 	$L__BB0_10237;
$L__BB0_8013:
	mov.b32 	%r4758, 1149976576;
	st.global.u32 	[%rd2], %r4758;
	bra.uni 	$L__BB0_10237;
$L__BB0_8014:
	setp.neu.f32 	%p7261, %f6148, %f6619;
	@%p7261 bra 	$L__BB0_8016;
	mov.b32 	%r4757, 1149968384;
	st.global.u32 	[%rd2], %r4757;
	bra.uni 	$L__BB0_10237;
$L__BB0_8016:
	mov.b32 	%r4756, 1149960192;
	st.global.u32 	[%rd2], %r4756;
	bra.uni 	$L__BB0_10237;
$L__BB0_8017:
	add.s32 	%r4743, %r5, 1107;
	cvt.rn.f32.s32 	%f6620, %r4743;
	setp.leu.f32 	%p7252, %f6148, %f6620;
	@%p7252 bra 	$L__BB0_8025;
	add.s32 	%r4749, %r5, 1109;
	cvt.rn.f32.s32 	%f6621, %r4749;
	setp.leu.f32 	%p7256, %f6148, %f6621;
	@%p7256 bra 	$L__BB0_8022;
	setp.neu.f32 	%p7258, %f6148, %f6616;
	@%p7258 bra 	$L__BB0_8021;
	mov.b32 	%r4753, 1149952000;
	st.global.u32 	[%rd2], %r4753;
	bra.uni 	$L__BB0_10237;
$L__BB0_8021:
	mov.b32 	%r4752, 1149943808;
	st.global.u32 	[%rd2], %r4752;
	bra.uni 	$L__BB0_10237;
$L__BB0_8022:
	setp.neu.f32 	%p7257, %f6148, %f6621;
	@%p7257 bra 	$L__BB0_8024;
	mov.b32 	%r4751, 1149935616;
	st.global.u32 	[%rd2], %r4751;
	bra.uni 	$L__BB0_10237;
$L__BB0_8024:
	mov.b32 	%r4750, 1149927424;
	st.global.u32 	[%rd2], %r4750;
	bra.uni 	$L__BB0_10237;
$L__BB0_8025:
	add.s32 	%r4744, %r5, 1105;
	cvt.rn.f32.s32 	%f6622, %r4744;
	setp.leu.f32 	%p7253, %f6148, %f6622;
	@%p7253 bra 	$L__BB0_8029;
	setp.neu.f32 	%p7255, %f6148, %f6620;
	@%p7255 bra 	$L__BB0_8028;
	mov.b32 	%r4748, 1149919232;
	st.global.u32 	[%rd2], %r4748;
	bra.uni 	$L__BB0_10237;
$L__BB0_8028:
	mov.b32 	%r4747, 1149911040;
	st.global.u32 	[%rd2], %r4747;
	bra.uni 	$L__BB0_10237;
$L__BB0_8029:
	setp.neu.f32 	%p7254, %f6148, %f6622;
	@%p7254 bra 	$L__BB0_8031;
	mov.b32 	%r4746, 1149902848;
	st.global.u32 	[%rd2], %r4746;
	bra.uni 	$L__BB0_10237;
$L__BB0_8031:
	mov.b32 	%r4745, 1149894656;
	st.global.u32 	[%rd2], %r4745;
	bra.uni 	$L__BB0_10237;
$L__BB0_8032:
	add.s32 	%r4719, %r5, 1095;
	cvt.rn.f32.s32 	%f6623, %r4719;
	setp.leu.f32 	%p7236, %f6148, %f6623;
	@%p7236 bra 	$L__BB0_8048;
	add.s32 	%r4731, %r5, 1099;
	cvt.rn.f32.s32 	%f6624, %r4731;
	setp.leu.f32 	%p7244, %f6148, %f6624;
	@%p7244 bra 	$L__BB0_8041;
	add.s32 	%r4737, %r5, 1101;
	cvt.rn.f32.s32 	%f6625, %r4737;
	setp.leu.f32 	%p7248, %f6148, %f6625;
	@%p7248 bra 	$L__BB0_8038;
	setp.neu.f32 	%p7250, %f6148, %f6615;
	@%p7250 bra 	$L__BB0_8037;
	mov.b32 	%r4741, 1149886464;
	st.global.u32 	[%rd2], %r4741;
	bra.uni 	$L__BB0_10237;
$L__BB0_8037:
	mov.b32 	%r4740, 1149878272;
	st.global.u32 	[%rd2], %r4740;
	bra.uni 	$L__BB0_10237;
$L__BB0_8038:
	setp.neu.f32 	%p7249, %f6148, %f6625;
	@%p7249 bra 	$L__BB0_8040;
	mov.b32 	%r4739, 1149870080;
	st.global.u32 	[%rd2], %r4739;
	bra.uni 	$L__BB0_10237;
$L__BB0_8040:
	mov.b32 	%r4738, 1149861888;
	st.global.u32 	[%rd2], %r4738;
	bra.uni 	$L__BB0_10237;
$L__BB0_8041:
	add.s32 	%r4732, %r5, 1097;
	cvt.rn.f32.s32 	%f6626, %r4732;
	setp.leu.f32 	%p7245, %f6148, %f6626;
	@%p7245 bra 	$L__BB0_8045;
	setp.neu.f32 	%p7247, %f6148, %f6624;
	@%p7247 bra 	$L__BB0_8044;
	mov.b32 	%r4736, 1149853696;
	st.global.u32 	[%rd2], %r4736;
	bra.uni 	$L__BB0_10237;
$L__BB0_8044:
	mov.b32 	%r4735, 1149845504;
	st.global.u32 	[%rd2], %r4735;
	bra.uni 	$L__BB0_10237;
$L__BB0_8045:
	setp.neu.f32 	%p7246, %f6148, %f6626;
	@%p7246 bra 	$L__BB0_8047;
	mov.b32 	%r4734, 1149837312;
	st.global.u32 	[%rd2], %r4734;
	bra.uni 	$L__BB0_10237;
$L__BB0_8047:
	mov.b32 	%r4733, 1149829120;
	st.global.u32 	[%rd2], %r4733;
	bra.uni 	$L__BB0_10237;
$L__BB0_8048:
	add.s32 	%r4720, %r5, 1091;
	cvt.rn.f32.s32 	%f6627, %r4720;
	setp.leu.f32 	%p7237, %f6148, %f6627;
	@%p7237 bra 	$L__BB0_8056;
	add.s32 	%r4726, %r5, 1093;
	cvt.rn.f32.s32 	%f6628, %r4726;
	setp.leu.f32 	%p7241, %f6148, %f6628;
	@%p7241 bra 	$L__BB0_8053;
	setp.neu.f32 	%p7243, %f6148, %f6623;
	@%p7243 bra 	$L__BB0_8052;
	mov.b32 	%r4730, 1149820928;
	st.global.u32 	[%rd2], %r4730;
	bra.uni 	$L__BB0_10237;
$L__BB0_8052:
	mov.b32 	%r4729, 1149812736;
	st.global.u32 	[%rd2], %r4729;
	bra.uni 	$L__BB0_10237;
$L__BB0_8053:
	setp.neu.f32 	%p7242, %f6148, %f6628;
	@%p7242 bra 	$L__BB0_8055;
	mov.b32 	%r4728, 1149804544;
	st.global.u32 	[%rd2], %r4728;
	bra.uni 	$L__BB0_10237;
$L__BB0_8055:
	mov.b32 	%r4727, 1149796352;
	st.global.u32 	[%rd2], %r4727;
	bra.uni 	$L__BB0_10237;
$L__BB0_8056:
	add.s32 	%r4721, %r5, 1089;
	cvt.rn.f32.s32 	%f6629, %r4721;
	setp.leu.f32 	%p7238, %f6148, %f6629;
	@%p7238 bra 	$L__BB0_8060;
	setp.neu.f32 	%p7240, %f6148, %f6627;
	@%p7240 bra 	$L__BB0_8059;
	mov.b32 	%r4725, 1149788160;
	st.global.u32 	[%rd2], %r4725;
	bra.uni 	$L__BB0_10237;
$L__BB0_8059:
	mov.b32 	%r4724, 1149779968;
	st.global.u32 	[%rd2], %r4724;
	bra.uni 	$L__BB0_10237;
$L__BB0_8060:
	setp.neu.f32 	%p7239, %f6148, %f6629;
	@%p7239 bra 	$L__BB0_8062;
	mov.b32 	%r4723, 1149771776;
	st.global.u32 	[%rd2], %r4723;
	bra.uni 	$L__BB0_10237;
$L__BB0_8062:
	mov.b32 	%r4722, 1149763584;
	st.global.u32 	[%rd2], %r4722;
	bra.uni 	$L__BB0_10237;
$L__BB0_8063:
	add.s32 	%r4622, %r5, 1055;
	cvt.rn.f32.s32 	%f6630, %r4622;
	setp.leu.f32 	%p7171, %f6148, %f6630;
	@%p7171 bra 	$L__BB0_8127;
	add.s32 	%r4670, %r5, 1071;
	cvt.rn.f32.s32 	%f6631, %r4670;
	setp.leu.f32 	%p7203, %f6148, %f6631;
	@%p7203 bra 	$L__BB0_8096;
	add.s32 	%r4694, %r5, 1079;
	cvt.rn.f32.s32 	%f6632, %r4694;
	setp.leu.f32 	%p7219, %f6148, %f6632;
	@%p7219 bra 	$L__BB0_8081;
	add.s32 	%r4706, %r5, 1083;
	cvt.rn.f32.s32 	%f6633, %r4706;
	setp.leu.f32 	%p7227, %f6148, %f6633;
	@%p7227 bra 	$L__BB0_8074;
	add.s32 	%r4712, %r5, 1085;
	cvt.rn.f32.s32 	%f6634, %r4712;
	setp.leu.f32 	%p7231, %f6148, %f6634;
	@%p7231 bra 	$L__BB0_8071;
	setp.neu.f32 	%p7233, %f6148, %f6598;
	@%p7233 bra 	$L__BB0_8070;
	mov.b32 	%r4716, 1149755392;
	st.global.u32 	[%rd2], %r4716;
	bra.uni 	$L__BB0_10237;
$L__BB0_8070:
	mov.b32 	%r4715, 1149747200;
	st.global.u32 	[%rd2], %r4715;
	bra.uni 	$L__BB0_10237;
$L__BB0_8071:
	setp.neu.f32 	%p7232, %f6148, %f6634;
	@%p7232 bra 	$L__BB0_8073;
	mov.b32 	%r4714, 1149739008;
	st.global.u32 	[%rd2], %r4714;
	bra.uni 	$L__BB0_10237;
$L__BB0_8073:
	mov.b32 	%r4713, 1149730816;
	st.global.u32 	[%rd2], %r4713;
	bra.uni 	$L__BB0_10237;
$L__BB0_8074:
	add.s32 	%r4707, %r5, 1081;
	cvt.rn.f32.s32 	%f6635, %r4707;
	setp.leu.f32 	%p7228, %f6148, %f6635;
	@%p7228 bra 	$L__BB0_8078;
	setp.neu.f32 	%p7230, %f6148, %f6633;
	@%p7230 bra 	$L__BB0_8077;
	mov.b32 	%r4711, 1149722624;
	st.global.u32 	[%rd2], %r4711;
	bra.uni 	$L__BB0_10237;
$L__BB0_8077:
	mov.b32 	%r4710, 1149714432;
	st.global.u32 	[%rd2], %r4710;
	bra.uni 	$L__BB0_10237;
$L__BB0_8078:
	setp.neu.f32 	%p7229, %f6148, %f6635;
	@%p7229 bra 	$L__BB0_8080;
	mov.b32 	%r4709, 1149706240;
	st.global.u32 	[%rd2], %r4709;
	bra.uni 	$L__BB0_10237;
$L__BB0_8080:
	mov.b32 	%r4708, 1149698048;
	st.global.u32 	[%rd2], %r4708;
	bra.uni 	$L__BB0_10237;
$L__BB0_8081:
	add.s32 	%r4695, %r5, 1075;
	cvt.rn.f32.s32 	%f6636, %r4695;
	setp.leu.f32 	%p7220, %f6148, %f6636;
	@%p7220 bra 	$L__BB0_8089;
	add.s32 	%r4701, %r5, 1077;
	cvt.rn.f32.s32 	%f6637, %r4701;
	setp.leu.f32 	%p7224, %f6148, %f6637;
	@%p7224 bra 	$L__BB0_8086;
	setp.neu.f32 	%p7226, %f6148, %f6632;
	@%p7226 bra 	$L__BB0_8085;
	mov.b32 	%r4705, 1149689856;
	st.global.u32 	[%rd2], %r4705;
	bra.uni 	$L__BB0_10237;
$L__BB0_8085:
	mov.b32 	%r4704, 1149681664;
	st.global.u32 	[%rd2], %r4704;
	bra.uni 	$L__BB0_10237;
$L__BB0_8086:
	setp.neu.f32 	%p7225, %f6148, %f6637;
	@%p7225 bra 	$L__BB0_8088;
	mov.b32 	%r4703, 1149673472;
	st.global.u32 	[%rd2], %r4703;
	bra.uni 	$L__BB0_10237;
$L__BB0_8088:
	mov.b32 	%r4702, 1149665280;
	st.global.u32 	[%rd2], %r4702;
	bra.uni 	$L__BB0_10237;
$L__BB0_8089:
	add.s32 	%r4696, %r5, 1073;
	cvt.rn.f32.s32 	%f6638, %r4696;
	setp.leu.f32 	%p7221, %f6148, %f6638;
	@%p7221 bra 	$L__BB0_8093;
	setp.neu.f32 	%p7223, %f6148, %f6636;
	@%p7223 bra 	$L__BB0_8092;
	mov.b32 	%r4700, 1149657088;
	st.global.u32 	[%rd2], %r4700;
	bra.uni 	$L__BB0_10237;
$L__BB0_8092:
	mov.b32 	%r4699, 1149648896;
	st.global.u32 	[%rd2], %r4699;
	bra.uni 	$L__BB0_10237;
$L__BB0_8093:
	setp.neu.f32 	%p7222, %f6148, %f6638;
	@%p7222 bra 	$L__BB0_8095;
	mov.b32 	%r4698, 1149640704;
	st.global.u32 	[%rd2], %r4698;
	bra.uni 	$L__BB0_10237;
$L__BB0_8095:
	mov.b32 	%r4697, 1149632512;
	st.global.u32 	[%rd2], %r4697;
	bra.uni 	$L__BB0_10237;
$L__BB0_8096:
	add.s32 	%r4671, %r5, 1063;
	cvt.rn.f32.s32 	%f6639, %r4671;
	setp.leu.f32 	%p7204, %f6148, %f6639;
	@%p7204 bra 	$L__BB0_8112;
	add.s32 	%r4683, %r5, 1067;
	cvt.rn.f32.s32 	%f6640, %r4683;
	setp.leu.f32 	%p7212, %f6148, %f6640;
	@%p7212 bra 	$L__BB0_8105;
	add.s32 	%r4689, %r5, 1069;
	cvt.rn.f32.s32 	%f6641, %r4689;
	setp.leu.f32 	%p7216, %f6148, %f6641;
	@%p7216 bra 	$L__BB0_8102;
	setp.neu.f32 	%p7218, %f6148, %f6631;
	@%p7218 bra 	$L__BB0_8101;
	mov.b32 	%r4693, 1149624320;
	st.global.u32 	[%rd2], %r4693;
	bra.uni 	$L__BB0_10237;
$L__BB0_8101:
	mov.b32 	%r4692, 1149616128;
	st.global.u32 	[%rd2], %r4692;
	bra.uni 	$L__BB0_10237;
$L__BB0_8102:
	setp.neu.f32 	%p7217, %f6148, %f6641;
	@%p7217 bra 	$L__BB0_8104;
	mov.b32 	%r4691, 1149607936;
	st.global.u32 	[%rd2], %r4691;
	bra.uni 	$L__BB0_10237;
$L__BB0_8104:
	mov.b32 	%r4690, 1149599744;
	st.global.u32 	[%rd2], %r4690;
	bra.uni 	$L__BB0_10237;
$L__BB0_8105:
	add.s32 	%r4684, %r5, 1065;
	cvt.rn.f32.s32 	%f6642, %r4684;
	setp.leu.f32 	%p7213, %f6148, %f6642;
	@%p7213 bra 	$L__BB0_8109;
	setp.neu.f32 	%p7215, %f6148, %f6640;
	@%p7215 bra 	$L__BB0_8108;
	mov.b32 	%r4688, 1149591552;
	st.global.u32 	[%rd2], %r4688;
	bra.uni 	$L__BB0_10237;
$L__BB0_8108:
	mov.b32 	%r4687, 1149583360;
	st.global.u32 	[%rd2], %r4687;
	bra.uni 	$L__BB0_10237;
$L__BB0_8109:
	setp.neu.f32 	%p7214, %f6148, %f6642;
	@%p7214 bra 	$L__BB0_8111;
	mov.b32 	%r4686, 1149575168;
	st.global.u32 	[%rd2], %r4686;
	bra.uni 	$L__BB0_10237;
$L__BB0_8111:
	mov.b32 	%r4685, 1149566976;
	st.global.u32 	[%rd2], %r4685;
	bra.uni 	$L__BB0_10237;
$L__BB0_8112:
	add.s32 	%r4672, %r5, 1059;
	cvt.rn.f32.s32 	%f6643, %r4672;
	setp.leu.f32 	%p7205, %f6148, %f6643;
	@%p7205 bra 	$L__BB0_8120;
	add.s32 	%r4678, %r5, 1061;
	cvt.rn.f32.s32 	%f6644, %r4678;
	setp.leu.f32 	%p7209, %f6148, %f6644;
	@%p7209 bra 	$L__BB0_8117;
	setp.neu.f32 	%p7211, %f6148, %f6639;
	@%p7211 bra 	$L__BB0_8116;
	mov.b32 	%r4682, 1149558784;
	st.global.u32 	[%rd2], %r4682;
	bra.uni 	$L__BB0_10237;
$L__BB0_8116:
	mov.b32 	%r4681, 1149550592;
	st.global.u32 	[%rd2], %r4681;
	bra.uni 	$L__BB0_10237;
$L__BB0_8117:
	setp.neu.f32 	%p7210, %f6148, %f6644;
	@%p7210 bra 	$L__BB0_8119;
	mov.b32 	%r4680, 1149542400;
	st.global.u32 	[%rd2], %r4680;
	bra.uni 	$L__BB0_10237;
$L__BB0_8119:
	mov.b32 	%r4679, 1149534208;
	st.global.u32 	[%rd2], %r4679;
	bra.uni 	$L__BB0_10237;
$L__BB0_8120:
	add.s32 	%r4673, %r5, 1057;
	cvt.rn.f32.s32 	%f6645, %r4673;
	setp.leu.f32 	%p7206, %f6148, %f6645;
	@%p7206 bra 	$L__BB0_8124;
	setp.neu.f32 	%p7208, %f6148, %f6643;
	@%p7208 bra 	$L__BB0_8123;
	mov.b32 	%r4677, 1149526016;
	st.global.u32 	[%rd2], %r4677;
	bra.uni 	$L__BB0_10237;
$L__BB0_8123:
	mov.b32 	%r4676, 1149517824;
	st.global.u32 	[%rd2], %r4676;
	bra.uni 	$L__BB0_10237;
$L__BB0_8124:
	setp.neu.f32 	%p7207, %f6148, %f6645;
	@%p7207 bra 	$L__BB0_8126;
	mov.b32 	%r4675, 1149509632;
	st.global.u32 	[%rd2], %r4675;
	bra.uni 	$L__BB0_10237;
$L__BB0_8126:
	mov.b32 	%r4674, 1149501440;
	st.global.u32 	[%rd2], %r4674;
	bra.uni 	$L__BB0_10237;
$L__BB0_8127:
	add.s32 	%r4623, %r5, 1039;
	cvt.rn.f32.s32 	%f6646, %r4623;
	setp.leu.f32 	%p7172, %f6148, %f6646;
	@%p7172 bra 	$L__BB0_8159;
	add.s32 	%r4647, %r5, 1047;
	cvt.rn.f32.s32 	%f6647, %r4647;
	setp.leu.f32 	%p7188, %f6148, %f6647;
	@%p7188 bra 	$L__BB0_8144;
	add.s32 	%r4659, %r5, 1051;
	cvt.rn.f32.s32 	%f6648, %r4659;
	setp.leu.f32 	%p7196, %f6148, %f6648;
	@%p7196 bra 	$L__BB0_8137;
	add.s32 	%r4665, %r5, 1053;
	cvt.rn.f32.s32 	%f6649, %r4665;
	setp.leu.f32 	%p7200, %f6148, %f6649;
	@%p7200 bra 	$L__BB0_8134;
	setp.neu.f32 	%p7202, %f6148, %f6630;
	@%p7202 bra 	$L__BB0_8133;
	mov.b32 	%r4669, 1149493248;
	st.global.u32 	[%rd2], %r4669;
	bra.uni 	$L__BB0_10237;
$L__BB0_8133:
	mov.b32 	%r4668, 1149485056;
	st.global.u32 	[%rd2], %r4668;
	bra.uni 	$L__BB0_10237;
$L__BB0_8134:
	setp.neu.f32 	%p7201, %f6148, %f6649;
	@%p7201 bra 	$L__BB0_8136;
	mov.b32 	%r4667, 1149476864;
	st.global.u32 	[%rd2], %r4667;
	bra.uni 	$L__BB0_10237;
$L__BB0_8136:
	mov.b32 	%r4666, 1149468672;
	st.global.u32 	[%rd2], %r4666;
	bra.uni 	$L__BB0_10237;
$L__BB0_8137:
	add.s32 	%r4660, %r5, 1049;
	cvt.rn.f32.s32 	%f6650, %r4660;
	setp.leu.f32 	%p7197, %f6148, %f6650;
	@%p7197 bra 	$L__BB0_8141;
	setp.neu.f32 	%p7199, %f6148, %f6648;
	@%p7199 bra 	$L__BB0_8140;
	mov.b32 	%r4664, 1149460480;
	st.global.u32 	[%rd2], %r4664;
	bra.uni 	$L__BB0_10237;
$L__BB0_8140:
	mov.b32 	%r4663, 1149452288;
	st.global.u32 	[%rd2], %r4663;
	bra.uni 	$L__BB0_10237;
$L__BB0_8141:
	setp.neu.f32 	%p7198, %f6148, %f6650;
	@%p7198 bra 	$L__BB0_8143;
	mov.b32 	%r4662, 1149444096;
	st.global.u32 	[%rd2], %r4662;
	bra.uni 	$L__BB0_10237;
$L__BB0_8143:
	mov.b32 	%r4661, 1149435904;
	st.global.u32 	[%rd2], %r4661;
	bra.uni 	$L__BB0_10237;
$L__BB0_8144:
	add.s32 	%r4648, %r5, 1043;
	cvt.rn.f32.s32 	%f6651, %r4648;
	setp.leu.f32 	%p7189, %f6148, %f6651;
	@%p7189 bra 	$L__BB0_8152;
	add.s32 	%r4654, %r5, 1045;
	cvt.rn.f32.s32 	%f6652, %r4654;
	setp.leu.f32 	%p7193, %f6148, %f6652;
	@%p7193 bra 	$L__BB0_8149;
	setp.neu.f32 	%p7195, %f6148, %f6647;
	@%p7195 bra 	$L__BB0_8148;
	mov.b32 	%r4658, 1149427712;
	st.global.u32 	[%rd2], %r4658;
	bra.uni 	$L__BB0_10237;
$L__BB0_8148:
	mov.b32 	%r4657, 1149419520;
	st.global.u32 	[%rd2], %r4657;
	bra.uni 	$L__BB0_10237;
$L__BB0_8149:
	setp.neu.f32 	%p7194, %f6148, %f6652;
	@%p7194 bra 	$L__BB0_8151;
	mov.b32 	%r4656, 1149411328;
	st.global.u32 	[%rd2], %r4656;
	bra.uni 	$L__BB0_10237;
$L__BB0_8151:
	mov.b32 	%r4655, 1149403136;
	st.global.u32 	[%rd2], %r4655;
	bra.uni 	$L__BB0_10237;
$L__BB0_8152:
	add.s32 	%r4649, %r5, 1041;
	cvt.rn.f32.s32 	%f6653, %r4649;
	setp.leu.f32 	%p7190, %f6148, %f6653;
	@%p7190 bra 	$L__BB0_8156;
	setp.neu.f32 	%p7192, %f6148, %f6651;
	@%p7192 bra 	$L__BB0_8155;
	mov.b32 	%r4653, 1149394944;
	st.global.u32 	[%rd2], %r4653;
	bra.uni 	$L__BB0_10237;
$L__BB0_8155:
	mov.b32 	%r4652, 1149386752;
	st.global.u32 	[%rd2], %r4652;
	bra.uni 	$L__BB0_10237;
$L__BB0_8156:
	setp.neu.f32 	%p7191, %f6148, %f6653;
	@%p7191 bra 	$L__BB0_8158;
	mov.b32 	%r4651, 1149378560;
	st.global.u32 	[%rd2], %r4651;
	bra.uni 	$L__BB0_10237;
$L__BB0_8158:
	mov.b32 	%r4650, 1149370368;
	st.global.u32 	[%rd2], %r4650;
	bra.uni 	$L__BB0_10237;
$L__BB0_8159:
	add.s32 	%r4624, %r5, 1031;
	cvt.rn.f32.s32 	%f6654, %r4624;
	setp.leu.f32 	%p7173, %f6148, %f6654;
	@%p7173 bra 	$L__BB0_8175;
	add.s32 	%r4636, %r5, 1035;
	cvt.rn.f32.s32 	%f6655, %r4636;
	setp.leu.f32 	%p7181, %f6148, %f6655;
	@%p7181 bra 	$L__BB0_8168;
	add.s32 	%r4642, %r5, 1037;
	cvt.rn.f32.s32 	%f6656, %r4642;
	setp.leu.f32 	%p7185, %f6148, %f6656;
	@%p7185 bra 	$L__BB0_8165;
	setp.neu.f32 	%p7187, %f6148, %f6646;
	@%p7187 bra 	$L__BB0_8164;
	mov.b32 	%r4646, 1149362176;
	st.global.u32 	[%rd2], %r4646;
	bra.uni 	$L__BB0_10237;
$L__BB0_8164:
	mov.b32 	%r4645, 1149353984;
	st.global.u32 	[%rd2], %r4645;
	bra.uni 	$L__BB0_10237;
$L__BB0_8165:
	setp.neu.f32 	%p7186, %f6148, %f6656;
	@%p7186 bra 	$L__BB0_8167;
	mov.b32 	%r4644, 1149345792;
	st.global.u32 	[%rd2], %r4644;
	bra.uni 	$L__BB0_10237;
$L__BB0_8167:
	mov.b32 	%r4643, 1149337600;
	st.global.u32 	[%rd2], %r4643;
	bra.uni 	$L__BB0_10237;
$L__BB0_8168:
	add.s32 	%r4637, %r5, 1033;
	cvt.rn.f32.s32 	%f6657, %r4637;
	setp.leu.f32 	%p7182, %f6148, %f6657;
	@%p7182 bra 	$L__BB0_8172;
	setp.neu.f32 	%p7184, %f6148, %f6655;
	@%p7184 bra 	$L__BB0_8171;
	mov.b32 	%r4641, 1149329408;
	st.global.u32 	[%rd2], %r4641;
	bra.uni 	$L__BB0_10237;
$L__BB0_8171:
	mov.b32 	%r4640, 1149321216;
	st.global.u32 	[%rd2], %r4640;
	bra.uni 	$L__BB0_10237;
$L__BB0_8172:
	setp.neu.f32 	%p7183, %f6148, %f6657;
	@%p7183 bra 	$L__BB0_8174;
	mov.b32 	%r4639, 1149313024;
	st.global.u32 	[%rd2], %r4639;
	bra.uni 	$L__BB0_10237;
$L__BB0_8174:
	mov.b32 	%r4638, 1149304832;
	st.global.u32 	[%rd2], %r4638;
	bra.uni 	$L__BB0_10237;
$L__BB0_8175:
	add.s32 	%r4625, %r5, 1027;
	cvt.rn.f32.s32 	%f6658, %r4625;
	setp.leu.f32 	%p7174, %f6148, %f6658;
	@%p7174 bra 	$L__BB0_8183;
	add.s32 	%r4631, %r5, 1029;
	cvt.rn.f32.s32 	%f6659, %r4631;
	setp.leu.f32 	%p7178, %f6148, %f6659;
	@%p7178 bra 	$L__BB0_8180;
	setp.neu.f32 	%p7180, %f6148, %f6654;
	@%p7180 bra 	$L__BB0_8179;
	mov.b32 	%r4635, 1149296640;
	st.global.u32 	[%rd2], %r4635;
	bra.uni 	$L__BB0_10237;
$L__BB0_8179:
	mov.b32 	%r4634, 1149288448;
	st.global.u32 	[%rd2], %r4634;
	bra.uni 	$L__BB0_10237;
$L__BB0_8180:
	setp.neu.f32 	%p7179, %f6148, %f6659;
	@%p7179 bra 	$L__BB0_8182;
	mov.b32 	%r4633, 1149280256;
	st.global.u32 	[%rd2], %r4633;
	bra.uni 	$L__BB0_10237;
$L__BB0_8182:
	mov.b32 	%r4632, 1149272064;
	st.global.u32 	[%rd2], %r4632;
	bra.uni 	$L__BB0_10237;
$L__BB0_8183:
	add.s32 	%r4626, %r5, 1025;
	cvt.rn.f32.s32 	%f6660, %r4626;
	setp.leu.f32 	%p7175, %f6148, %f6660;
	@%p7175 bra 	$L__BB0_8187;
	setp.neu.f32 	%p7177, %f6148, %f6658;
	@%p7177 bra 	$L__BB0_8186;
	mov.b32 	%r4630, 1149263872;
	st.global.u32 	[%rd2], %r4630;
	bra.uni 	$L__BB0_10237;
$L__BB0_8186:
	mov.b32 	%r4629, 1149255680;
	st.global.u32 	[%rd2], %r4629;
	bra.uni 	$L__BB0_10237;
$L__BB0_8187:
	setp.neu.f32 	%p7176, %f6148, %f6660;
	@%p7176 bra 	$L__BB0_8189;
	mov.b32 	%r4628, 1149247488;
	st.global.u32 	[%rd2], %r4628;
	bra.uni 	$L__BB0_10237;
$L__BB0_8189:
	mov.b32 	%r4627, 1149239296;
	st.global.u32 	[%rd2], %r4627;
	bra.uni 	$L__BB0_10237;
$L__BB0_8190:
	add.s32 	%r3083, %r5, 511;
	cvt.rn.f32.s32 	%f6661, %r3083;
	setp.leu.f32 	%p6144, %f6148, %f6661;
	@%p6144 bra 	$L__BB0_9214;
	add.s32 	%r3851, %r5, 767;
	cvt.rn.f32.s32 	%f6662, %r3851;
	setp.leu.f32 	%p6656, %f6148, %f6662;
	@%p6656 bra 	$L__BB0_8703;
	add.s32 	%r4235, %r5, 895;
	cvt.rn.f32.s32 	%f6663, %r4235;
	setp.leu.f32 	%p6912, %f6148, %f6663;
	@%p6912 bra 	$L__BB0_8448;
	add.s32 	%r4427, %r5, 959;
	cvt.rn.f32.s32 	%f6664, %r4427;
	setp.leu.f32 	%p7040, %f6148, %f6664;
	@%p7040 bra 	$L__BB0_8321;
	add.s32 	%r4523, %r5, 991;
	cvt.rn.f32.s32 	%f6665, %r4523;
	setp.leu.f32 	%p7104, %f6148, %f6665;
	@%p7104 bra 	$L__BB0_8258;
	add.s32 	%r4571, %r5, 1007;
	cvt.rn.f32.s32 	%f6666, %r4571;
	setp.leu.f32 	%p7136, %f6148, %f6666;
	@%p7136 bra 	$L__BB0_8227;
	add.s32 	%r4595, %r5, 1015;
	cvt.rn.f32.s32 	%f6667, %r4595;
	setp.leu.f32 	%p7152, %f6148, %f6667;
	@%p7152 bra 	$L__BB0_8212;
	add.s32 	%r4607, %r5, 1019;
	cvt.rn.f32.s32 	%f6668, %r4607;
	setp.leu.f32 	%p7160, %f6148, %f6668;
	@%p7160 bra 	$L__BB0_8205;
	add.s32 	%r4613, %r5, 1021;
	cvt.rn.f32.s32 	%f6669, %r4613;
	setp.leu.f32 	%p7164, %f6148, %f6669;
	@%p7164 bra 	$L__BB0_8202;
	setp.neu.f32 	%p7166, %f6148, %f6149;
	@%p7166 bra 	$L__BB0_8201;
	mov.b32 	%r4617, 1149222912;
	st.global.u32 	[%rd2], %r4617;
	bra.uni 	$L__BB0_10237;
$L__BB0_8201:
	mov.b32 	%r4616, 1149206528;
	st.global.u32 	[%rd2], %r4616;
	bra.uni 	$L__BB0_10237;
$L__BB0_8202:
	setp.neu.f32 	%p7165, %f6148, %f6669;
	@%p7165 bra 	$L__BB0_8204;
	mov.b32 	%r4615, 1149190144;
	st.global.u32 	[%rd2], %r4615;
	bra.uni 	$L__BB0_10237;
$L__BB0_8204:
	mov.b32 	%r4614, 1149173760;
	st.global.u32 	[%rd2], %r4614;
	bra.uni 	$L__BB0_10237;
$L__BB0_8205:
	add.s32 	%r4608, %r5, 1017;
	cvt.rn.f32.s32 	%f6670, %r4608;
	setp.leu.f32 	%p7161, %f6148, %f6670;
	@%p7161 bra 	$L__BB0_8209;
	setp.neu.f32 	%p7163, %f6148, %f6668;
	@%p7163 bra 	$L__BB0_8208;
	mov.b32 	%r4612, 1149157376;
	st.global.u32 	[%rd2], %r4612;
	bra.uni 	$L__BB0_10237;
$L__BB0_8208:
	mov.b32 	%r4611, 1149140992;
	st.global.u32 	[%rd2], %r4611;
	bra.uni 	$L__BB0_10237;
$L__BB0_8209:
	setp.neu.f32 	%p7162, %f6148, %f6670;
	@%p7162 bra 	$L__BB0_8211;
	mov.b32 	%r4610, 1149124608;
	st.global.u32 	[%rd2], %r4610;
	bra.uni 	$L__BB0_10237;
$L__BB0_8211:
	mov.b32 	%r4609, 1149108224;
	st.global.u32 	[%rd2], %r4609;
	bra.uni 	$L__BB0_10237;
$L__BB0_8212:
	add.s32 	%r4596, %r5, 1011;
	cvt.rn.f32.s32 	%f6671, %r4596;
	setp.leu.f32 	%p7153, %f6148, %f6671;
	@%p7153 bra 	$L__BB0_8220;
	add.s32 	%r4602, %r5, 1013;
	cvt.rn.f32.s32 	%f6672, %r4602;
	setp.leu.f32 	%p7157, %f6148, %f6672;
	@%p7157 bra 	$L__BB0_8217;
	setp.neu.f32 	%p7159, %f6148, %f6667;
	@%p7159 bra 	$L__BB0_8216;
	mov.b32 	%r4606, 1149091840;
	st.global.u32 	[%rd2], %r4606;
	bra.uni 	$L__BB0_10237;
$L__BB0_8216:
	mov.b32 	%r4605, 1149075456;
	st.global.u32 	[%rd2], %r4605;
	bra.uni 	$L__BB0_10237;
$L__BB0_8217:
	setp.neu.f32 	%p7158, %f6148, %f6672;
	@%p7158 bra 	$L__BB0_8219;
	mov.b32 	%r4604, 1149059072;
	st.global.u32 	[%rd2], %r4604;
	bra.uni 	$L__BB0_10237;
$L__BB0_8219:
	mov.b32 	%r4603, 1149042688;
	st.global.u32 	[%rd2], %r4603;
	bra.uni 	$L__BB0_10237;
$L__BB0_8220:
	add.s32 	%r4597, %r5, 1009;
	cvt.rn.f32.s32 	%f6673, %r4597;
	setp.leu.f32 	%p7154, %f6148, %f6673;
	@%p7154 bra 	$L__BB0_8224;
	setp.neu.f32 	%p7156, %f6148, %f6671;
	@%p7156 bra 	$L__BB0_8223;
	mov.b32 	%r4601, 1149026304;
	st.global.u32 	[%rd2], %r4601;
	bra.uni 	$L__BB0_10237;
$L__BB0_8223:
	mov.b32 	%r4600, 1149009920;
	st.global.u32 	[%rd2], %r4600;
	bra.uni 	$L__BB0_10237;
$L__BB0_8224:
	setp.neu.f32 	%p7155, %f6148, %f6673;
	@%p7155 bra 	$L__BB0_8226;
	mov.b32 	%r4599, 1148993536;
	st.global.u32 	[%rd2], %r4599;
	bra.uni 	$L__BB0_10237;
$L__BB0_8226:
	mov.b32 	%r4598, 1148977152;
	st.global.u32 	[%rd2], %r4598;
	bra.uni 	$L__BB0_10237;
$L__BB0_8227:
	add.s32 	%r4572, %r5, 999;
	cvt.rn.f32.s32 	%f6674, %r4572;
	setp.leu.f32 	%p7137, %f6148, %f6674;
	@%p7137 bra 	$L__BB0_8243;
	add.s32 	%r4584, %r5, 1003;
	cvt.rn.f32.s32 	%f6675, %r4584;
	setp.leu.f32 	%p7145, %f6148, %f6675;
	@%p7145 bra 	$L__BB0_8236;
	add.s32 	%r4590, %r5, 1005;
	cvt.rn.f32.s32 	%f6676, %r4590;
	setp.leu.f32 	%p7149, %f6148, %f6676;
	@%p7149 bra 	$L__BB0_8233;
	setp.neu.f32 	%p7151, %f6148, %f6666;
	@%p7151 bra 	$L__BB0_8232;
	mov.b32 	%r4594, 1148960768;
	st.global.u32 	[%rd2], %r4594;
	bra.uni 	$L__BB0_10237;
$L__BB0_8232:
	mov.b32 	%r4593, 1148944384;
	st.global.u32 	[%rd2], %r4593;
	bra.uni 	$L__BB0_10237;
$L__BB0_8233:
	setp.neu.f32 	%p7150, %f6148, %f6676;
	@%p7150 bra 	$L__BB0_8235;
	mov.b32 	%r4592, 1148928000;
	st.global.u32 	[%rd2], %r4592;
	bra.uni 	$L__BB0_10237;
$L__BB0_8235:
	mov.b32 	%r4591, 1148911616;
	st.global.u32 	[%rd2], %r4591;
	bra.uni 	$L__BB0_10237;
$L__BB0_8236:
	add.s32 	%r4585, %r5, 1001;
	cvt.rn.f32.s32 	%f6677, %r4585;
	setp.leu.f32 	%p7146, %f6148, %f6677;
	@%p7146 bra 	$L__BB0_8240;
	setp.neu.f32 	%p7148, %f6148, %f6675;
	@%p7148 bra 	$L__BB0_8239;
	mov.b32 	%r4589, 1148895232;
	st.global.u32 	[%rd2], %r4589;
	bra.uni 	$L__BB0_10237;
$L__BB0_8239:
	mov.b32 	%r4588, 1148878848;
	st.global.u32 	[%rd2], %r4588;
	bra.uni 	$L__BB0_10237;
$L__BB0_8240:
	setp.neu.f32 	%p7147, %f6148, %f6677;
	@%p7147 bra 	$L__BB0_8242;
	mov.b32 	%r4587, 1148862464;
	st.global.u32 	[%rd2], %r4587;
	bra.uni 	$L__BB0_10237;
$L__BB0_8242:
	mov.b32 	%r4586, 1148846080;
	st.global.u32 	[%rd2], %r4586;
	bra.uni 	$L__BB0_10237;
$L__BB0_8243:
	add.s32 	%r4573, %r5, 995;
	cvt.rn.f32.s32 	%f6678, %r4573;
	setp.leu.f32 	%p7138, %f6148, %f6678;
	@%p7138 bra 	$L__BB0_8251;
	add.s32 	%r4579, %r5, 997;
	cvt.rn.f32.s32 	%f6679, %r4579;
	setp.leu.f32 	%p7142, %f6148, %f6679;
	@%p7142 bra 	$L__BB0_8248;
	setp.neu.f32 	%p7144, %f6148, %f6674;
	@%p7144 bra 	$L__BB0_8247;
	mov.b32 	%r4583, 1148829696;
	st.global.u32 	[%rd2], %r4583;
	bra.uni 	$L__BB0_10237;
$L__BB0_8247:
	mov.b32 	%r4582, 1148813312;
	st.global.u32 	[%rd2], %r4582;
	bra.uni 	$L__BB0_10237;
$L__BB0_8248:
	setp.neu.f32 	%p7143, %f6148, %f6679;
	@%p7143 bra 	$L__BB0_8250;
	mov.b32 	%r4581, 1148796928;
	st.global.u32 	[%rd2], %r4581;
	bra.uni 	$L__BB0_10237;
$L__BB0_8250:
	mov.b32 	%r4580, 1148780544;
	st.global.u32 	[%rd2], %r4580;
	bra.uni 	$L__BB0_10237;
$L__BB0_8251:
	add.s32 	%r4574, %r5, 993;
	cvt.rn.f32.s32 	%f6680, %r4574;
	setp.leu.f32 	%p7139, %f6148, %f6680;
	@%p7139 bra 	$L__BB0_8255;
	setp.neu.f32 	%p7141, %f6148, %f6678;
	@%p7141 bra 	$L__BB0_8254;
	mov.b32 	%r4578, 1148764160;
	st.global.u32 	[%rd2], %r4578;
	bra.uni 	$L__BB0_10237;
$L__BB0_8254:
	mov.b32 	%r4577, 1148747776;
	st.global.u32 	[%rd2], %r4577;
	bra.uni 	$L__BB0_10237;
$L__BB0_8255:
	setp.neu.f32 	%p7140, %f6148, %f6680;
	@%p7140 bra 	$L__BB0_8257;
	mov.b32 	%r4576, 1148731392;
	st.global.u32 	[%rd2], %r4576;
	bra.uni 	$L__BB0_10237;
$L__BB0_8257:
	mov.b32 	%r4575, 1148715008;
	st.global.u32 	[%rd2], %r4575;
	bra.uni 	$L__BB0_10237;
$L__BB0_8258:
	add.s32 	%r4524, %r5, 975;
	cvt.rn.f32.s32 	%f6681, %r4524;
	setp.leu.f32 	%p7105, %f6148, %f6681;
	@%p7105 bra 	$L__BB0_8290;
	add.s32 	%r4548, %r5, 983;
	cvt.rn.f32.s32 	%f6682, %r4548;
	setp.leu.f32 	%p7121, %f6148, %f6682;
	@%p7121 bra 	$L__BB0_8275;
	add.s32 	%r4560, %r5, 987;
	cvt.rn.f32.s32 	%f6683, %r4560;
	setp.leu.f32 	%p7129, %f6148, %f6683;
	@%p7129 bra 	$L__BB0_8268;
	add.s32 	%r4566, %r5, 989;
	cvt.rn.f32.s32 	%f6684, %r4566;
	setp.leu.f32 	%p7133, %f6148, %f6684;
	@%p7133 bra 	$L__BB0_8265;
	setp.neu.f32 	%p7135, %f6148, %f6665;
	@%p7135 bra 	$L__BB0_8264;
	mov.b32 	%r4570, 1148698624;
	st.global.u32 	[%rd2], %r4570;
	bra.uni 	$L__BB0_10237;
$L__BB0_8264:
	mov.b32 	%r4569, 1148682240;
	st.global.u32 	[%rd2], %r4569;
	bra.uni 	$L__BB0_10237;
$L__BB0_8265:
	setp.neu.f32 	%p7134, %f6148, %f6684;
	@%p7134 bra 	$L__BB0_8267;
	mov.b32 	%r4568, 1148665856;
	st.global.u32 	[%rd2], %r4568;
	bra.uni 	$L__BB0_10237;
$L__BB0_8267:
	mov.b32 	%r4567, 1148649472;
	st.global.u32 	[%rd2], %r4567;
	bra.uni 	$L__BB0_10237;
$L__BB0_8268:
	add.s32 	%r4561, %r5, 985;
	cvt.rn.f32.s32 	%f6685, %r4561;
	setp.leu.f32 	%p7130, %f6148, %f6685;
	@%p7130 bra 	$L__BB0_8272;
	setp.neu.f32 	%p7132, %f6148, %f6683;
	@%p7132 bra 	$L__BB0_8271;
	mov.b32 	%r4565, 1148633088;
	st.global.u32 	[%rd2], %r4565;
	bra.uni 	$L__BB0_10237;
$L__BB0_8271:
	mov.b32 	%r4564, 1148616704;
	st.global.u32 	[%rd2], %r4564;
	bra.uni 	$L__BB0_10237;
$L__BB0_8272:
	setp.neu.f32 	%p7131, %f6148, %f6685;
	@%p7131 bra 	$L__BB0_8274;
	mov.b32 	%r4563, 1148600320;
	st.global.u32 	[%rd2], %r4563;
	bra.uni 	$L__BB0_10237;
$L__BB0_8274:
	mov.b32 	%r4562, 1148583936;
	st.global.u32 	[%rd2], %r4562;
	bra.uni 	$L__BB0_10237;
$L__BB0_8275:
	add.s32 	%r4549, %r5, 979;
	cvt.rn.f32.s32 	%f6686, %r4549;
	setp.leu.f32 	%p7122, %f6148, %f6686;
	@%p7122 bra 	$L__BB0_8283;
	add.s32 	%r4555, %r5, 981;
	cvt.rn.f32.s32 	%f6687, %r4555;
	setp.leu.f32 	%p7126, %f6148, %f6687;
	@%p7126 bra 	$L__BB0_8280;
	setp.neu.f32 	%p7128, %f6148, %f6682;
	@%p7128 bra 	$L__BB0_8279;
	mov.b32 	%r4559, 1148567552;
	st.global.u32 	[%rd2], %r4559;
	bra.uni 	$L__BB0_10237;
$L__BB0_8279:
	mov.b32 	%r4558, 1148551168;
	st.global.u32 	[%rd2], %r4558;
	bra.uni 	$L__BB0_10237;
$L__BB0_8280:
	setp.neu.f32 	%p7127, %f6148, %f6687;
	@%p7127 bra 	$L__BB0_8282;
	mov.b32 	%r4557, 1148534784;
	st.global.u32 	[%rd2], %r4557;
	bra.uni 	$L__BB0_10237;
$L__BB0_8282:
	mov.b32 	%r4556, 1148518400;
	st.global.u32 	[%rd2], %r4556;
	bra.uni 	$L__BB0_10237;
$L__BB0_8283:
	add.s32 	%r4550, %r5, 977;
	cvt.rn.f32.s32 	%f6688, %r4550;
	setp.leu.f32 	%p7123, %f6148, %f6688;
	@%p7123 bra 	$L__BB0_8287;
	setp.neu.f32 	%p7125, %f6148, %f6686;
	@%p7125 bra 	$L__BB0_8286;
	mov.b32 	%r4554, 1148502016;
	st.global.u32 	[%rd2], %r4554;
	bra.uni 	$L__BB0_10237;
$L__BB0_8286:
	mov.b32 	%r4553, 1148485632;
	st.global.u32 	[%rd2], %r4553;
	bra.uni 	$L__BB0_10237;
$L__BB0_8287:
	setp.neu.f32 	%p7124, %f6148, %f6688;
	@%p7124 bra 	$L__BB0_8289;
	mov.b32 	%r4552, 1148469248;
	st.global.u32 	[%rd2], %r4552;
	bra.uni 	$L__BB0_10237;
$L__BB0_8289:
	mov.b32 	%r4551, 1148452864;
	st.global.u32 	[%rd2], %r4551;
	bra.uni 	$L__BB0_10237;
$L__BB0_8290:
	add.s32 	%r4525, %r5, 967;
	cvt.rn.f32.s32 	%f6689, %r4525;
	setp.leu.f32 	%p7106, %f6148, %f6689;
	@%p7106 bra 	$L__BB0_8306;
	add.s32 	%r4537, %r5, 971;
	cvt.rn.f32.s32 	%f6690, %r4537;
	setp.leu.f32 	%p7114, %f6148, %f6690;
	@%p7114 bra 	$L__BB0_8299;
	add.s32 	%r4543, %r5, 973;
	cvt.rn.f32.s32 	%f6691, %r4543;
	setp.leu.f32 	%p7118, %f6148, %f6691;
	@%p7118 bra 	$L__BB0_8296;
	setp.neu.f32 	%p7120, %f6148, %f6681;
	@%p7120 bra 	$L__BB0_8295;
	mov.b32 	%r4547, 1148436480;
	st.global.u32 	[%rd2], %r4547;
	bra.uni 	$L__BB0_10237;
$L__BB0_8295:
	mov.b32 	%r4546, 1148420096;
	st.global.u32 	[%rd2], %r4546;
	bra.uni 	$L__BB0_10237;
$L__BB0_8296:
	setp.neu.f32 	%p7119, %f6148, %f6691;
	@%p7119 bra 	$L__BB0_8298;
	mov.b32 	%r4545, 1148403712;
	st.global.u32 	[%rd2], %r4545;
	bra.uni 	$L__BB0_10237;
$L__BB0_8298:
	mov.b32 	%r4544, 1148387328;
	st.global.u32 	[%rd2], %r4544;
	bra.uni 	$L__BB0_10237;
$L__BB0_8299:
	add.s32 	%r4538, %r5, 969;
	cvt.rn.f32.s32 	%f6692, %r4538;
	setp.leu.f32 	%p7115, %f6148, %f6692;
	@%p7115 bra 	$L__BB0_8303;
	setp.neu.f32 	%p7117, %f6148, %f6690;
	@%p7117 bra 	$L__BB0_8302;
	mov.b32 	%r4542, 1148370944;
	st.global.u32 	[%rd2], %r4542;
	bra.uni 	$L__BB0_10237;
$L__BB0_8302:
	mov.b32 	%r4541, 1148354560;
	st.global.u32 	[%rd2], %r4541;
	bra.uni 	$L__BB0_10237;
$L__BB0_8303:
	setp.neu.f32 	%p7116, %f6148, %f6692;
	@%p7116 bra 	$L__BB0_8305;
	mov.b32 	%r4540, 1148338176;
	st.global.u32 	[%rd2], %r4540;
	bra.uni 	$L__BB0_10237;
$L__BB0_8305:
	mov.b32 	%r4539, 1148321792;
	st.global.u32 	[%rd2], %r4539;
	bra.uni 	$L__BB0_10237;
$L__BB0_8306:
	add.s32 	%r4526, %r5, 963;
	cvt.rn.f32.s32 	%f6693, %r4526;
	setp.leu.f32 	%p7107, %f6148, %f6693;
	@%p7107 bra 	$L__BB0_8314;
	add.s32 	%r4532, %r5, 965;
	cvt.rn.f32.s32 	%f6694, %r4532;
	setp.leu.f32 	%p7111, %f6148, %f6694;
	@%p7111 bra 	$L__BB0_8311;
	setp.neu.f32 	%p7113, %f6148, %f6689;
	@%p7113 bra 	$L__BB0_8310;
	mov.b32 	%r4536, 1148305408;
	st.global.u32 	[%rd2], %r4536;
	bra.uni 	$L__BB0_10237;
$L__BB0_8310:
	mov.b32 	%r4535, 1148289024;
	st.global.u32 	[%rd2], %r4535;
	bra.uni 	$L__BB0_10237;
$L__BB0_8311:
	setp.neu.f32 	%p7112, %f6148, %f6694;
	@%p7112 bra 	$L__BB0_8313;
	mov.b32 	%r4534, 1148272640;
	st.global.u32 	[%rd2], %r4534;
	bra.uni 	$L__BB0_10237;
$L__BB0_8313:
	mov.b32 	%r4533, 1148256256;
	st.global.u32 	[%rd2], %r4533;
	bra.uni 	$L__BB0_10237;
$L__BB0_8314:
	add.s32 	%r4527, %r5, 961;
	cvt.rn.f32.s32 	%f6695, %r4527;
	setp.leu.f32 	%p7108, %f6148, %f6695;
	@%p7108 bra 	$L__BB0_8318;
	setp.neu.f32 	%p7110, %f6148, %f6693;
	@%p7110 bra 	$L__BB0_8317;
	mov.b32 	%r4531, 1148239872;
	st.global.u32 	[%rd2], %r4531;
	bra.uni 	$L__BB0_10237;
$L__BB0_8317:
	mov.b32 	%r4530, 1148223488;
	st.global.u32 	[%rd2], %r4530;
	bra.uni 	$L__BB0_10237;
$L__BB0_8318:
	setp.neu.f32 	%p7109, %f6148, %f6695;
	@%p7109 bra 	$L__BB0_8320;
	mov.b32 	%r4529, 1148207104;
	st.global.u32 	[%rd2], %r4529;
	bra.uni 	$L__BB0_10237;
$L__BB0_8320:
	mov.b32 	%r4528, 1148190720;
	st.global.u32 	[%rd2], %r4528;
	bra.uni 	$L__BB0_10237;
$L__BB0_8321:
	add.s32 	%r4428, %r5, 927;
	cvt.rn.f32.s32 	%f6696, %r4428;
	setp.leu.f32 	%p7041, %f6148, %f6696;
	@%p7041 bra 	$L__BB0_8385;
	add.s32 	%r4476, %r5, 943;
	cvt.rn.f32.s32 	%f6697, %r4476;
	setp.leu.f32 	%p7073, %f6148, %f6697;
	@%p7073 bra 	$L__BB0_8354;
	add.s32 	%r4500, %r5, 951;
	cvt.rn.f32.s32 	%f6698, %r4500;
	setp.leu.f32 	%p7089, %f6148, %f6698;
	@%p7089 bra 	$L__BB0_8339;
	add.s32 	%r4512, %r5, 955;
	cvt.rn.f32.s32 	%f6699, %r4512;
	setp.leu.f32 	%p7097, %f6148, %f6699;
	@%p7097 bra 	$L__BB0_8332;
	add.s32 	%r4518, %r5, 957;
	cvt.rn.f32.s32 	%f6700, %r4518;
	setp.leu.f32 	%p7101, %f6148, %f6700;
	@%p7101 bra 	$L__BB0_8329;
	setp.neu.f32 	%p7103, %f6148, %f6664;
	@%p7103 bra 	$L__BB0_8328;
	mov.b32 	%r4522, 1148174336;
	st.global.u32 	[%rd2], %r4522;
	bra.uni 	$L__BB0_10237;
$L__BB0_8328:
	mov.b32 	%r4521, 1148157952;
	st.global.u32 	[%rd2], %r4521;
	bra.uni 	$L__BB0_10237;
$L__BB0_8329:
	setp.neu.f32 	%p7102, %f6148, %f6700;
	@%p7102 bra 	$L__BB0_8331;
	mov.b32 	%r4520, 1148141568;
	st.global.u32 	[%rd2], %r4520;
	bra.uni 	$L__BB0_10237;
$L__BB0_8331:
	mov.b32 	%r4519, 1148125184;
	st.global.u32 	[%rd2], %r4519;
	bra.uni 	$L__BB0_10237;
$L__BB0_8332:
	add.s32 	%r4513, %r5, 953;
	cvt.rn.f32.s32 	%f6701, %r4513;
	setp.leu.f32 	%p7098, %f6148, %f6701;
	@%p7098 bra 	$L__BB0_8336;
	setp.neu.f32 	%p7100, %f6148, %f6699;
	@%p7100 bra 	$L__BB0_8335;
	mov.b32 	%r4517, 1148108800;
	st.global.u32 	[%rd2], %r4517;
	bra.uni 	$L__BB0_10237;
$L__BB0_8335:
	mov.b32 	%r4516, 1148092416;
	st.global.u32 	[%rd2], %r4516;
	bra.uni 	$L__BB0_10237;
$L__BB0_8336:
	setp.neu.f32 	%p7099, %f6148, %f6701;
	@%p7099 bra 	$L__BB0_8338;
	mov.b32 	%r4515, 1148076032;
	st.global.u32 	[%rd2], %r4515;
	bra.uni 	$L__BB0_10237;
$L__BB0_8338:
	mov.b32 	%r4514, 1148059648;
	st.global.u32 	[%rd2], %r4514;
	bra.uni 	$L__BB0_10237;
$L__BB0_8339:
	add.s32 	%r4501, %r5, 947;
	cvt.rn.f32.s32 	%f6702, %r4501;
	setp.leu.f32 	%p7090, %f6148, %f6702;
	@%p7090 bra 	$L__BB0_8347;
	add.s32 	%r4507, %r5, 949;
	cvt.rn.f32.s32 	%f6703, %r4507;
	setp.leu.f32 	%p7094, %f6148, %f6703;
	@%p7094 bra 	$L__BB0_8344;
	setp.neu.f32 	%p7096, %f6148, %f6698;
	@%p7096 bra 	$L__BB0_8343;
	mov.b32 	%r4511, 1148043264;
	st.global.u32 	[%rd2], %r4511;
	bra.uni 	$L__BB0_10237;
$L__BB0_8343:
	mov.b32 	%r4510, 1148026880;
	st.global.u32 	[%rd2], %r4510;
	bra.uni 	$L__BB0_10237;
$L__BB0_8344:
	setp.neu.f32 	%p7095, %f6148, %f6703;
	@%p7095 bra 	$L__BB0_8346;
	mov.b32 	%r4509, 1148010496;
	st.global.u32 	[%rd2], %r4509;
	bra.uni 	$L__BB0_10237;
$L__BB0_8346:
	mov.b32 	%r4508, 1147994112;
	st.global.u32 	[%rd2], %r4508;
	bra.uni 	$L__BB0_10237;
$L__BB0_8347:
	add.s32 	%r4502, %r5, 945;
	cvt.rn.f32.s32 	%f6704, %r4502;
	setp.leu.f32 	%p7091, %f6148, %f6704;
	@%p7091 bra 	$L__BB0_8351;
	setp.neu.f32 	%p7093, %f6148, %f6702;
	@%p7093 bra 	$L__BB0_8350;
	mov.b32 	%r4506, 1147977728;
	st.global.u32 	[%rd2], %r4506;
	bra.uni 	$L__BB0_10237;
$L__BB0_8350:
	mov.b32 	%r4505, 1147961344;
	st.global.u32 	[%rd2], %r4505;
	bra.uni 	$L__BB0_10237;
$L__BB0_8351:
	setp.neu.f32 	%p7092, %f6148, %f6704;
	@%p7092 bra 	$L__BB0_8353;
	mov.b32 	%r4504, 1147944960;
	st.global.u32 	[%rd2], %r4504;
	bra.uni 	$L__BB0_10237;
$L__BB0_8353:
	mov.b32 	%r4503, 1147928576;
	st.global.u32 	[%rd2], %r4503;
	bra.uni 	$L__BB0_10237;
$L__BB0_8354:
	add.s32 	%r4477, %r5, 935;
	cvt.rn.f32.s32 	%f6705, %r4477;
	setp.leu.f32 	%p7074, %f6148, %f6705;
	@%p7074 bra 	$L__BB0_8370;
	add.s32 	%r4489, %r5, 939;
	cvt.rn.f32.s32 	%f6706, %r4489;
	setp.leu.f32 	%p7082, %f6148, %f6706;
	@%p7082 bra 	$L__BB0_8363;
	add.s32 	%r4495, %r5, 941;
	cvt.rn.f32.s32 	%f6707, %r4495;
	setp.leu.f32 	%p7086, %f6148, %f6707;
	@%p7086 bra 	$L__BB0_8360;
	setp.neu.f32 	%p7088, %f6148, %f6697;
	@%p7088 bra 	$L__BB0_8359;
	mov.b32 	%r4499, 1147912192;
	st.global.u32 	[%rd2], %r4499;
	bra.uni 	$L__BB0_10237;
$L__BB0_8359:
	mov.b32 	%r4498, 1147895808;
	st.global.u32 	[%rd2], %r4498;
	bra.uni 	$L__BB0_10237;
$L__BB0_8360:
	setp.neu.f32 	%p7087, %f6148, %f6707;
	@%p7087 bra 	$L__BB0_8362;
	mov.b32 	%r4497, 1147879424;
	st.global.u32 	[%rd2], %r4497;
	bra.uni 	$L__BB0_10237;
$L__BB0_8362:
	mov.b32 	%r4496, 1147863040;
	st.global.u32 	[%rd2], %r4496;
	bra.uni 	$L__BB0_10237;
$L__BB0_8363:
	add.s32 	%r4490, %r5, 937;
	cvt.rn.f32.s32 	%f6708, %r4490;
	setp.leu.f32 	%p7083, %f6148, %f6708;
	@%p7083 bra 	$L__BB0_8367;
	setp.neu.f32 	%p7085, %f6148, %f6706;
	@%p7085 bra 	$L__BB0_8366;
	mov.b32 	%r4494, 1147846656;
	st.global.u32 	[%rd2], %r4494;
	bra.uni 	$L__BB0_10237;
$L__BB0_8366:
	mov.b32 	%r4493, 1147830272;
	st.global.u32 	[%rd2], %r4493;
	bra.uni 	$L__BB0_10237;
$L__BB0_8367:
	setp.neu.f32 	%p7084, %f6148, %f6708;
	@%p7084 bra 	$L__BB0_8369;
	mov.b32 	%r4492, 1147813888;
	st.global.u32 	[%rd2], %r4492;
	bra.uni 	$L__BB0_10237;
$L__BB0_8369:
	mov.b32 	%r4491, 1147797504;
	st.global.u32 	[%rd2], %r4491;
	bra.uni 	$L__BB0_10237;
$L__BB0_8370:
	add.s32 	%r4478, %r5, 931;
	cvt.rn.f32.s32 	%f6709, %r4478;
	setp.leu.f32 	%p7075, %f6148, %f6709;
	@%p7075 bra 	$L__BB0_8378;
	add.s32 	%r4484, %r5, 933;
	cvt.rn.f32.s32 	%f6710, %r4484;
	setp.leu.f32 	%p7079, %f6148, %f6710;
	@%p7079 bra 	$L__BB0_8375;
	setp.neu.f32 	%p7081, %f6148, %f6705;
	@%p7081 bra 	$L__BB0_8374;
	mov.b32 	%r4488, 1147781120;
	st.global.u32 	[%rd2], %r4488;
	bra.uni 	$L__BB0_10237;
$L__BB0_8374:
	mov.b32 	%r4487, 1147764736;
	st.global.u32 	[%rd2], %r4487;
	bra.uni 	$L__BB0_10237;
$L__BB0_8375:
	setp.neu.f32 	%p7080, %f6148, %f6710;
	@%p7080 bra 	$L__BB0_8377;
	mov.b32 	%r4486, 1147748352;
	st.global.u32 	[%rd2], %r4486;
	bra.uni 	$L__BB0_10237;
$L__BB0_8377:
	mov.b32 	%r4485, 1147731968;
	st.global.u32 	[%rd2], %r4485;
	bra.uni 	$L__BB0_10237;
$L__BB0_8378:
	add.s32 	%r4479, %r5, 929;
	cvt.rn.f32.s32 	%f6711, %r4479;
	setp.leu.f32 	%p7076, %f6148, %f6711;
	@%p7076 bra 	$L__BB0_8382;
	setp.neu.f32 	%p7078, %f6148, %f6709;
	@%p7078 bra 	$L__BB0_8381;
	mov.b32 	%r4483, 1147715584;
	st.global.u32 	[%rd2], %r4483;
	bra.uni 	$L__BB0_10237;
$L__BB0_8381:
	mov.b32 	%r4482, 1147699200;
	st.global.u32 	[%rd2], %r4482;
	bra.uni 	$L__BB0_10237;
$L__BB0_8382:
	setp.neu.f32 	%p7077, %f6148, %f6711;
	@%p7077 bra 	$L__BB0_8384;
	mov.b32 	%r4481, 1147682816;
	st.global.u32 	[%rd2], %r4481;
	bra.uni 	$L__BB0_10237;
$L__BB0_8384:
	mov.b32 	%r4480, 1147666432;
	st.global.u32 	[%rd2], %r4480;
	bra.uni 	$L__BB0_10237;
$L__BB0_8385:
	add.s32 	%r4429, %r5, 911;
	cvt.rn.f32.s32 	%f6712, %r4429;
	setp.leu.f32 	%p7042, %f6148, %f6712;
	@%p7042 bra 	$L__BB0_8417;
	add.s32 	%r4453, %r5, 919;
	cvt.rn.f32.s32 	%f6713, %r4453;
	setp.leu.f32 	%p7058, %f6148, %f6713;
	@%p7058 bra 	$L__BB0_8402;
	add.s32 	%r4465, %r5, 923;
	cvt.rn.f32.s32 	%f6714, %r4465;
	setp.leu.f32 	%p7066, %f6148, %f6714;
	@%p7066 bra 	$L__BB0_8395;
	add.s32 	%r4471, %r5, 925;
	cvt.rn.f32.s32 	%f6715, %r4471;
	setp.leu.f32 	%p7070, %f6148, %f6715;
	@%p7070 bra 	$L__BB0_8392;
	setp.neu.f32 	%p7072, %f6148, %f6696;
	@%p7072 bra 	$L__BB0_8391;
	mov.b32 	%r4475, 1147650048;
	st.global.u32 	[%rd2], %r4475;
	bra.uni 	$L__BB0_10237;
$L__BB0_8391:
	mov.b32 	%r4474, 1147633664;
	st.global.u32 	[%rd2], %r4474;
	bra.uni 	$L__BB0_10237;
$L__BB0_8392:
	setp.neu.f32 	%p7071, %f6148, %f6715;
	@%p7071 bra 	$L__BB0_8394;
	mov.b32 	%r4473, 1147617280;
	st.global.u32 	[%rd2], %r4473;
	bra.uni 	$L__BB0_10237;
$L__BB0_8394:
	mov.b32 	%r4472, 1147600896;
	st.global.u32 	[%rd2], %r4472;
	bra.uni 	$L__BB0_10237;
$L__BB0_8395:
	add.s32 	%r4466, %r5, 921;
	cvt.rn.f32.s32 	%f6716, %r4466;
	setp.leu.f32 	%p7067, %f6148, %f6716;
	@%p7067 bra 	$L__BB0_8399;
	setp.neu.f32 	%p7069, %f6148, %f6714;
	@%p7069 bra 	$L__BB0_8398;
	mov.b32 	%r4470, 1147584512;
	st.global.u32 	[%rd2], %r4470;
	bra.uni 	$L__BB0_10237;
$L__BB0_8398:
	mov.b32 	%r4469, 1147568128;
	st.global.u32 	[%rd2], %r4469;
	bra.uni 	$L__BB0_10237;
$L__BB0_8399:
	setp.neu.f32 	%p7068, %f6148, %f6716;
	@%p7068 bra 	$L__BB0_8401;
	mov.b32 	%r4468, 1147551744;
	st.global.u32 	[%rd2], %r4468;
	bra.uni 	$L__BB0_10237;
$L__BB0_8401:
	mov.b32 	%r4467, 1147535360;
	st.global.u32 	[%rd2], %r4467;
	bra.uni 	$L__BB0_10237;
$L__BB0_8402:
	add.s32 	%r4454, %r5, 915;
	cvt.rn.f32.s32 	%f6717, %r4454;
	setp.leu.f32 	%p7059, %f6148, %f6717;
	@%p7059 bra 	$L__BB0_8410;
	add.s32 	%r4460, %r5, 917;
	cvt.rn.f32.s32 	%f6718, %r4460;
	setp.leu.f32 	%p7063, %f6148, %f6718;
	@%p7063 bra 	$L__BB0_8407;
	setp.neu.f32 	%p7065, %f6148, %f6713;
	@%p7065 bra 	$L__BB0_8406;
	mov.b32 	%r4464, 1147518976;
	st.global.u32 	[%rd2], %r4464;
	bra.uni 	$L__BB0_10237;
$L__BB0_8406:
	mov.b32 	%r4463, 1147502592;
	st.global.u32 	[%rd2], %r4463;
	bra.uni 	$L__BB0_10237;
$L__BB0_8407:
	setp.neu.f32 	%p7064, %f6148, %f6718;
	@%p7064 bra 	$L__BB0_8409;
	mov.b32 	%r4462, 1147486208;
	st.global.u32 	[%rd2], %r4462;
	bra.uni 	$L__BB0_10237;
$L__BB0_8409:
	mov.b32 	%r4461, 1147469824;
	st.global.u32 	[%rd2], %r4461;
	bra.uni 	$L__BB0_10237;
$L__BB0_8410:
	add.s32 	%r4455, %r5, 913;
	cvt.rn.f32.s32 	%f6719, %r4455;
	setp.leu.f32 	%p7060, %f6148, %f6719;
	@%p7060 bra 	$L__BB0_8414;
	setp.neu.f32 	%p7062, %f6148, %f6717;
	@%p7062 bra 	$L__BB0_8413;
	mov.b32 	%r4459, 1147453440;
	st.global.u32 	[%rd2], %r4459;
	bra.uni 	$L__BB0_10237;
$L__BB0_8413:
	mov.b32 	%r4458, 1147437056;
	st.global.u32 	[%rd2], %r4458;
	bra.uni 	$L__BB0_10237;
$L__BB0_8414:
	setp.neu.f32 	%p7061, %f6148, %f6719;
	@%p7061 bra 	$L__BB0_8416;
	mov.b32 	%r4457, 1147420672;
	st.global.u32 	[%rd2], %r4457;
	bra.uni 	$L__BB0_10237;
$L__BB0_8416:
	mov.b32 	%r4456, 1147404288;
	st.global.u32 	[%rd2], %r4456;
	bra.uni 	$L__BB0_10237;
$L__BB0_8417:
	add.s32 	%r4430, %r5, 903;
	cvt.rn.f32.s32 	%f6720, %r4430;
	setp.leu.f32 	%p7043, %f6148, %f6720;
	@%p7043 bra 	$L__BB0_8433;
	add.s32 	%r4442, %r5, 907;
	cvt.rn.f32.s32 	%f6721, %r4442;
	setp.leu.f32 	%p7051, %f6148, %f6721;
	@%p7051 bra 	$L__BB0_8426;
	add.s32 	%r4448, %r5, 909;
	cvt.rn.f32.s32 	%f6722, %r4448;
	setp.leu.f32 	%p7055, %f6148, %f6722;
	@%p7055 bra 	$L__BB0_8423;
	setp.neu.f32 	%p7057, %f6148, %f6712;
	@%p7057 bra 	$L__BB0_8422;
	mov.b32 	%r4452, 1147387904;
	st.global.u32 	[%rd2], %r4452;
	bra.uni 	$L__BB0_10237;
$L__BB0_8422:
	mov.b32 	%r4451, 1147371520;
	st.global.u32 	[%rd2], %r4451;
	bra.uni 	$L__BB0_10237;
$L__BB0_8423:
	setp.neu.f32 	%p7056, %f6148, %f6722;
	@%p7056 bra 	$L__BB0_8425;
	mov.b32 	%r4450, 1147355136;
	st.global.u32 	[%rd2], %r4450;
	bra.uni 	$L__BB0_10237;
$L__BB0_8425:
	mov.b32 	%r4449, 1147338752;
	st.global.u32 	[%rd2], %r4449;
	bra.uni 	$L__BB0_10237;
$L__BB0_8426:
	add.s32 	%r4443, %r5, 905;
	cvt.rn.f32.s32 	%f6723, %r4443;
	setp.leu.f32 	%p7052, %f6148, %f6723;
	@%p7052 bra 	$L__BB0_8430;
	setp.neu.f32 	%p7054, %f6148, %f6721;
	@%p7054 bra 	$L__BB0_8429;
	mov.b32 	%r4447, 1147322368;
	st.global.u32 	[%rd2], %r4447;
	bra.uni 	$L__BB0_10237;
$L__BB0_8429:
	mov.b32 	%r4446, 1147305984;
	st.global.u32 	[%rd2], %r4446;
	bra.uni 	$L__BB0_10237;
$L__BB0_8430:
	setp.neu.f32 	%p7053, %f6148, %f6723;
	@%p7053 bra 	$L__BB0_8432;
	mov.b32 	%r4445, 1147289600;
	st.global.u32 	[%rd2], %r4445;
	bra.uni 	$L__BB0_10237;
$L__BB0_8432:
	mov.b32 	%r4444, 1147273216;
	st.global.u32 	[%rd2], %r4444;
	bra.uni 	$L__BB0_10237;
$L__BB0_8433:
	add.s32 	%r4431, %r5, 899;
	cvt.rn.f32.s32 	%f6724, %r4431;
	setp.leu.f32 	%p7044, %f6148, %f6724;
	@%p7044 bra 	$L__BB0_8441;
	add.s32 	%r4437, %r5, 901;
	cvt.rn.f32.s32 	%f6725, %r4437;
	setp.leu.f32 	%p7048, %f6148, %f6725;
	@%p7048 bra 	$L__BB0_8438;
	setp.neu.f32 	%p7050, %f6148, %f6720;
	@%p7050 bra 	$L__BB0_8437;
	mov.b32 	%r4441, 1147256832;
	st.global.u32 	[%rd2], %r4441;
	bra.uni 	$L__BB0_10237;
$L__BB0_8437:
	mov.b32 	%r4440, 1147240448;
	st.global.u32 	[%rd2], %r4440;
	bra.uni 	$L__BB0_10237;
$L__BB0_8438:
	setp.neu.f32 	%p7049, %f6148, %f6725;
	@%p7049 bra 	$L__BB0_8440;
	mov.b32 	%r4439, 1147224064;
	st.global.u32 	[%rd2], %r4439;
	bra.uni 	$L__BB0_10237;
$L__BB0_8440:
	mov.b32 	%r4438, 1147207680;
	st.global.u32 	[%rd2], %r4438;
	bra.uni 	$L__BB0_10237;
$L__BB0_8441:
	add.s32 	%r4432, %r5, 897;
	cvt.rn.f32.s32 	%f6726, %r4432;
	setp.leu.f32 	%p7045, %f6148, %f6726;
	@%p7045 bra 	$L__BB0_8445;
	setp.neu.f32 	%p7047, %f6148, %f6724;
	@%p7047 bra 	$L__BB0_8444;
	mov.b32 	%r4436, 1147191296;
	st.global.u32 	[%rd2], %r4436;
	bra.uni 	$L__BB0_10237;
$L__BB0_8444:
	mov.b32 	%r4435, 1147174912;
	st.global.u32 	[%rd2], %r4435;
	bra.uni 	$L__BB0_10237;
$L__BB0_8445:
	setp.neu.f32 	%p7046, %f6148, %f6726;
	@%p7046 bra 	$L__BB0_8447;
	mov.b32 	%r4434, 1147158528;
	st.global.u32 	[%rd2], %r4434;
	bra.uni 	$L__BB0_10237;
$L__BB0_8447:
	mov.b32 	%r4433, 1147142144;
	st.global.u32 	[%rd2], %r4433;
	bra.uni 	$L__BB0_10237;
$L__BB0_8448:
	add.s32 	%r4236, %r5, 831;
	cvt.rn.f32.s32 	%f6727, %r4236;
	setp.leu.f32 	%p6913, %f6148, %f6727;
	@%p6913 bra 	$L__BB0_8576;
	add.s32 	%r4332, %r5, 863;
	cvt.rn.f32.s32 	%f6728, %r4332;
	setp.leu.f32 	%p6977, %f6148, %f6728;
	@%p6977 bra 	$L__BB0_8513;
	add.s32 	%r4380, %r5, 879;
	cvt.rn.f32.s32 	%f6729, %r4380;
	setp.leu.f32 	%p7009, %f6148, %f6729;
	@%p7009 bra 	$L__BB0_8482;
	add.s32 	%r4404, %r5, 887;
	cvt.rn.f32.s32 	%f6730, %r4404;
	setp.leu.f32 	%p7025, %f6148, %f6730;
	@%p7025 bra 	$L__BB0_8467;
	add.s32 	%r4416, %r5, 891;
	cvt.rn.f32.s32 	%f6731, %r4416;
	setp.leu.f32 	%p7033, %f6148, %f6731;
	@%p7033 bra 	$L__BB0_8460;
	add.s32 	%r4422, %r5, 893;
	cvt.rn.f32.s32 	%f6732, %r4422;
	setp.leu.f32 	%p7037, %f6148, %f6732;
	@%p7037 bra 	$L__BB0_8457;
	setp.neu.f32 	%p7039, %f6148, %f6663;
	@%p7039 bra 	$L__BB0_8456;
	mov.b32 	%r4426, 1147125760;
	st.global.u32 	[%rd2], %r4426;
	bra.uni 	$L__BB0_10237;
$L__BB0_8456:
	mov.b32 	%r4425, 1147109376;
	st.global.u32 	[%rd2], %r4425;
	bra.uni 	$L__BB0_10237;
$L__BB0_8457:
	setp.neu.f32 	%p7038, %f6148, %f6732;
	@%p7038 bra 	$L__BB0_8459;
	mov.b32 	%r4424, 1147092992;
	st.global.u32 	[%rd2], %r4424;
	bra.uni 	$L__BB0_10237;
$L__BB0_8459:
	mov.b32 	%r4423, 1147076608;
	st.global.u32 	[%rd2], %r4423;
	bra.uni 	$L__BB0_10237;
$L__BB0_8460:
	add.s32 	%r4417, %r5, 889;
	cvt.rn.f32.s32 	%f6733, %r4417;
	setp.leu.f32 	%p7034, %f6148, %f6733;
	@%p7034 bra 	$L__BB0_8464;
	setp.neu.f32 	%p7036, %f6148, %f6731;
	@%p7036 bra 	$L__BB0_8463;
	mov.b32 	%r4421, 1147060224;
	st.global.u32 	[%rd2], %r4421;
	bra.uni 	$L__BB0_10237;
$L__BB0_8463:
	mov.b32 	%r4420, 1147043840;
	st.global.u32 	[%rd2], %r4420;
	bra.uni 	$L__BB0_10237;
$L__BB0_8464:
	setp.neu.f32 	%p7035, %f6148, %f6733;
	@%p7035 bra 	$L__BB0_8466;
	mov.b32 	%r4419, 1147027456;
	st.global.u32 	[%rd2], %r4419;
	bra.uni 	$L__BB0_10237;
$L__BB0_8466:
	mov.b32 	%r4418, 1147011072;
	st.global.u32 	[%rd2], %r4418;
	bra.uni 	$L__BB0_10237;
$L__BB0_8467:
	add.s32 	%r4405, %r5, 883;
	cvt.rn.f32.s32 	%f6734, %r4405;
	setp.leu.f32 	%p7026, %f6148, %f6734;
	@%p7026 bra 	$L__BB0_8475;
	add.s32 	%r4411, %r5, 885;
	cvt.rn.f32.s32 	%f6735, %r4411;
	setp.leu.f32 	%p7030, %f6148, %f6735;
	@%p7030 bra 	$L__BB0_8472;
	setp.neu.f32 	%p7032, %f6148, %f6730;
	@%p7032 bra 	$L__BB0_8471;
	mov.b32 	%r4415, 1146994688;
	st.global.u32 	[%rd2], %r4415;
	bra.uni 	$L__BB0_10237;
$L__BB0_8471:
	mov.b32 	%r4414, 1146978304;
	st.global.u32 	[%rd2], %r4414;
	bra.uni 	$L__BB0_10237;
$L__BB0_8472:
	setp.neu.f32 	%p7031, %f6148, %f6735;
	@%p7031 bra 	$L__BB0_8474;
	mov.b32 	%r4413, 1146961920;
	st.global.u32 	[%rd2], %r4413;
	bra.uni 	$L__BB0_10237;
$L__BB0_8474:
	mov.b32 	%r4412, 1146945536;
	st.global.u32 	[%rd2], %r4412;
	bra.uni 	$L__BB0_10237;
$L__BB0_8475:
	add.s32 	%r4406, %r5, 881;
	cvt.rn.f32.s32 	%f6736, %r4406;
	setp.leu.f32 	%p7027, %f6148, %f6736;
	@%p7027 bra 	$L__BB0_8479;
	setp.neu.f32 	%p7029, %f6148, %f6734;
	@%p7029 bra 	$L__BB0_8478;
	mov.b32 	%r4410, 1146929152;
	st.global.u32 	[%rd2], %r4410;
	bra.uni 	$L__BB0_10237;
$L__BB0_8478:
	mov.b32 	%r4409, 1146912768;
	st.global.u32 	[%rd2], %r4409;
	bra.uni 	$L__BB0_10237;
$L__BB0_8479:
	setp.neu.f32 	%p7028, %f6148, %f6736;
	@%p7028 bra 	$L__BB0_8481;
	mov.b32 	%r4408, 1146896384;
	st.global.u32 	[%rd2], %r4408;
	bra.uni 	$L__BB0_10237;
$L__BB0_8481:
	mov.b32 	%r4407, 1146880000;
	st.global.u32 	[%rd2], %r4407;
	bra.uni 	$L__BB0_10237;
$L__BB0_8482:
	add.s32 	%r4381, %r5, 871;
	cvt.rn.f32.s32 	%f6737, %r4381;
	setp.leu.f32 	%p7010, %f6148, %f6737;
	@%p7010 bra 	$L__BB0_8498;
	add.s32 	%r4393, %r5, 875;
	cvt.rn.f32.s32 	%f6738, %r4393;
	setp.leu.f32 	%p7018, %f6148, %f6738;
	@%p7018 bra 	$L__BB0_8491;
	add.s32 	%r4399, %r5, 877;
	cvt.rn.f32.s32 	%f6739, %r4399;
	setp.leu.f32 	%p7022, %f6148, %f6739;
	@%p7022 bra 	$L__BB0_8488;
	setp.neu.f32 	%p7024, %f6148, %f6729;
	@%p7024 bra 	$L__BB0_8487;
	mov.b32 	%r4403, 1146863616;
	st.global.u32 	[%rd2], %r4403;
	bra.uni 	$L__BB0_10237;
$L__BB0_8487:
	mov.b32 	%r4402, 1146847232;
	st.global.u32 	[%rd2], %r4402;
	bra.uni 	$L__BB0_10237;
$L__BB0_8488:
	setp.neu.f32 	%p7023, %f6148, %f6739;
	@%p7023 bra 	$L__BB0_8490;
	mov.b32 	%r4401, 1146830848;
	st.global.u32 	[%rd2], %r4401;
	bra.uni 	$L__BB0_10237;
$L__BB0_8490:
	mov.b32 	%r4400, 1146814464;
	st.global.u32 	[%rd2], %r4400;
	bra.uni 	$L__BB0_10237;
$L__BB0_8491:
	add.s32 	%r4394, %r5, 873;
	cvt.rn.f32.s32 	%f6740, %r4394;
	setp.leu.f32 	%p7019, %f6148, %f6740;
	@%p7019 bra 	$L__BB0_8495;
	setp.neu.f32 	%p7021, %f6148, %f6738;
	@%p7021 bra 	$L__BB0_8494;
	mov.b32 	%r4398, 1146798080;
	st.global.u32 	[%rd2], %r4398;
	bra.uni 	$L__BB0_10237;
$L__BB0_8494:
	mov.b32 	%r4397, 1146781696;
	st.global.u32 	[%rd2], %r4397;
	bra.uni 	$L__BB0_10237;
$L__BB0_8495:
	setp.neu.f32 	%p7020, %f6148, %f6740;
	@%p7020 bra 	$L__BB0_8497;
	mov.b32 	%r4396, 1146765312;
	st.global.u32 	[%rd2], %r4396;
	bra.uni 	$L__BB0_10237;
$L__BB0_8497:
	mov.b32 	%r4395, 1146748928;
	st.global.u32 	[%rd2], %r4395;
	bra.uni 	$L__BB0_10237;
$L__BB0_8498:
	add.s32 	%r4382, %r5, 867;
	cvt.rn.f32.s32 	%f6741, %r4382;
	setp.leu.f32 	%p7011, %f6148, %f6741;
	@%p7011 bra 	$L__BB0_8506;
	add.s32 	%r4388, %r5, 869;
	cvt.rn.f32.s32 	%f6742, %r4388;
	setp.leu.f32 	%p7015, %f6148, %f6742;
	@%p7015 bra 	$L__BB0_8503;
	setp.neu.f32 	%p7017, %f6148, %f6737;
	@%p7017 bra 	$L__BB0_8502;
	mov.b32 	%r4392, 1146732544;
	st.global.u32 	[%rd2], %r4392;
	bra.uni 	$L__BB0_10237;
$L__BB0_8502:
	mov.b32 	%r4391, 1146716160;
	st.global.u32 	[%rd2], %r4391;
	bra.uni 	$L__BB0_10237;
$L__BB0_8503:
	setp.neu.f32 	%p7016, %f6148, %f6742;
	@%p7016 bra 	$L__BB0_8505;
	mov.b32 	%r4390, 1146699776;
	st.global.u32 	[%rd2], %r4390;
	bra.uni 	$L__BB0_10237;
$L__BB0_8505:
	mov.b32 	%r4389, 1146683392;
	st.global.u32 	[%rd2], %r4389;
	bra.uni 	$L__BB0_10237;
$L__BB0_8506:
	add.s32 	%r4383, %r5, 865;
	cvt.rn.f32.s32 	%f6743, %r4383;
	setp.leu.f32 	%p7012, %f6148, %f6743;
	@%p7012 bra 	$L__BB0_8510;
	setp.neu.f32 	%p7014, %f6148, %f6741;
	@%p7014 bra 	$L__BB0_8509;
	mov.b32 	%r4387, 1146667008;
	st.global.u32 	[%rd2], %r4387;
	bra.uni 	$L__BB0_10237;
$L__BB0_8509:
	mov.b32 	%r4386, 1146650624;
	st.global.u32 	[%rd2], %r4386;
	bra.uni 	$L__BB0_10237;
$L__BB0_8510:
	setp.neu.f32 	%p7013, %f6148, %f6743;
	@%p7013 bra 	$L__BB0_8512;
	mov.b32 	%r4385, 1146634240;
	st.global.u32 	[%rd2], %r4385;
	bra.uni 	$L__BB0_10237;
$L__BB0_8512:
	mov.b32 	%r4384, 1146617856;
	st.global.u32 	[%rd2], %r4384;
	bra.uni 	$L__BB0_10237;
$L__BB0_8513:
	add.s32 	%r4333, %r5, 847;
	cvt.rn.f32.s32 	%f6744, %r4333;
	setp.leu.f32 	%p6978, %f6148, %f6744;
	@%p6978 bra 	$L__BB0_8545;
	add.s32 	%r4357, %r5, 855;
	cvt.rn.f32.s32 	%f6745, %r4357;
	setp.leu.f32 	%p6994, %f6148, %f6745;
	@%p6994 bra 	$L__BB0_8530;
	add.s32 	%r4369, %r5, 859;
	cvt.rn.f32.s32 	%f6746, %r4369;
	setp.leu.f32 	%p7002, %f6148, %f6746;
	@%p7002 bra 	$L__BB0_8523;
	add.s32 	%r4375, %r5, 861;
	cvt.rn.f32.s32 	%f6747, %r4375;
	setp.leu.f32 	%p7006, %f6148, %f6747;
	@%p7006 bra 	$L__BB0_8520;
	setp.neu.f32 	%p7008, %f6148, %f6728;
	@%p7008 bra 	$L__BB0_8519;
	mov.b32 	%r4379, 1146601472;
	st.global.u32 	[%rd2], %r4379;
	bra.uni 	$L__BB0_10237;
$L__BB0_8519:
	mov.b32 	%r4378, 1146585088;
	st.global.u32 	[%rd2], %r4378;
	bra.uni 	$L__BB0_10237;
$L__BB0_8520:
	setp.neu.f32 	%p7007, %f6148, %f6747;
	@%p7007 bra 	$L__BB0_8522;
	mov.b32 	%r4377, 1146568704;
	st.global.u32 	[%rd2], %r4377;
	bra.uni 	$L__BB0_10237;
$L__BB0_8522:
	mov.b32 	%r4376, 1146552320;
	st.global.u32 	[%rd2], %r4376;
	bra.uni 	$L__BB0_10237;
$L__BB0_8523:
	add.s32 	%r4370, %r5, 857;
	cvt.rn.f32.s32 	%f6748, %r4370;
	setp.leu.f32 	%p7003, %f6148, %f6748;
	@%p7003 bra 	$L__BB0_8527;
	setp.neu.f32 	%p7005, %f6148, %f6746;
	@%p7005 bra 	$L__BB0_8526;
	mov.b32 	%r4374, 1146535936;
	st.global.u32 	[%rd2], %r4374;
	bra.uni 	$L__BB0_10237;
$L__BB0_8526:
	mov.b32 	%r4373, 1146519552;
	st.global.u32 	[%rd2], %r4373;
	bra.uni 	$L__BB0_10237;
$L__BB0_8527:
	setp.neu.f32 	%p7004, %f6148, %f6748;
	@%p7004 bra 	$L__BB0_8529;
	mov.b32 	%r4372, 1146503168;
	st.global.u32 	[%rd2], %r4372;
	bra.uni 	$L__BB0_10237;
$L__BB0_8529:
	mov.b32 	%r4371, 1146486784;
	st.global.u32 	[%rd2], %r4371;
	bra.uni 	$L__BB0_10237;
$L__BB0_8530:
	add.s32 	%r4358, %r5, 851;
	cvt.rn.f32.s32 	%f6749, %r4358;
	setp.leu.f32 	%p6995, %f6148, %f6749;
	@%p6995 bra 	$L__BB0_8538;
	add.s32 	%r4364, %r5, 853;
	cvt.rn.f32.s32 	%f6750, %r4364;
	setp.leu.f32 	%p6999, %f6148, %f6750;
	@%p6999 bra 	$L__BB0_8535;
	setp.neu.f32 	%p7001, %f6148, %f6745;
	@%p7001 bra 	$L__BB0_8534;
	mov.b32 	%r4368, 1146470400;
	st.global.u32 	[%rd2], %r4368;
	bra.uni 	$L__BB0_10237;
$L__BB0_8534:
	mov.b32 	%r4367, 1146454016;
	st.global.u32 	[%rd2], %r4367;
	bra.uni 	$L__BB0_10237;
$L__BB0_8535:
	setp.neu.f32 	%p7000, %f6148, %f6750;
	@%p7000 bra 	$L__BB0_8537;
	mov.b32 	%r4366, 1146437632;
	st.global.u32 	[%rd2], %r4366;
	bra.uni 	$L__BB0_10237;
$L__BB0_8537:
	mov.b32 	%r4365, 1146421248;
	st.global.u32 	[%rd2], %r4365;
	bra.uni 	$L__BB0_10237;
$L__BB0_8538:
	add.s32 	%r4359, %r5, 849;
	cvt.rn.f32.s32 	%f6751, %r4359;
	setp.leu.f32 	%p6996, %f6148, %f6751;
	@%p6996 bra 	$L__BB0_8542;
	setp.neu.f32 	%p6998, %f6148, %f6749;
	@%p6998 bra 	$L__BB0_8541;
	mov.b32 	%r4363, 1146404864;
	st.global.u32 	[%rd2], %r4363;
	bra.uni 	$L__BB0_10237;
$L__BB0_8541:
	mov.b32 	%r4362, 1146388480;
	st.global.u32 	[%rd2], %r4362;
	bra.uni 	$L__BB0_10237;
$L__BB0_8542:
	setp.neu.f32 	%p6997, %f6148, %f6751;
	@%p6997 bra 	$L__BB0_8544;
	mov.b32 	%r4361, 1146372096;
	st.global.u32 	[%rd2], %r4361;
	bra.uni 	$L__BB0_10237;
$L__BB0_8544:
	mov.b32 	%r4360, 1146355712;
	st.global.u32 	[%rd2], %r4360;
	bra.uni 	$L__BB0_10237;
$L__BB0_8545:
	add.s32 	%r4334, %r5, 839;
	cvt.rn.f32.s32 	%f6752, %r4334;
	setp.leu.f32 	%p6979, %f6148, %f6752;
	@%p6979 bra 	$L__BB0_8561;
	add.s32 	%r4346, %r5, 843;
	cvt.rn.f32.s32 	%f6753, %r4346;
	setp.leu.f32 	%p6987, %f6148, %f6753;
	@%p6987 bra 	$L__BB0_8554;
	add.s32 	%r4352, %r5, 845;
	cvt.rn.f32.s32 	%f6754, %r4352;
	setp.leu.f32 	%p6991, %f6148, %f6754;
	@%p6991 bra 	$L__BB0_8551;
	setp.neu.f32 	%p6993, %f6148, %f6744;
	@%p6993 bra 	$L__BB0_8550;
	mov.b32 	%r4356, 1146339328;
	st.global.u32 	[%rd2], %r4356;
	bra.uni 	$L__BB0_10237;
$L__BB0_8550:
	mov.b32 	%r4355, 1146322944;
	st.global.u32 	[%rd2], %r4355;
	bra.uni 	$L__BB0_10237;
$L__BB0_8551:
	setp.neu.f32 	%p6992, %f6148, %f6754;
	@%p6992 bra 	$L__BB0_8553;
	mov.b32 	%r4354, 1146306560;
	st.global.u32 	[%rd2], %r4354;
	bra.uni 	$L__BB0_10237;
$L__BB0_8553:
	mov.b32 	%r4353, 1146290176;
	st.global.u32 	[%rd2], %r4353;
	bra.uni 	$L__BB0_10237;
$L__BB0_8554:
	add.s32 	%r4347, %r5, 841;
	cvt.rn.f32.s32 	%f6755, %r4347;
	setp.leu.f32 	%p6988, %f6148, %f6755;
	@%p6988 bra 	$L__BB0_8558;
	setp.neu.f32 	%p6990, %f6148, %f6753;
	@%p6990 bra 	$L__BB0_8557;
	mov.b32 	%r4351, 1146273792;
	st.global.u32 	[%rd2], %r4351;
	bra.uni 	$L__BB0_10237;
$L__BB0_8557:
	mov.b32 	%r4350, 1146257408;
	st.global.u32 	[%rd2], %r4350;
	bra.uni 	$L__BB0_10237;
$L__BB0_8558:
	setp.neu.f32 	%p6989, %f6148, %f6755;
	@%p6989 bra 	$L__BB0_8560;
	mov.b32 	%r4349, 1146241024;
	st.global.u32 	[%rd2], %r4349;
	bra.uni 	$L__BB0_10237;
$L__BB0_8560:
	mov.b32 	%r4348, 1146224640;
	st.global.u32 	[%rd2], %r4348;
	bra.uni 	$L__BB0_10237;
$L__BB0_8561:
	add.s32 	%r4335, %r5, 835;
	cvt.rn.f32.s32 	%f6756, %r4335;
	setp.leu.f32 	%p6980, %f6148, %f6756;
	@%p6980 bra 	$L__BB0_8569;
	add.s32 	%r4341, %r5, 837;
	cvt.rn.f32.s32 	%f6757, %r4341;
	setp.leu.f32 	%p6984, %f6148, %f6757;
	@%p6984 bra 	$L__BB0_8566;
	setp.neu.f32 	%p6986, %f6148, %f6752;
	@%p6986 bra 	$L__BB0_8565;
	mov.b32 	%r4345, 1146208256;
	st.global.u32 	[%rd2], %r4345;
	bra.uni 	$L__BB0_10237;
$L__BB0_8565:
	mov.b32 	%r4344, 1146191872;
	st.global.u32 	[%rd2], %r4344;
	bra.uni 	$L__BB0_10237;
$L__BB0_8566:
	setp.neu.f32 	%p6985, %f6148, %f6757;
	@%p6985 bra 	$L__BB0_8568;
	mov.b32 	%r4343, 1146175488;
	st.global.u32 	[%rd2], %r4343;
	bra.uni 	$L__BB0_10237;
$L__BB0_8568:
	mov.b32 	%r4342, 1146159104;
	st.global.u32 	[%rd2], %r4342;
	bra.uni 	$L__BB0_10237;
$L__BB0_8569:
	add.s32 	%r4336, %r5, 833;
	cvt.rn.f32.s32 	%f6758, %r4336;
	setp.leu.f32 	%p6981, %f6148, %f6758;
	@%p6981 bra 	$L__BB0_8573;
	setp.neu.f32 	%p6983, %f6148, %f6756;
	@%p6983 bra 	$L__BB0_8572;
	mov.b32 	%r4340, 1146142720;
	st.global.u32 	[%rd2], %r4340;
	bra.uni 	$L__BB0_10237;
$L__BB0_8572:
	mov.b32 	%r4339, 1146126336;
	st.global.u32 	[%rd2], %r4339;
	bra.uni 	$L__BB0_10237;
$L__BB0_8573:
	setp.neu.f32 	%p6982, %f6148, %f6758;
	@%p6982 bra 	$L__BB0_8575;
	mov.b32 	%r4338, 1146109952;
	st.global.u32 	[%rd2], %r4338;
	bra.uni 	$L__BB0_10237;
$L__BB0_8575:
	mov.b32 	%r4337, 1146093568;
	st.global.u32 	[%rd2], %r4337;
	bra.uni 	$L__BB0_10237;
$L__BB0_8576:
	add.s32 	%r4237, %r5, 799;
	cvt.rn.f32.s32 	%f6759, %r4237;
	setp.leu.f32 	%p6914, %f6148, %f6759;
	@%p6914 bra 	$L__BB0_8640;
	add.s32 	%r4285, %r5, 815;
	cvt.rn.f32.s32 	%f6760, %r4285;
	setp.leu.f32 	%p6946, %f6148, %f6760;
	@%p6946 bra 	$L__BB0_8609;
	add.s32 	%r4309, %r5, 823;
	cvt.rn.f32.s32 	%f6761, %r4309;
	setp.leu.f32 	%p6962, %f6148, %f6761;
	@%p6962 bra 	$L__BB0_8594;
	add.s32 	%r4321, %r5, 827;
	cvt.rn.f32.s32 	%f6762, %r4321;
	setp.leu.f32 	%p6970, %f6148, %f6762;
	@%p6970 bra 	$L__BB0_8587;
	add.s32 	%r4327, %r5, 829;
	cvt.rn.f32.s32 	%f6763, %r4327;
	setp.leu.f32 	%p6974, %f6148, %f6763;
	@%p6974 bra 	$L__BB0_8584;
	setp.neu.f32 	%p6976, %f6148, %f6727;
	@%p6976 bra 	$L__BB0_8583;
	mov.b32 	%r4331, 1146077184;
	st.global.u32 	[%rd2], %r4331;
	bra.uni 	$L__BB0_10237;
$L__BB0_8583:
	mov.b32 	%r4330, 1146060800;
	st.global.u32 	[%rd2], %r4330;
	bra.uni 	$L__BB0_10237;
$L__BB0_8584:
	setp.neu.f32 	%p6975, %f6148, %f6763;
	@%p6975 bra 	$L__BB0_8586;
	mov.b32 	%r4329, 1146044416;
	st.global.u32 	[%rd2], %r4329;
	bra.uni 	$L__BB0_10237;
$L__BB0_8586:
	mov.b32 	%r4328, 1146028032;
	st.global.u32 	[%rd2], %r4328;
	bra.uni 	$L__BB0_10237;
$L__BB0_8587:
	add.s32 	%r4322, %r5, 825;
	cvt.rn.f32.s32 	%f6764, %r4322;
	setp.leu.f32 	%p6971, %f6148, %f6764;
	@%p6971 bra 	$L__BB0_8591;
	setp.neu.f32 	%p6973, %f6148, %f6762;
	@%p6973 bra 	$L__BB0_8590;
	mov.b32 	%r4326, 1146011648;
	st.global.u32 	[%rd2], %r4326;
	bra.uni 	$L__BB0_10237;
$L__BB0_8590:
	mov.b32 	%r4325, 1145995264;
	st.global.u32 	[%rd2], %r4325;
	bra.uni 	$L__BB0_10237;
$L__BB0_8591:
	setp.neu.f32 	%p6972, %f6148, %f6764;
	@%p6972 bra 	$L__BB0_8593;
	mov.b32 	%r4324, 1145978880;
	st.global.u32 	[%rd2], %r4324;
	bra.uni 	$L__BB0_10237;
$L__BB0_8593:
	mov.b32 	%r4323, 1145962496;
	st.global.u32 	[%rd2], %r4323;
	bra.uni 	$L__BB0_10237;
$L__BB0_8594:
	add.s32 	%r4310, %r5, 819;
	cvt.rn.f32.s32 	%f6765, %r4310;
	setp.leu.f32 	%p6963, %f6148, %f6765;
	@%p6963 bra 	$L__BB0_8602;
	add.s32 	%r4316, %r5, 821;
	cvt.rn.f32.s32 	%f6766, %r4316;
	setp.leu.f32 	%p6967, %f6148, %f6766;
	@%p6967 bra 	$L__BB0_8599;
	setp.neu.f32 	%p6969, %f6148, %f6761;
	@%p6969 bra 	$L__BB0_8598;
	mov.b32 	%r4320, 1145946112;
	st.global.u32 	[%rd2], %r4320;
	bra.uni 	$L__BB0_10237;
$L__BB0_8598:
	mov.b32 	%r4319, 1145929728;
	st.global.u32 	[%rd2], %r4319;
	bra.uni 	$L__BB0_10237;
$L__BB0_8599:
	setp.neu.f32 	%p6968, %f6148, %f6766;
	@%p6968 bra 	$L__BB0_8601;
	mov.b32 	%r4318, 1145913344;
	st.global.u32 	[%rd2], %r4318;
	bra.uni 	$L__BB0_10237;
$L__BB0_8601:
	mov.b32 	%r4317, 1145896960;
	st.global.u32 	[%rd2], %r4317;
	bra.uni 	$L__BB0_10237;
$L__BB0_8602:
	add.s32 	%r4311, %r5, 817;
	cvt.rn.f32.s32 	%f6767, %r4311;
	setp.leu.f32 	%p6964, %f6148, %f6767;
	@%p6964 bra 	$L__BB0_8606;
	setp.neu.f32 	%p6966, %f6148, %f6765;
	@%p6966 bra 	$L__BB0_8605;
	mov.b32 	%r4315, 1145880576;
	st.global.u32 	[%rd2], %r4315;
	bra.uni 	$L__BB0_10237;
$L__BB0_8605:
	mov.b32 	%r4314, 1145864192;
	st.global.u32 	[%rd2], %r4314;
	bra.uni 	$L__BB0_10237;
$L__BB0_8606:
	setp.neu.f32 	%p6965, %f6148, %f6767;
	@%p6965 bra 	$L__BB0_8608;
	mov.b32 	%r4313, 1145847808;
	st.global.u32 	[%rd2], %r4313;
	bra.uni 	$L__BB0_10237;
$L__BB0_8608:
	mov.b32 	%r4312, 1145831424;
	st.global.u32 	[%rd2], %r4312;
	bra.uni 	$L__BB0_10237;
$L__BB0_8609:
	add.s32 	%r4286, %r5, 807;
	cvt.rn.f32.s32 	%f6768, %r4286;
	setp.leu.f32 	%p6947, %f6148, %f6768;
	@%p6947 bra 	$L__BB0_8625;
	add.s32 	%r4298, %r5, 811;
	cvt.rn.f32.s32 	%f6769, %r4298;
	setp.leu.f32 	%p6955, %f6148, %f6769;
	@%p6955 bra 	$L__BB0_8618;
	add.s32 	%r4304, %r5, 813;
	cvt.rn.f32.s32 	%f6770, %r4304;
	setp.leu.f32 	%p6959, %f6148, %f6770;
	@%p6959 bra 	$L__BB0_8615;
	setp.neu.f32 	%p6961, %f6148, %f6760;
	@%p6961 bra 	$L__BB0_8614;
	mov.b32 	%r4308, 1145815040;
	st.global.u32 	[%rd2], %r4308;
	bra.uni 	$L__BB0_10237;
$L__BB0_8614:
	mov.b32 	%r4307, 1145798656;
	st.global.u32 	[%rd2], %r4307;
	bra.uni 	$L__BB0_10237;
$L__BB0_8615:
	setp.neu.f32 	%p6960, %f6148, %f6770;
	@%p6960 bra 	$L__BB0_8617;
	mov.b32 	%r4306, 1145782272;
	st.global.u32 	[%rd2], %r4306;
	bra.uni 	$L__BB0_10237;
$L__BB0_8617:
	mov.b32 	%r4305, 1145765888;
	st.global.u32 	[%rd2], %r4305;
	bra.uni 	$L__BB0_10237;
$L__BB0_8618:
	add.s32 	%r4299, %r5, 809;
	cvt.rn.f32.s32 	%f6771, %r4299;
	setp.leu.f32 	%p6956, %f6148, %f6771;
	@%p6956 bra 	$L__BB0_8622;
	setp.neu.f32 	%p6958, %f6148, %f6769;
	@%p6958 bra 	$L__BB0_8621;
	mov.b32 	%r4303, 1145749504;
	st.global.u32 	[%rd2], %r4303;
	bra.uni 	$L__BB0_10237;
$L__BB0_8621:
	mov.b32 	%r4302, 1145733120;
	st.global.u32 	[%rd2], %r4302;
	bra.uni 	$L__BB0_10237;
$L__BB0_8622:
	setp.neu.f32 	%p6957, %f6148, %f6771;
	@%p6957 bra 	$L__BB0_8624;
	mov.b32 	%r4301, 1145716736;
	st.global.u32 	[%rd2], %r4301;
	bra.uni 	$L__BB0_10237;
$L__BB0_8624:
	mov.b32 	%r4300, 1145700352;
	st.global.u32 	[%rd2], %r4300;
	bra.uni 	$L__BB0_10237;
$L__BB0_8625:
	add.s32 	%r4287, %r5, 803;
	cvt.rn.f32.s32 	%f6772, %r4287;
	setp.leu.f32 	%p6948, %f6148, %f6772;
	@%p6948 bra 	$L__BB0_8633;
	add.s32 	%r4293, %r5, 805;
	cvt.rn.f32.s32 	%f6773, %r4293;
	setp.leu.f32 	%p6952, %f6148, %f6773;
	@%p6952 bra 	$L__BB0_8630;
	setp.neu.f32 	%p6954, %f6148, %f6768;
	@%p6954 bra 	$L__BB0_8629;
	mov.b32 	%r4297, 1145683968;
	st.global.u32 	[%rd2], %r4297;
	bra.uni 	$L__BB0_10237;
$L__BB0_8629:
	mov.b32 	%r4296, 1145667584;
	st.global.u32 	[%rd2], %r4296;
	bra.uni 	$L__BB0_10237;
$L__BB0_8630:
	setp.neu.f32 	%p6953, %f6148, %f6773;
	@%p6953 bra 	$L__BB0_8632;
	mov.b32 	%r4295, 1145651200;
	st.global.u32 	[%rd2], %r4295;
	bra.uni 	$L__BB0_10237;
$L__BB0_8632:
	mov.b32 	%r4294, 1145634816;
	st.global.u32 	[%rd2], %r4294;
	bra.uni 	$L__BB0_10237;
$L__BB0_8633:
	add.s32 	%r4288, %r5, 801;
	cvt.rn.f32.s32 	%f6774, %r4288;
	setp.leu.f32 	%p6949, %f6148, %f6774;
	@%p6949 bra 	$L__BB0_8637;
	setp.neu.f32 	%p6951, %f6148, %f6772;
	@%p6951 bra 	$L__BB0_8636;
	mov.b32 	%r4292, 1145618432;
	st.global.u32 	[%rd2], %r4292;
	bra.uni 	$L__BB0_10237;
$L__BB0_8636:
	mov.b32 	%r4291, 1145602048;
	st.global.u32 	[%rd2], %r4291;
	bra.uni 	$L__BB0_10237;
$L__BB0_8637:
	setp.neu.f32 	%p6950, %f6148, %f6774;
	@%p6950 bra 	$L__BB0_8639;
	mov.b32 	%r4290, 1145585664;
	st.global.u32 	[%rd2], %r4290;
	bra.uni 	$L__BB0_10237;
$L__BB0_8639:
	mov.b32 	%r4289, 1145569280;
	st.global.u32 	[%rd2], %r4289;
	bra.uni 	$L__BB0_10237;
$L__BB0_8640:
	add.s32 	%r4238, %r5, 783;
	cvt.rn.f32.s32 	%f6775, %r4238;
	setp.leu.f32 	%p6915, %f6148, %f6775;
	@%p6915 bra 	$L__BB0_8672;
	add.s32 	%r4262, %r5, 791;
	cvt.rn.f32.s32 	%f6776, %r4262;
	setp.leu.f32 	%p6931, %f6148, %f6776;
	@%p6931 bra 	$L__BB0_8657;
	add.s32 	%r4274, %r5, 795;
	cvt.rn.f32.s32 	%f6777, %r4274;
	setp.leu.f32 	%p6939, %f6148, %f6777;
	@%p6939 bra 	$L__BB0_8650;
	add.s32 	%r4280, %r5, 797;
	cvt.rn.f32.s32 	%f6778, %r4280;
	setp.leu.f32 	%p6943, %f6148, %f6778;
	@%p6943 bra 	$L__BB0_8647;
	setp.neu.f32 	%p6945, %f6148, %f6759;
	@%p6945 bra 	$L__BB0_8646;
	mov.b32 	%r4284, 1145552896;
	st.global.u32 	[%rd2], %r4284;
	bra.uni 	$L__BB0_10237;
$L__BB0_8646:
	mov.b32 	%r4283, 1145536512;
	st.global.u32 	[%rd2], %r4283;
	bra.uni 	$L__BB0_10237;
$L__BB0_8647:
	setp.neu.f32 	%p6944, %f6148, %f6778;
	@%p6944 bra 	$L__BB0_8649;
	mov.b32 	%r4282, 1145520128;
	st.global.u32 	[%rd2], %r4282;
	bra.uni 	$L__BB0_10237;
$L__BB0_8649:
	mov.b32 	%r4281, 1145503744;
	st.global.u32 	[%rd2], %r4281;
	bra.uni 	$L__BB0_10237;
$L__BB0_8650:
	add.s32 	%r4275, %r5, 793;
	cvt.rn.f32.s32 	%f6779, %r4275;
	setp.leu.f32 	%p6940, %f6148, %f6779;
	@%p6940 bra 	$L__BB0_8654;
	setp.neu.f32 	%p6942, %f6148, %f6777;
	@%p6942 bra 	$L__BB0_8653;
	mov.b32 	%r4279, 1145487360;
	st.global.u32 	[%rd2], %r4279;
	bra.uni 	$L__BB0_10237;
$L__BB0_8653:
	mov.b32 	%r4278, 1145470976;
	st.global.u32 	[%rd2], %r4278;
	bra.uni 	$L__BB0_10237;
$L__BB0_8654:
	setp.neu.f32 	%p6941, %f6148, %f6779;
	@%p6941 bra 	$L__BB0_8656;
	mov.b32 	%r4277, 1145454592;
	st.global.u32 	[%rd2], %r4277;
	bra.uni 	$L__BB0_10237;
$L__BB0_8656:
	mov.b32 	%r4276, 1145438208;
	st.global.u32 	[%rd2], %r4276;
	bra.uni 	$L__BB0_10237;
$L__BB0_8657:
	add.s32 	%r4263, %r5, 787;
	cvt.rn.f32.s32 	%f6780, %r4263;
	setp.leu.f32 	%p6932, %f6148, %f6780;
	@%p6932 bra 	$L__BB0_8665;
	add.s32 	%r4269, %r5, 789;
	cvt.rn.f32.s32 	%f6781, %r4269;
	setp.leu.f32 	%p6936, %f6148, %f6781;
	@%p6936 bra 	$L__BB0_8662;
	setp.neu.f32 	%p6938, %f6148, %f6776;
	@%p6938 bra 	$L__BB0_8661;
	mov.b32 	%r4273, 1145421824;
	st.global.u32 	[%rd2], %r4273;
	bra.uni 	$L__BB0_10237;
$L__BB0_8661:
	mov.b32 	%r4272, 1145405440;
	st.global.u32 	[%rd2], %r4272;
	bra.uni 	$L__BB0_10237;
$L__BB0_8662:
	setp.neu.f32 	%p6937, %f6148, %f6781;
	@%p6937 bra 	$L__BB0_8664;
	mov.b32 	%r4271, 1145389056;
	st.global.u32 	[%rd2], %r4271;
	bra.uni 	$L__BB0_10237;
$L__BB0_8664:
	mov.b32 	%r4270, 1145372672;
	st.global.u32 	[%rd2], %r4270;
	bra.uni 	$L__BB0_10237;
$L__BB0_8665:
	add.s32 	%r4264, %r5, 785;
	cvt.rn.f32.s32 	%f6782, %r4264;
	setp.leu.f32 	%p6933, %f6148, %f6782;
	@%p6933 bra 	$L__BB0_8669;
	setp.neu.f32 	%p6935, %f6148, %f6780;
	@%p6935 bra 	$L__BB0_8668;
	mov.b32 	%r4268, 1145356288;
	st.global.u32 	[%rd2], %r4268;
	bra.uni 	$L__BB0_10237;
$L__BB0_8668:
	mov.b32 	%r4267, 1145339904;
	st.global.u32 	[%rd2], %r4267;
	bra.uni 	$L__BB0_10237;
$L__BB0_8669:
	setp.neu.f32 	%p6934, %f6148, %f6782;
	@%p6934 bra 	$L__BB0_8671;
	mov.b32 	%r4266, 1145323520;
	st.global.u32 	[%rd2], %r4266;
	bra.uni 	$L__BB0_10237;
$L__BB0_8671:
	mov.b32 	%r4265, 1145307136;
	st.global.u32 	[%rd2], %r4265;
	bra.uni 	$L__BB0_10237;
$L__BB0_8672:
	add.s32 	%r4239, %r5, 775;
	cvt.rn.f32.s32 	%f6783, %r4239;
	setp.leu.f32 	%p6916, %f6148, %f6783;
	@%p6916 bra 	$L__BB0_8688;
	add.s32 	%r4251, %r5, 779;
	cvt.rn.f32.s32 	%f6784, %r4251;
	setp.leu.f32 	%p6924, %f6148, %f6784;
	@%p6924 bra 	$L__BB0_8681;
	add.s32 	%r4257, %r5, 781;
	cvt.rn.f32.s32 	%f6785, %r4257;
	setp.leu.f32 	%p6928, %f6148, %f6785;
	@%p6928 bra 	$L__BB0_8678;
	setp.neu.f32 	%p6930, %f6148, %f6775;
	@%p6930 bra 	$L__BB0_8677;
	mov.b32 	%r4261, 1145290752;
	st.global.u32 	[%rd2], %r4261;
	bra.uni 	$L__BB0_10237;
$L__BB0_8677:
	mov.b32 	%r4260, 1145274368;
	st.global.u32 	[%rd2], %r4260;
	bra.uni 	$L__BB0_10237;
$L__BB0_8678:
	setp.neu.f32 	%p6929, %f6148, %f6785;
	@%p6929 bra 	$L__BB0_8680;
	mov.b32 	%r4259, 1145257984;
	st.global.u32 	[%rd2], %r4259;
	bra.uni 	$L__BB0_10237;
$L__BB0_8680:
	mov.b32 	%r4258, 1145241600;
	st.global.u32 	[%rd2], %r4258;
	bra.uni 	$L__BB0_10237;
$L__BB0_8681:
	add.s32 	%r4252, %r5, 777;
	cvt.rn.f32.s32 	%f6786, %r4252;
	setp.leu.f32 	%p6925, %f6148, %f6786;
	@%p6925 bra 	$L__BB0_8685;
	setp.neu.f32 	%p6927, %f6148, %f6784;
	@%p6927 bra 	$L__BB0_8684;
	mov.b32 	%r4256, 1145225216;
	st.global.u32 	[%rd2], %r4256;
	bra.uni 	$L__BB0_10237;
$L__BB0_8684:
	mov.b32 	%r4255, 1145208832;
	st.global.u32 	[%rd2], %r4255;
	bra.uni 	$L__BB0_10237;
$L__BB0_8685:
	setp.neu.f32 	%p6926, %f6148, %f6786;
	@%p6926 bra 	$L__BB0_8687;
	mov.b32 	%r4254, 1145192448;
	st.global.u32 	[%rd2], %r4254;
	bra.uni 	$L__BB0_10237;
$L__BB0_8687:
	mov.b32 	%r4253, 1145176064;
	st.global.u32 	[%rd2], %r4253;
	bra.uni 	$L__BB0_10237;
$L__BB0_8688:
	add.s32 	%r4240, %r5, 771;
	cvt.rn.f32.s32 	%f6787, %r4240;
	setp.leu.f32 	%p6917, %f6148, %f6787;
	@%p6917 bra 	$L__BB0_8696;
	add.s32 	%r4246, %r5, 773;
	cvt.rn.f32.s32 	%f6788, %r4246;
	setp.leu.f32 	%p6921, %f6148, %f6788;
	@%p6921 bra 	$L__BB0_8693;
	setp.neu.f32 	%p6923, %f6148, %f6783;
	@%p6923 bra 	$L__BB0_8692;
	mov.b32 	%r4250, 1145159680;
	st.global.u32 	[%rd2], %r4250;
	bra.uni 	$L__BB0_10237;
$L__BB0_8692:
	mov.b32 	%r4249, 1145143296;
	st.global.u32 	[%rd2], %r4249;
	bra.uni 	$L__BB0_10237;
$L__BB0_8693:
	setp.neu.f32 	%p6922, %f6148, %f6788;
	@%p6922 bra 	$L__BB0_8695;
	mov.b32 	%r4248, 1145126912;
	st.global.u32 	[%rd2], %r4248;
	bra.uni 	$L__BB0_10237;
$L__BB0_8695:
	mov.b32 	%r4247, 1145110528;
	st.global.u32 	[%rd2], %r4247;
	bra.uni 	$L__BB0_10237;
$L__BB0_8696:
	add.s32 	%r4241, %r5, 769;
	cvt.rn.f32.s32 	%f6789, %r4241;
	setp.leu.f32 	%p6918, %f6148, %f6789;
	@%p6918 bra 	$L__BB0_8700;
	setp.neu.f32 	%p6920, %f6148, %f6787;
	@%p6920 bra 	$L__BB0_8699;
	mov.b32 	%r4245, 1145094144;
	st.global.u32 	[%rd2], %r4245;
	bra.uni 	$L__BB0_10237;
$L__BB0_8699:
	mov.b32 	%r4244, 1145077760;
	st.global.u32 	[%rd2], %r4244;
	bra.uni 	$L__BB0_10237;
$L__BB0_8700:
	setp.neu.f32 	%p6919, %f6148, %f6789;
	@%p6919 bra 	$L__BB0_8702;
	mov.b32 	%r4243, 1145061376;
	st.global.u32 	[%rd2], %r4243;
	bra.uni 	$L__BB0_10237;
$L__BB0_8702:
	mov.b32 	%r4242, 1145044992;
	st.global.u32 	[%rd2], %r4242;
	bra.uni 	$L__BB0_10237;
$L__BB0_8703:
	add.s32 	%r3852, %r5, 639;
	cvt.rn.f32.s32 	%f6790, %r3852;
	setp.leu.f32 	%p6657, %f6148, %f6790;
	@%p6657 bra 	$L__BB0_8959;
	add.s32 	%r4044, %r5, 703;
	cvt.rn.f32.s32 	%f6791, %r4044;
	setp.leu.f32 	%p6785, %f6148, %f6791;
	@%p6785 bra 	$L__BB0_8832;
	add.s32 	%r4140, %r5, 735;
	cvt.rn.f32.s32 	%f6792, %r4140;
	setp.leu.f32 	%p6849, %f6148, %f6792;
	@%p6849 bra 	$L__BB0_8769;
	add.s32 	%r4188, %r5, 751;
	cvt.rn.f32.s32 	%f6793, %r4188;
	setp.leu.f32 	%p6881, %f6148, %f6793;
	@%p6881 bra 	$L__BB0_8738;
	add.s32 	%r4212, %r5, 759;
	cvt.rn.f32.s32 	%f6794, %r4212;
	setp.leu.f32 	%p6897, %f6148, %f6794;
	@%p6897 bra 	$L__BB0_8723;
	add.s32 	%r4224, %r5, 763;
	cvt.rn.f32.s32 	%f6795, %r4224;
	setp.leu.f32 	%p6905, %f6148, %f6795;
	@%p6905 bra 	$L__BB0_8716;
	add.s32 	%r4230, %r5, 765;
	cvt.rn.f32.s32 	%f6796, %r4230;
	setp.leu.f32 	%p6909, %f6148, %f6796;
	@%p6909 bra 	$L__BB0_8713;
	setp.neu.f32 	%p6911, %f6148, %f6662;
	@%p6911 bra 	$L__BB0_8712;
	mov.b32 	%r4234, 1145028608;
	st.global.u32 	[%rd2], %r4234;
	bra.uni 	$L__BB0_10237;
$L__BB0_8712:
	mov.b32 	%r4233, 1145012224;
	st.global.u32 	[%rd2], %r4233;
	bra.uni 	$L__BB0_10237;
$L__BB0_8713:
	setp.neu.f32 	%p6910, %f6148, %f6796;
	@%p6910 bra 	$L__BB0_8715;
	mov.b32 	%r4232, 1144995840;
	st.global.u32 	[%rd2], %r4232;
	bra.uni 	$L__BB0_10237;
$L__BB0_8715:
	mov.b32 	%r4231, 1144979456;
	st.global.u32 	[%rd2], %r4231;
	bra.uni 	$L__BB0_10237;
$L__BB0_8716:
	add.s32 	%r4225, %r5, 761;
	cvt.rn.f32.s32 	%f6797, %r4225;
	setp.leu.f32 	%p6906, %f6148, %f6797;
	@%p6906 bra 	$L__BB0_8720;
	setp.neu.f32 	%p6908, %f6148, %f6795;
	@%p6908 bra 	$L__BB0_8719;
	mov.b32 	%r4229, 1144963072;
	st.global.u32 	[%rd2], %r4229;
	bra.uni 	$L__BB0_10237;
$L__BB0_8719:
	mov.b32 	%r4228, 1144946688;
	st.global.u32 	[%rd2], %r4228;
	bra.uni 	$L__BB0_10237;
$L__BB0_8720:
	setp.neu.f32 	%p6907, %f6148, %f6797;
	@%p6907 bra 	$L__BB0_8722;
	mov.b32 	%r4227, 1144930304;
	st.global.u32 	[%rd2], %r4227;
	bra.uni 	$L__BB0_10237;
$L__BB0_8722:
	mov.b32 	%r4226, 1144913920;
	st.global.u32 	[%rd2], %r4226;
	bra.uni 	$L__BB0_10237;
$L__BB0_8723:
	add.s32 	%r4213, %r5, 755;
	cvt.rn.f32.s32 	%f6798, %r4213;
	setp.leu.f32 	%p6898, %f6148, %f6798;
	@%p6898 bra 	$L__BB0_8731;
	add.s32 	%r4219, %r5, 757;
	cvt.rn.f32.s32 	%f6799, %r4219;
	setp.leu.f32 	%p6902, %f6148, %f6799;
	@%p6902 bra 	$L__BB0_8728;
	setp.neu.f32 	%p6904, %f6148, %f6794;
	@%p6904 bra 	$L__BB0_8727;
	mov.b32 	%r4223, 1144897536;
	st.global.u32 	[%rd2], %r4223;
	bra.uni 	$L__BB0_10237;
$L__BB0_8727:
	mov.b32 	%r4222, 1144881152;
	st.global.u32 	[%rd2], %r4222;
	bra.uni 	$L__BB0_10237;
$L__BB0_8728:
	setp.neu.f32 	%p6903, %f6148, %f6799;
	@%p6903 bra 	$L__BB0_8730;
	mov.b32 	%r4221, 1144864768;
	st.global.u32 	[%rd2], %r4221;
	bra.uni 	$L__BB0_10237;
$L__BB0_8730:
	mov.b32 	%r4220, 1144848384;
	st.global.u32 	[%rd2], %r4220;
	bra.uni 	$L__BB0_10237;
$L__BB0_8731:
	add.s32 	%r4214, %r5, 753;
	cvt.rn.f32.s32 	%f6800, %r4214;
	setp.leu.f32 	%p6899, %f6148, %f6800;
	@%p6899 bra 	$L__BB0_8735;
	setp.neu.f32 	%p6901, %f6148, %f6798;
	@%p6901 bra 	$L__BB0_8734;
	mov.b32 	%r4218, 1144832000;
	st.global.u32 	[%rd2], %r4218;
	bra.uni 	$L__BB0_10237;
$L__BB0_8734:
	mov.b32 	%r4217, 1144815616;
	st.global.u32 	[%rd2], %r4217;
	bra.uni 	$L__BB0_10237;
$L__BB0_8735:
	setp.neu.f32 	%p6900, %f6148, %f6800;
	@%p6900 bra 	$L__BB0_8737;
	mov.b32 	%r4216, 1144799232;
	st.global.u32 	[%rd2], %r4216;
	bra.uni 	$L__BB0_10237;
$L__BB0_8737:
	mov.b32 	%r4215, 1144782848;
	st.global.u32 	[%rd2], %r4215;
	bra.uni 	$L__BB0_10237;
$L__BB0_8738:
	add.s32 	%r4189, %r5, 743;
	cvt.rn.f32.s32 	%f6801, %r4189;
	setp.leu.f32 	%p6882, %f6148, %f6801;
	@%p6882 bra 	$L__BB0_8754;
	add.s32 	%r4201, %r5, 747;
	cvt.rn.f32.s32 	%f6802, %r4201;
	setp.leu.f32 	%p6890, %f6148, %f6802;
	@%p6890 bra 	$L__BB0_8747;
	add.s32 	%r4207, %r5, 749;
	cvt.rn.f32.s32 	%f6803, %r4207;
	setp.leu.f32 	%p6894, %f6148, %f6803;
	@%p6894 bra 	$L__BB0_8744;
	setp.neu.f32 	%p6896, %f6148, %f6793;
	@%p6896 bra 	$L__BB0_8743;
	mov.b32 	%r4211, 1144766464;
	st.global.u32 	[%rd2], %r4211;
	bra.uni 	$L__BB0_10237;
$L__BB0_8743:
	mov.b32 	%r4210, 1144750080;
	st.global.u32 	[%rd2], %r4210;
	bra.uni 	$L__BB0_10237;
$L__BB0_8744:
	setp.neu.f32 	%p6895, %f6148, %f6803;
	@%p6895 bra 	$L__BB0_8746;
	mov.b32 	%r4209, 1144733696;
	st.global.u32 	[%rd2], %r4209;
	bra.uni 	$L__BB0_10237;
$L__BB0_8746:
	mov.b32 	%r4208, 1144717312;
	st.global.u32 	[%rd2], %r4208;
	bra.uni 	$L__BB0_10237;
$L__BB0_8747:
	add.s32 	%r4202, %r5, 745;
	cvt.rn.f32.s32 	%f6804, %r4202;
	setp.leu.f32 	%p6891, %f6148, %f6804;
	@%p6891 bra 	$L__BB0_8751;
	setp.neu.f32 	%p6893, %f6148, %f6802;
	@%p6893 bra 	$L__BB0_8750;
	mov.b32 	%r4206, 1144700928;
	st.global.u32 	[%rd2], %r4206;
	bra.uni 	$L__BB0_10237;
$L__BB0_8750:
	mov.b32 	%r4205, 1144684544;
	st.global.u32 	[%rd2], %r4205;
	bra.uni 	$L__BB0_10237;
$L__BB0_8751:
	setp.neu.f32 	%p6892, %f6148, %f6804;
	@%p6892 bra 	$L__BB0_8753;
	mov.b32 	%r4204, 1144668160;
	st.global.u32 	[%rd2], %r4204;
	bra.uni 	$L__BB0_10237;
$L__BB0_8753:
	mov.b32 	%r4203, 1144651776;
	st.global.u32 	[%rd2], %r4203;
	bra.uni 	$L__BB0_10237;
$L__BB0_8754:
	add.s32 	%r4190, %r5, 739;
	cvt.rn.f32.s32 	%f6805, %r4190;
	setp.leu.f32 	%p6883, %f6148, %f6805;
	@%p6883 bra 	$L__BB0_8762;
	add.s32 	%r4196, %r5, 741;
	cvt.rn.f32.s32 	%f6806, %r4196;
	setp.leu.f32 	%p6887, %f6148, %f6806;
	@%p6887 bra 	$L__BB0_8759;
	setp.neu.f32 	%p6889, %f6148, %f6801;
	@%p6889 bra 	$L__BB0_8758;
	mov.b32 	%r4200, 1144635392;
	st.global.u32 	[%rd2], %r4200;
	bra.uni 	$L__BB0_10237;
$L__BB0_8758:
	mov.b32 	%r4199, 1144619008;
	st.global.u32 	[%rd2], %r4199;
	bra.uni 	$L__BB0_10237;
$L__BB0_8759:
	setp.neu.f32 	%p6888, %f6148, %f6806;
	@%p6888 bra 	$L__BB0_8761;
	mov.b32 	%r4198, 1144602624;
	st.global.u32 	[%rd2], %r4198;
	bra.uni 	$L__BB0_10237;
$L__BB0_8761:
	mov.b32 	%r4197, 1144586240;
	st.global.u32 	[%rd2], %r4197;
	bra.uni 	$L__BB0_10237;
$L__BB0_8762:
	add.s32 	%r4191, %r5, 737;
	cvt.rn.f32.s32 	%f6807, %r4191;
	setp.leu.f32 	%p6884, %f6148, %f6807;
	@%p6884 bra 	$L__BB0_8766;
	setp.neu.f32 	%p6886, %f6148, %f6805;
	@%p6886 bra 	$L__BB0_8765;
	mov.b32 	%r4195, 1144569856;
	st.global.u32 	[%rd2], %r4195;
	bra.uni 	$L__BB0_10237;
$L__BB0_8765:
	mov.b32 	%r4194, 1144553472;
	st.global.u32 	[%rd2], %r4194;
	bra.uni 	$L__BB0_10237;
$L__BB0_8766:
	setp.neu.f32 	%p6885, %f6148, %f6807;
	@%p6885 bra 	$L__BB0_8768;
	mov.b32 	%r4193, 1144537088;
	st.global.u32 	[%rd2], %r4193;
	bra.uni 	$L__BB0_10237;
$L__BB0_8768:
	mov.b32 	%r4192, 1144520704;
	st.global.u32 	[%rd2], %r4192;
	bra.uni 	$L__BB0_10237;
$L__BB0_8769:
	add.s32 	%r4141, %r5, 719;
	cvt.rn.f32.s32 	%f6808, %r4141;
	setp.leu.f32 	%p6850, %f6148, %f6808;
	@%p6850 bra 	$L__BB0_8801;
	add.s32 	%r4165, %r5, 727;
	cvt.rn.f32.s32 	%f6809, %r4165;
	setp.leu.f32 	%p6866, %f6148, %f6809;
	@%p6866 bra 	$L__BB0_8786;
	add.s32 	%r4177, %r5, 731;
	cvt.rn.f32.s32 	%f6810, %r4177;
	setp.leu.f32 	%p6874, %f6148, %f6810;
	@%p6874 bra 	$L__BB0_8779;
	add.s32 	%r4183, %r5, 733;
	cvt.rn.f32.s32 	%f6811, %r4183;
	setp.leu.f32 	%p6878, %f6148, %f6811;
	@%p6878 bra 	$L__BB0_8776;
	setp.neu.f32 	%p6880, %f6148, %f6792;
	@%p6880 bra 	$L__BB0_8775;
	mov.b32 	%r4187, 1144504320;
	st.global.u32 	[%rd2], %r4187;
	bra.uni 	$L__BB0_10237;
$L__BB0_8775:
	mov.b32 	%r4186, 1144487936;
	st.global.u32 	[%rd2], %r4186;
	bra.uni 	$L__BB0_10237;
$L__BB0_8776:
	setp.neu.f32 	%p6879, %f6148, %f6811;
	@%p6879 bra 	$L__BB0_8778;
	mov.b32 	%r4185, 1144471552;
	st.global.u32 	[%rd2], %r4185;
	bra.uni 	$L__BB0_10237;
$L__BB0_8778:
	mov.b32 	%r4184, 1144455168;
	st.global.u32 	[%rd2], %r4184;
	bra.uni 	$L__BB0_10237;
$L__BB0_8779:
	add.s32 	%r4178, %r5, 729;
	cvt.rn.f32.s32 	%f6812, %r4178;
	setp.leu.f32 	%p6875, %f6148, %f6812;
	@%p6875 bra 	$L__BB0_8783;
	setp.neu.f32 	%p6877, %f6148, %f6810;
	@%p6877 bra 	$L__BB0_8782;
	mov.b32 	%r4182, 1144438784;
	st.global.u32 	[%rd2], %r4182;
	bra.uni 	$L__BB0_10237;
$L__BB0_8782:
	mov.b32 	%r4181, 1144422400;
	st.global.u32 	[%rd2], %r4181;
	bra.uni 	$L__BB0_10237;
$L__BB0_8783:
	setp.neu.f32 	%p6876, %f6148, %f6812;
	@%p6876 bra 	$L__BB0_8785;
	mov.b32 	%r4180, 1144406016;
	st.global.u32 	[%rd2], %r4180;
	bra.uni 	$L__BB0_10237;
$L__BB0_8785:
	mov.b32 	%r4179, 1144389632;
	st.global.u32 	[%rd2], %r4179;
	bra.uni 	$L__BB0_10237;
$L__BB0_8786:
	add.s32 	%r4166, %r5, 723;
	cvt.rn.f32.s32 	%f6813, %r4166;
	setp.leu.f32 	%p6867, %f6148, %f6813;
	@%p6867 bra 	$L__BB0_8794;
	add.s32 	%r4172, %r5, 725;
	cvt.rn.f32.s32 	%f6814, %r4172;
	setp.leu.f32 	%p6871, %f6148, %f6814;
	@%p6871 bra 	$L__BB0_8791;
	setp.neu.f32 	%p6873, %f6148, %f6809;
	@%p6873 bra 	$L__BB0_8790;
	mov.b32 	%r4176, 1144373248;
	st.global.u32 	[%rd2], %r4176;
	bra.uni 	$L__BB0_10237;
$L__BB0_8790:
	mov.b32 	%r4175, 1144356864;
	st.global.u32 	[%rd2], %r4175;
	bra.uni 	$L__BB0_10237;
$L__BB0_8791:
	setp.neu.f32 	%p6872, %f6148, %f6814;
	@%p6872 bra 	$L__BB0_8793;
	mov.b32 	%r4174, 1144340480;
	st.global.u32 	[%rd2], %r4174;
	bra.uni 	$L__BB0_10237;
$L__BB0_8793:
	mov.b32 	%r4173, 1144324096;
	st.global.u32 	[%rd2], %r4173;
	bra.uni 	$L__BB0_10237;
$L__BB0_8794:
	add.s32 	%r4167, %r5, 721;
	cvt.rn.f32.s32 	%f6815, %r4167;
	setp.leu.f32 	%p6868, %f6148, %f6815;
	@%p6868 bra 	$L__BB0_8798;
	setp.neu.f32 	%p6870, %f6148, %f6813;
	@%p6870 bra 	$L__BB0_8797;
	mov.b32 	%r4171, 1144307712;
	st.global.u32 	[%rd2], %r4171;
	bra.uni 	$L__BB0_10237;
$L__BB0_8797:
	mov.b32 	%r4170, 1144291328;
	st.global.u32 	[%rd2], %r4170;
	bra.uni 	$L__BB0_10237;
$L__BB0_8798:
	setp.neu.f32 	%p6869, %f6148, %f6815;
	@%p6869 bra 	$L__BB0_8800;
	mov.b32 	%r4169, 1144274944;
	st.global.u32 	[%rd2], %r4169;
	bra.uni 	$L__BB0_10237;
$L__BB0_8800:
	mov.b32 	%r4168, 1144258560;
	st.global.u32 	[%rd2], %r4168;
	bra.uni 	$L__BB0_10237;
$L__BB0_8801:
	add.s32 	%r4142, %r5, 711;
	cvt.rn.f32.s32 	%f6816, %r4142;
	setp.leu.f32 	%p6851, %f6148, %f6816;
	@%p6851 bra 	$L__BB0_8817;
	add.s32 	%r4154, %r5, 715;
	cvt.rn.f32.s32 	%f6817, %r4154;
	setp.leu.f32 	%p6859, %f6148, %f6817;
	@%p6859 bra 	$L__BB0_8810;
	add.s32 	%r4160, %r5, 717;
	cvt.rn.f32.s32 	%f6818, %r4160;
	setp.leu.f32 	%p6863, %f6148, %f6818;
	@%p6863 bra 	$L__BB0_8807;
	setp.neu.f32 	%p6865, %f6148, %f6808;
	@%p6865 bra 	$L__BB0_8806;
	mov.b32 	%r4164, 1144242176;
	st.global.u32 	[%rd2], %r4164;
	bra.uni 	$L__BB0_10237;
$L__BB0_8806:
	mov.b32 	%r4163, 1144225792;
	st.global.u32 	[%rd2], %r4163;
	bra.uni 	$L__BB0_10237;
$L__BB0_8807:
	setp.neu.f32 	%p6864, %f6148, %f6818;
	@%p6864 bra 	$L__BB0_8809;
	mov.b32 	%r4162, 1144209408;
	st.global.u32 	[%rd2], %r4162;
	bra.uni 	$L__BB0_10237;
$L__BB0_8809:
	mov.b32 	%r4161, 1144193024;
	st.global.u32 	[%rd2], %r4161;
	bra.uni 	$L__BB0_10237;
$L__BB0_8810:
	add.s32 	%r4155, %r5, 713;
	cvt.rn.f32.s32 	%f6819, %r4155;
	setp.leu.f32 	%p6860, %f6148, %f6819;
	@%p6860 bra 	$L__BB0_8814;
	setp.neu.f32 	%p6862, %f6148, %f6817;
	@%p6862 bra 	$L__BB0_8813;
	mov.b32 	%r4159, 1144176640;
	st.global.u32 	[%rd2], %r4159;
	bra.uni 	$L__BB0_10237;
$L__BB0_8813:
	mov.b32 	%r4158, 1144160256;
	st.global.u32 	[%rd2], %r4158;
	bra.uni 	$L__BB0_10237;
$L__BB0_8814:
	setp.neu.f32 	%p6861, %f6148, %f6819;
	@%p6861 bra 	$L__BB0_8816;
	mov.b32 	%r4157, 1144143872;
	st.global.u32 	[%rd2], %r4157;
	bra.uni 	$L__BB0_10237;
$L__BB0_8816:
	mov.b32 	%r4156, 1144127488;
	st.global.u32 	[%rd2], %r4156;
	bra.uni 	$L__BB0_10237;
$L__BB0_8817:
	add.s32 	%r4143, %r5, 707;
	cvt.rn.f32.s32 	%f6820, %r4143;
	setp.leu.f32 	%p6852, %f6148, %f6820;
	@%p6852 bra 	$L__BB0_8825;
	add.s32 	%r4149, %r5, 709;
	cvt.rn.f32.s32 	%f6821, %r4149;
	setp.leu.f32 	%p6856, %f6148, %f6821;
	@%p6856 bra 	$L__BB0_8822;
	setp.neu.f32 	%p6858, %f6148, %f6816;
	@%p6858 bra 	$L__BB0_8821;
	mov.b32 	%r4153, 1144111104;
	st.global.u32 	[%rd2], %r4153;
	bra.uni 	$L__BB0_10237;
$L__BB0_8821:
	mov.b32 	%r4152, 1144094720;
	st.global.u32 	[%rd2], %r4152;
	bra.uni 	$L__BB0_10237;
$L__BB0_8822:
	setp.neu.f32 	%p6857, %f6148, %f6821;
	@%p6857 bra 	$L__BB0_8824;
	mov.b32 	%r4151, 1144078336;
	st.global.u32 	[%rd2], %r4151;
	bra.uni 	$L__BB0_10237;
$L__BB0_8824:
	mov.b32 	%r4150, 1144061952;
	st.global.u32 	[%rd2], %r4150;
	bra.uni 	$L__BB0_10237;
$L__BB0_8825:
	add.s32 	%r4144, %r5, 705;
	cvt.rn.f32.s32 	%f6822, %r4144;
	setp.leu.f32 	%p6853, %f6148, %f6822;
	@%p6853 bra 	$L__BB0_8829;
	setp.neu.f32 	%p6855, %f6148, %f6820;
	@%p6855 bra 	$L__BB0_8828;
	mov.b32 	%r4148, 1144045568;
	st.global.u32 	[%rd2], %r4148;
	bra.uni 	$L__BB0_10237;
$L__BB0_8828:
	mov.b32 	%r4147, 1144029184;
	st.global.u32 	[%rd2], %r4147;
	bra.uni 	$L__BB0_10237;
$L__BB0_8829:
	setp.neu.f32 	%p6854, %f6148, %f6822;
	@%p6854 bra 	$L__BB0_8831;
	mov.b32 	%r4146, 1144012800;
	st.global.u32 	[%rd2], %r4146;
	bra.uni 	$L__BB0_10237;
$L__BB0_8831:
	mov.b32 	%r4145, 1143996416;
	st.global.u32 	[%rd2], %r4145;
	bra.uni 	$L__BB0_10237;
$L__BB0_8832:
	add.s32 	%r4045, %r5, 671;
	cvt.rn.f32.s32 	%f6823, %r4045;
	setp.leu.f32 	%p6786, %f6148, %f6823;
	@%p6786 bra 	$L__BB0_8896;
	add.s32 	%r4093, %r5, 687;
	cvt.rn.f32.s32 	%f6824, %r4093;
	setp.leu.f32 	%p6818, %f6148, %f6824;
	@%p6818 bra 	$L__BB0_8865;
	add.s32 	%r4117, %r5, 695;
	cvt.rn.f32.s32 	%f6825, %r4117;
	setp.leu.f32 	%p6834, %f6148, %f6825;
	@%p6834 bra 	$L__BB0_8850;
	add.s32 	%r4129, %r5, 699;
	cvt.rn.f32.s32 	%f6826, %r4129;
	setp.leu.f32 	%p6842, %f6148, %f6826;
	@%p6842 bra 	$L__BB0_8843;
	add.s32 	%r4135, %r5, 701;
	cvt.rn.f32.s32 	%f6827, %r4135;
	setp.leu.f32 	%p6846, %f6148, %f6827;
	@%p6846 bra 	$L__BB0_8840;
	setp.neu.f32 	%p6848, %f6148, %f6791;
	@%p6848 bra 	$L__BB0_8839;
	mov.b32 	%r4139, 1143980032;
	st.global.u32 	[%rd2], %r4139;
	bra.uni 	$L__BB0_10237;
$L__BB0_8839:
	mov.b32 	%r4138, 1143963648;
	st.global.u32 	[%rd2], %r4138;
	bra.uni 	$L__BB0_10237;
$L__BB0_8840:
	setp.neu.f32 	%p6847, %f6148, %f6827;
	@%p6847 bra 	$L__BB0_8842;
	mov.b32 	%r4137, 1143947264;
	st.global.u32 	[%rd2], %r4137;
	bra.uni 	$L__BB0_10237;
$L__BB0_8842:
	mov.b32 	%r4136, 1143930880;
	st.global.u32 	[%rd2], %r4136;
	bra.uni 	$L__BB0_10237;
$L__BB0_8843:
	add.s32 	%r4130, %r5, 697;
	cvt.rn.f32.s32 	%f6828, %r4130;
	setp.leu.f32 	%p6843, %f6148, %f6828;
	@%p6843 bra 	$L__BB0_8847;
	setp.neu.f32 	%p6845, %f6148, %f6826;
	@%p6845 bra 	$L__BB0_8846;
	mov.b32 	%r4134, 1143914496;
	st.global.u32 	[%rd2], %r4134;
	bra.uni 	$L__BB0_10237;
$L__BB0_8846:
	mov.b32 	%r4133, 1143898112;
	st.global.u32 	[%rd2], %r4133;
	bra.uni 	$L__BB0_10237;
$L__BB0_8847:
	setp.neu.f32 	%p6844, %f6148, %f6828;
	@%p6844 bra 	$L__BB0_8849;
	mov.b32 	%r4132, 1143881728;
	st.global.u32 	[%rd2], %r4132;
	bra.uni 	$L__BB0_10237;
$L__BB0_8849:
	mov.b32 	%r4131, 1143865344;
	st.global.u32 	[%rd2], %r4131;
	bra.uni 	$L__BB0_10237;
$L__BB0_8850:
	add.s32 	%r4118, %r5, 691;
	cvt.rn.f32.s32 	%f6829, %r4118;
	setp.leu.f32 	%p6835, %f6148, %f6829;
	@%p6835 bra 	$L__BB0_8858;
	add.s32 	%r4124, %r5, 693;
	cvt.rn.f32.s32 	%f6830, %r4124;
	setp.leu.f32 	%p6839, %f6148, %f6830;
	@%p6839 bra 	$L__BB0_8855;
	setp.neu.f32 	%p6841, %f6148, %f6825;
	@%p6841 bra 	$L__BB0_8854;
	mov.b32 	%r4128, 1143848960;
	st.global.u32 	[%rd2], %r4128;
	bra.uni 	$L__BB0_10237;
$L__BB0_8854:
	mov.b32 	%r4127, 1143832576;
	st.global.u32 	[%rd2], %r4127;
	bra.uni 	$L__BB0_10237;
$L__BB0_8855:
	setp.neu.f32 	%p6840, %f6148, %f6830;
	@%p6840 bra 	$L__BB0_8857;
	mov.b32 	%r4126, 1143816192;
	st.global.u32 	[%rd2], %r4126;
	bra.uni 	$L__BB0_10237;
$L__BB0_8857:
	mov.b32 	%r4125, 1143799808;
	st.global.u32 	[%rd2], %r4125;
	bra.uni 	$L__BB0_10237;
$L__BB0_8858:
	add.s32 	%r4119, %r5, 689;
	cvt.rn.f32.s32 	%f6831, %r4119;
	setp.leu.f32 	%p6836, %f6148, %f6831;
	@%p6836 bra 	$L__BB0_8862;
	setp.neu.f32 	%p6838, %f6148, %f6829;
	@%p6838 bra 	$L__BB0_8861;
	mov.b32 	%r4123, 1143783424;
	st.global.u32 	[%rd2], %r4123;
	bra.uni 	$L__BB0_10237;
$L__BB0_8861:
	mov.b32 	%r4122, 1143767040;
	st.global.u32 	[%rd2], %r4122;
	bra.uni 	$L__BB0_10237;
$L__BB0_8862:
	setp.neu.f32 	%p6837, %f6148, %f6831;
	@%p6837 bra 	$L__BB0_8864;
	mov.b32 	%r4121, 1143750656;
	st.global.u32 	[%rd2], %r4121;
	bra.uni 	$L__BB0_10237;
$L__BB0_8864:
	mov.b32 	%r4120, 1143734272;
	st.global.u32 	[%rd2], %r4120;
	bra.uni 	$L__BB0_10237;
$L__BB0_8865:
	add.s32 	%r4094, %r5, 679;
	cvt.rn.f32.s32 	%f6832, %r4094;
	setp.leu.f32 	%p6819, %f6148, %f6832;
	@%p6819 bra 	$L__BB0_8881;
	add.s32 	%r4106, %r5, 683;
	cvt.rn.f32.s32 	%f6833, %r4106;
	setp.leu.f32 	%p6827, %f6148, %f6833;
	@%p6827 bra 	$L__BB0_8874;
	add.s32 	%r4112, %r5, 685;
	cvt.rn.f32.s32 	%f6834, %r4112;
	setp.leu.f32 	%p6831, %f6148, %f6834;
	@%p6831 bra 	$L__BB0_8871;
	setp.neu.f32 	%p6833, %f6148, %f6824;
	@%p6833 bra 	$L__BB0_8870;
	mov.b32 	%r4116, 1143717888;
	st.global.u32 	[%rd2], %r4116;
	bra.uni 	$L__BB0_10237;
$L__BB0_8870:
	mov.b32 	%r4115, 1143701504;
	st.global.u32 	[%rd2], %r4115;
	bra.uni 	$L__BB0_10237;
$L__BB0_8871:
	setp.neu.f32 	%p6832, %f6148, %f6834;
	@%p6832 bra 	$L__BB0_8873;
	mov.b32 	%r4114, 1143685120;
	st.global.u32 	[%rd2], %r4114;
	bra.uni 	$L__BB0_10237;
$L__BB0_8873:
	mov.b32 	%r4113, 1143668736;
	st.global.u32 	[%rd2], %r4113;
	bra.uni 	$L__BB0_10237;
$L__BB0_8874:
	add.s32 	%r4107, %r5, 681;
	cvt.rn.f32.s32 	%f6835, %r4107;
	setp.leu.f32 	%p6828, %f6148, %f6835;
	@%p6828 bra 	$L__BB0_8878;
	setp.neu.f32 	%p6830, %f6148, %f6833;
	@%p6830 bra 	$L__BB0_8877;
	mov.b32 	%r4111, 1143652352;
	st.global.u32 	[%rd2], %r4111;
	bra.uni 	$L__BB0_10237;
$L__BB0_8877:
	mov.b32 	%r4110, 1143635968;
	st.global.u32 	[%rd2], %r4110;
	bra.uni 	$L__BB0_10237;
$L__BB0_8878:
	setp.neu.f32 	%p6829, %f6148, %f6835;
	@%p6829 bra 	$L__BB0_8880;
	mov.b32 	%r4109, 1143619584;
	st.global.u32 	[%rd2], %r4109;
	bra.uni 	$L__BB0_10237;
$L__BB0_8880:
	mov.b32 	%r4108, 1143603200;
	st.global.u32 	[%rd2], %r4108;
	bra.uni 	$L__BB0_10237;
$L__BB0_8881:
	add.s32 	%r4095, %r5, 675;
	cvt.rn.f32.s32 	%f6836, %r4095;
	setp.leu.f32 	%p6820, %f6148, %f6836;
	@%p6820 bra 	$L__BB0_8889;
	add.s32 	%r4101, %r5, 677;
	cvt.rn.f32.s32 	%f6837, %r4101;
	setp.leu.f32 	%p6824, %f6148, %f6837;
	@%p6824 bra 	$L__BB0_8886;
	setp.neu.f32 	%p6826, %f6148, %f6832;
	@%p6826 bra 	$L__BB0_8885;
	mov.b32 	%r4105, 1143586816;
	st.global.u32 	[%rd2], %r4105;
	bra.uni 	$L__BB0_10237;
$L__BB0_8885:
	mov.b32 	%r4104, 1143570432;
	st.global.u32 	[%rd2], %r4104;
	bra.uni 	$L__BB0_10237;
$L__BB0_8886:
	setp.neu.f32 	%p6825, %f6148, %f6837;
	@%p6825 bra 	$L__BB0_8888;
	mov.b32 	%r4103, 1143554048;
	st.global.u32 	[%rd2], %r4103;
	bra.uni 	$L__BB0_10237;
$L__BB0_8888:
	mov.b32 	%r4102, 1143537664;
	st.global.u32 	[%rd2], %r4102;
	bra.uni 	$L__BB0_10237;
$L__BB0_8889:
	add.s32 	%r4096, %r5, 673;
	cvt.rn.f32.s32 	%f6838, %r4096;
	setp.leu.f32 	%p6821, %f6148, %f6838;
	@%p6821 bra 	$L__BB0_8893;
	setp.neu.f32 	%p6823, %f6148, %f6836;
	@%p6823 bra 	$L__BB0_8892;
	mov.b32 	%r4100, 1143521280;
	st.global.u32 	[%rd2], %r4100;
	bra.uni 	$L__BB0_10237;
$L__BB0_8892:
	mov.b32 	%r4099, 1143504896;
	st.global.u32 	[%rd2], %r4099;
	bra.uni 	$L__BB0_10237;
$L__BB0_8893:
	setp.neu.f32 	%p6822, %f6148, %f6838;
	@%p6822 bra 	$L__BB0_8895;
	mov.b32 	%r4098, 1143488512;
	st.global.u32 	[%rd2], %r4098;
	bra.uni 	$L__BB0_10237;
$L__BB0_8895:
	mov.b32 	%r4097, 1143472128;
	st.global.u32 	[%rd2], %r4097;
	bra.uni 	$L__BB0_10237;
$L__BB0_8896:
	add.s32 	%r4046, %r5, 655;
	cvt.rn.f32.s32 	%f6839, %r4046;
	setp.leu.f32 	%p6787, %f6148, %f6839;
	@%p6787 bra 	$L__BB0_8928;
	add.s32 	%r4070, %r5, 663;
	cvt.rn.f32.s32 	%f6840, %r4070;
	setp.leu.f32 	%p6803, %f6148, %f6840;
	@%p6803 bra 	$L__BB0_8913;
	add.s32 	%r4082, %r5, 667;
	cvt.rn.f32.s32 	%f6841, %r4082;
	setp.leu.f32 	%p6811, %f6148, %f6841;
	@%p6811 bra 	$L__BB0_8906;
	add.s32 	%r4088, %r5, 669;
	cvt.rn.f32.s32 	%f6842, %r4088;
	setp.leu.f32 	%p6815, %f6148, %f6842;
	@%p6815 bra 	$L__BB0_8903;
	setp.neu.f32 	%p6817, %f6148, %f6823;
	@%p6817 bra 	$L__BB0_8902;
	mov.b32 	%r4092, 1143455744;
	st.global.u32 	[%rd2], %r4092;
	bra.uni 	$L__BB0_10237;
$L__BB0_8902:
	mov.b32 	%r4091, 1143439360;
	st.global.u32 	[%rd2], %r4091;
	bra.uni 	$L__BB0_10237;
$L__BB0_8903:
	setp.neu.f32 	%p6816, %f6148, %f6842;
	@%p6816 bra 	$L__BB0_8905;
	mov.b32 	%r4090, 1143422976;
	st.global.u32 	[%rd2], %r4090;
	bra.uni 	$L__BB0_10237;
$L__BB0_8905:
	mov.b32 	%r4089, 1143406592;
	st.global.u32 	[%rd2], %r4089;
	bra.uni 	$L__BB0_10237;
$L__BB0_8906:
	add.s32 	%r4083, %r5, 665;
	cvt.rn.f32.s32 	%f6843, %r4083;
	setp.leu.f32 	%p6812, %f6148, %f6843;
	@%p6812 bra 	$L__BB0_8910;
	setp.neu.f32 	%p6814, %f6148, %f6841;
	@%p6814 bra 	$L__BB0_8909;
	mov.b32 	%r4087, 1143390208;
	st.global.u32 	[%rd2], %r4087;
	bra.uni 	$L__BB0_10237;
$L__BB0_8909:
	mov.b32 	%r4086, 1143373824;
	st.global.u32 	[%rd2], %r4086;
	bra.uni 	$L__BB0_10237;
$L__BB0_8910:
	setp.neu.f32 	%p6813, %f6148, %f6843;
	@%p6813 bra 	$L__BB0_8912;
	mov.b32 	%r4085, 1143357440;
	st.global.u32 	[%rd2], %r4085;
	bra.uni 	$L__BB0_10237;
$L__BB0_8912:
	mov.b32 	%r4084, 1143341056;
	st.global.u32 	[%rd2], %r4084;
	bra.uni 	$L__BB0_10237;
$L__BB0_8913:
	add.s32 	%r4071, %r5, 659;
	cvt.rn.f32.s32 	%f6844, %r4071;
	setp.leu.f32 	%p6804, %f6148, %f6844;
	@%p6804 bra 	$L__BB0_8921;
	add.s32 	%r4077, %r5, 661;
	cvt.rn.f32.s32 	%f6845, %r4077;
	setp.leu.f32 	%p6808, %f6148, %f6845;
	@%p6808 bra 	$L__BB0_8918;
	setp.neu.f32 	%p6810, %f6148, %f6840;
	@%p6810 bra 	$L__BB0_8917;
	mov.b32 	%r4081, 1143324672;
	st.global.u32 	[%rd2], %r4081;
	bra.uni 	$L__BB0_10237;
$L__BB0_8917:
	mov.b32 	%r4080, 1143308288;
	st.global.u32 	[%rd2], %r4080;
	bra.uni 	$L__BB0_10237;
$L__BB0_8918:
	setp.neu.f32 	%p6809, %f6148, %f6845;
	@%p6809 bra 	$L__BB0_8920;
	mov.b32 	%r4079, 1143291904;
	st.global.u32 	[%rd2], %r4079;
	bra.uni 	$L__BB0_10237;
$L__BB0_8920:
	mov.b32 	%r4078, 1143275520;
	st.global.u32 	[%rd2], %r4078;
	bra.uni 	$L__BB0_10237;
$L__BB0_8921:
	add.s32 	%r4072, %r5, 657;
	cvt.rn.f32.s32 	%f6846, %r4072;
	setp.leu.f32 	%p6805, %f6148, %f6846;
	@%p6805 bra 	$L__BB0_8925;
	setp.neu.f32 	%p6807, %f6148, %f6844;
	@%p6807 bra 	$L__BB0_8924;
	mov.b32 	%r4076, 1143259136;
	st.global.u32 	[%rd2], %r4076;
	bra.uni 	$L__BB0_10237;
$L__BB0_8924:
	mov.b32 	%r4075, 1143242752;
	st.global.u32 	[%rd2], %r4075;
	bra.uni 	$L__BB0_10237;
$L__BB0_8925:
	setp.neu.f32 	%p6806, %f6148, %f6846;
	@%p6806 bra 	$L__BB0_8927;
	mov.b32 	%r4074, 1143226368;
	st.global.u32 	[%rd2], %r4074;
	bra.uni 	$L__BB0_10237;
$L__BB0_8927:
	mov.b32 	%r4073, 1143209984;
	st.global.u32 	[%rd2], %r4073;
	bra.uni 	$L__BB0_10237;
$L__BB0_8928:
	add.s32 	%r4047, %r5, 647;
	cvt.rn.f32.s32 	%f6847, %r4047;
	setp.leu.f32 	%p6788, %f6148, %f6847;
	@%p6788 bra 	$L__BB0_8944;
	add.s32 	%r4059, %r5, 651;
	cvt.rn.f32.s32 	%f6848, %r4059;
	setp.leu.f32 	%p6796, %f6148, %f6848;
	@%p6796 bra 	$L__BB0_8937;
	add.s32 	%r4065, %r5, 653;
	cvt.rn.f32.s32 	%f6849, %r4065;
	setp.leu.f32 	%p6800, %f6148, %f6849;
	@%p6800 bra 	$L__BB0_8934;
	setp.neu.f32 	%p6802, %f6148, %f6839;
	@%p6802 bra 	$L__BB0_8933;
	mov.b32 	%r4069, 1143193600;
	st.global.u32 	[%rd2], %r4069;
	bra.uni 	$L__BB0_10237;
$L__BB0_8933:
	mov.b32 	%r4068, 1143177216;
	st.global.u32 	[%rd2], %r4068;
	bra.uni 	$L__BB0_10237;
$L__BB0_8934:
	setp.neu.f32 	%p6801, %f6148, %f6849;
	@%p6801 bra 	$L__BB0_8936;
	mov.b32 	%r4067, 1143160832;
	st.global.u32 	[%rd2], %r4067;
	bra.uni 	$L__BB0_10237;
$L__BB0_8936:
	mov.b32 	%r4066, 1143144448;
	st.global.u32 	[%rd2], %r4066;
	bra.uni 	$L__BB0_10237;
$L__BB0_8937:
	add.s32 	%r4060, %r5, 649;
	cvt.rn.f32.s32 	%f6850, %r4060;
	setp.leu.f32 	%p6797, %f6148, %f6850;
	@%p6797 bra 	$L__BB0_8941;
	setp.neu.f32 	%p6799, %f6148, %f6848;
	@%p6799 bra 	$L__BB0_8940;
	mov.b32 	%r4064, 1143128064;
	st.global.u32 	[%rd2], %r4064;
	bra.uni 	$L__BB0_10237;
$L__BB0_8940:
	mov.b32 	%r4063, 1143111680;
	st.global.u32 	[%rd2], %r4063;
	bra.uni 	$L__BB0_10237;
$L__BB0_8941:
	setp.neu.f32 	%p6798, %f6148, %f6850;
	@%p6798 bra 	$L__BB0_8943;
	mov.b32 	%r4062, 1143095296;
	st.global.u32 	[%rd2], %r4062;
	bra.uni 	$L__BB0_10237;
$L__BB0_8943:
	mov.b32 	%r4061, 1143078912;
	st.global.u32 	[%rd2], %r4061;
	bra.uni 	$L__BB0_10237;
$L__BB0_8944:
	add.s32 	%r4048, %r5, 643;
	cvt.rn.f32.s32 	%f6851, %r4048;
	setp.leu.f32 	%p6789, %f6148, %f6851;
	@%p6789 bra 	$L__BB0_8952;
	add.s32 	%r4054, %r5, 645;
	cvt.rn.f32.s32 	%f6852, %r4054;
	setp.leu.f32 	%p6793, %f6148, %f6852;
	@%p6793 bra 	$L__BB0_8949;
	setp.neu.f32 	%p6795, %f6148, %f6847;
	@%p6795 bra 	$L__BB0_8948;
	mov.b32 	%r4058, 1143062528;
	st.global.u32 	[%rd2], %r4058;
	bra.uni 	$L__BB0_10237;
$L__BB0_8948:
	mov.b32 	%r4057, 1143046144;
	st.global.u32 	[%rd2], %r4057;
	bra.uni 	$L__BB0_10237;
$L__BB0_8949:
	setp.neu.f32 	%p6794, %f6148, %f6852;
	@%p6794 bra 	$L__BB0_8951;
	mov.b32 	%r4056, 1143029760;
	st.global.u32 	[%rd2], %r4056;
	bra.uni 	$L__BB0_10237;
$L__BB0_8951:
	mov.b32 	%r4055, 1143013376;
	st.global.u32 	[%rd2], %r4055;
	bra.uni 	$L__BB0_10237;
$L__BB0_8952:
	add.s32 	%r4049, %r5, 641;
	cvt.rn.f32.s32 	%f6853, %r4049;
	setp.leu.f32 	%p6790, %f6148, %f6853;
	@%p6790 bra 	$L__BB0_8956;
	setp.neu.f32 	%p6792, %f6148, %f6851;
	@%p6792 bra 	$L__BB0_8955;
	mov.b32 	%r4053, 1142996992;
	st.global.u32 	[%rd2], %r4053;
	bra.uni 	$L__BB0_10237;
$L__BB0_8955:
	mov.b32 	%r4052, 1142980608;
	st.global.u32 	[%rd2], %r4052;
	bra.uni 	$L__BB0_10237;
$L__BB0_8956:
	setp.neu.f32 	%p6791, %f6148, %f6853;
	@%p6791 bra 	$L__BB0_8958;
	mov.b32 	%r4051, 1142964224;
	st.global.u32 	[%rd2], %r4051;
	bra.uni 	$L__BB0_10237;
$L__BB0_8958:
	mov.b32 	%r4050, 1142947840;
	st.global.u32 	[%rd2], %r4050;
	bra.uni 	$L__BB0_10237;
$L__BB0_8959:
	add.s32 	%r3853, %r5, 575;
	cvt.rn.f32.s32 	%f6854, %r3853;
	setp.leu.f32 	%p6658, %f6148, %f6854;
	@%p6658 bra 	$L__BB0_9087;
	add.s32 	%r3949, %r5, 607;
	cvt.rn.f32.s32 	%f6855, %r3949;
	setp.leu.f32 	%p6722, %f6148, %f6855;
	@%p6722 bra 	$L__BB0_9024;
	add.s32 	%r3997, %r5, 623;
	cvt.rn.f32.s32 	%f6856, %r3997;
	setp.leu.f32 	%p6754, %f6148, %f6856;
	@%p6754 bra 	$L__BB0_8993;
	add.s32 	%r4021, %r5, 631;
	cvt.rn.f32.s32 	%f6857, %r4021;
	setp.leu.f32 	%p6770, %f6148, %f6857;
	@%p6770 bra 	$L__BB0_8978;
	add.s32 	%r4033, %r5, 635;
	cvt.rn.f32.s32 	%f6858, %r4033;
	setp.leu.f32 	%p6778, %f6148, %f6858;
	@%p6778 bra 	$L__BB0_8971;
	add.s32 	%r4039, %r5, 637;
	cvt.rn.f32.s32 	%f6859, %r4039;
	setp.leu.f32 	%p6782, %f6148, %f6859;
	@%p6782 bra 	$L__BB0_8968;
	setp.neu.f32 	%p6784, %f6148, %f6790;
	@%p6784 bra 	$L__BB0_8967;
	mov.b32 	%r4043, 1142931456;
	st.global.u32 	[%rd2], %r4043;
	bra.uni 	$L__BB0_10237;
$L__BB0_8967:
	mov.b32 	%r4042, 1142915072;
	st.global.u32 	[%rd2], %r4042;
	bra.uni 	$L__BB0_10237;
$L__BB0_8968:
	setp.neu.f32 	%p6783, %f6148, %f6859;
	@%p6783 bra 	$L__BB0_8970;
	mov.b32 	%r4041, 1142898688;
	st.global.u32 	[%rd2], %r4041;
	bra.uni 	$L__BB0_10237;
$L__BB0_8970:
	mov.b32 	%r4040, 1142882304;
	st.global.u32 	[%rd2], %r4040;
	bra.uni 	$L__BB0_10237;
$L__BB0_8971:
	add.s32 	%r4034, %r5, 633;
	cvt.rn.f32.s32 	%f6860, %r4034;
	setp.leu.f32 	%p6779, %f6148, %f6860;
	@%p6779 bra 	$L__BB0_8975;
	setp.neu.f32 	%p6781, %f6148, %f6858;
	@%p6781 bra 	$L__BB0_8974;
	mov.b32 	%r4038, 1142865920;
	st.global.u32 	[%rd2], %r4038;
	bra.uni 	$L__BB0_10237;
$L__BB0_8974:
	mov.b32 	%r4037, 1142849536;
	st.global.u32 	[%rd2], %r4037;
	bra.uni 	$L__BB0_10237;
$L__BB0_8975:
	setp.neu.f32 	%p6780, %f6148, %f6860;
	@%p6780 bra 	$L__BB0_8977;
	mov.b32 	%r4036, 1142833152;
	st.global.u32 	[%rd2], %r4036;
	bra.uni 	$L__BB0_10237;
$L__BB0_8977:
	mov.b32 	%r4035, 1142816768;
	st.global.u32 	[%rd2], %r4035;
	bra.uni 	$L__BB0_10237;
$L__BB0_8978:
	add.s32 	%r4022, %r5, 627;
	cvt.rn.f32.s32 	%f6861, %r4022;
	setp.leu.f32 	%p6771, %f6148, %f6861;
	@%p6771 bra 	$L__BB0_8986;
	add.s32 	%r4028, %r5, 629;
	cvt.rn.f32.s32 	%f6862, %r4028;
	setp.leu.f32 	%p6775, %f6148, %f6862;
	@%p6775 bra 	$L__BB0_8983;
	setp.neu.f32 	%p6777, %f6148, %f6857;
	@%p6777 bra 	$L__BB0_8982;
	mov.b32 	%r4032, 1142800384;
	st.global.u32 	[%rd2], %r4032;
	bra.uni 	$L__BB0_10237;
$L__BB0_8982:
	mov.b32 	%r4031, 1142784000;
	st.global.u32 	[%rd2], %r4031;
	bra.uni 	$L__BB0_10237;
$L__BB0_8983:
	setp.neu.f32 	%p6776, %f6148, %f6862;
	@%p6776 bra 	$L__BB0_8985;
	mov.b32 	%r4030, 1142767616;
	st.global.u32 	[%rd2], %r4030;
	bra.uni 	$L__BB0_10237;
$L__BB0_8985:
	mov.b32 	%r4029, 1142751232;
	st.global.u32 	[%rd2], %r4029;
	bra.uni 	$L__BB0_10237;
$L__BB0_8986:
	add.s32 	%r4023, %r5, 625;
	cvt.rn.f32.s32 	%f6863, %r4023;
	setp.leu.f32 	%p6772, %f6148, %f6863;
	@%p6772 bra 	$L__BB0_8990;
	setp.neu.f32 	%p6774, %f6148, %f6861;
	@%p6774 bra 	$L__BB0_8989;
	mov.b32 	%r4027, 1142734848;
	st.global.u32 	[%rd2], %r4027;
	bra.uni 	$L__BB0_10237;
$L__BB0_8989:
	mov.b32 	%r4026, 1142718464;
	st.global.u32 	[%rd2], %r4026;
	bra.uni 	$L__BB0_10237;
$L__BB0_8990:
	setp.neu.f32 	%p6773, %f6148, %f6863;
	@%p6773 bra 	$L__BB0_8992;
	mov.b32 	%r4025, 1142702080;
	st.global.u32 	[%rd2], %r4025;
	bra.uni 	$L__BB0_10237;
$L__BB0_8992:
	mov.b32 	%r4024, 1142685696;
	st.global.u32 	[%rd2], %r4024;
	bra.uni 	$L__BB0_10237;
$L__BB0_8993:
	add.s32 	%r3998, %r5, 615;
	cvt.rn.f32.s32 	%f6864, %r3998;
	setp.leu.f32 	%p6755, %f6148, %f6864;
	@%p6755 bra 	$L__BB0_9009;
	add.s32 	%r4010, %r5, 619;
	cvt.rn.f32.s32 	%f6865, %r4010;
	setp.leu.f32 	%p6763, %f6148, %f6865;
	@%p6763 bra 	$L__BB0_9002;
	add.s32 	%r4016, %r5, 621;
	cvt.rn.f32.s32 	%f6866, %r4016;
	setp.leu.f32 	%p6767, %f6148, %f6866;
	@%p6767 bra 	$L__BB0_8999;
	setp.neu.f32 	%p6769, %f6148, %f6856;
	@%p6769 bra 	$L__BB0_8998;
	mov.b32 	%r4020, 1142669312;
	st.global.u32 	[%rd2], %r4020;
	bra.uni 	$L__BB0_10237;
$L__BB0_8998:
	mov.b32 	%r4019, 1142652928;
	st.global.u32 	[%rd2], %r4019;
	bra.uni 	$L__BB0_10237;
$L__BB0_8999:
	setp.neu.f32 	%p6768, %f6148, %f6866;
	@%p6768 bra 	$L__BB0_9001;
	mov.b32 	%r4018, 1142636544;
	st.global.u32 	[%rd2], %r4018;
	bra.uni 	$L__BB0_10237;
$L__BB0_9001:
	mov.b32 	%r4017, 1142620160;
	st.global.u32 	[%rd2], %r4017;
	bra.uni 	$L__BB0_10237;
$L__BB0_9002:
	add.s32 	%r4011, %r5, 617;
	cvt.rn.f32.s32 	%f6867, %r4011;
	setp.leu.f32 	%p6764, %f6148, %f6867;
	@%p6764 bra 	$L__BB0_9006;
	setp.neu.f32 	%p6766, %f6148, %f6865;
	@%p6766 bra 	$L__BB0_9005;
	mov.b32 	%r4015, 1142603776;
	st.global.u32 	[%rd2], %r4015;
	bra.uni 	$L__BB0_10237;
$L__BB0_9005:
	mov.b32 	%r4014, 1142587392;
	st.global.u32 	[%rd2], %r4014;
	bra.uni 	$L__BB0_10237;
$L__BB0_9006:
	setp.neu.f32 	%p6765, %f6148, %f6867;
	@%p6765 bra 	$L__BB0_9008;
	mov.b32 	%r4013, 1142571008;
	st.global.u32 	[%rd2], %r4013;
	bra.uni 	$L__BB0_10237;
$L__BB0_9008:
	mov.b32 	%r4012, 1142554624;
	st.global.u32 	[%rd2], %r4012;
	bra.uni 	$L__BB0_10237;
$L__BB0_9009:
	add.s32 	%r3999, %r5, 611;
	cvt.rn.f32.s32 	%f6868, %r3999;
	setp.leu.f32 	%p6756, %f6148, %f6868;
	@%p6756 bra 	$L__BB0_9017;
	add.s32 	%r4005, %r5, 613;
	cvt.rn.f32.s32 	%f6869, %r4005;
	setp.leu.f32 	%p6760, %f6148, %f6869;
	@%p6760 bra 	$L__BB0_9014;
	setp.neu.f32 	%p6762, %f6148, %f6864;
	@%p6762 bra 	$L__BB0_9013;
	mov.b32 	%r4009, 1142538240;
	st.global.u32 	[%rd2], %r4009;
	bra.uni 	$L__BB0_10237;
$L__BB0_9013:
	mov.b32 	%r4008, 1142521856;
	st.global.u32 	[%rd2], %r4008;
	bra.uni 	$L__BB0_10237;
$L__BB0_9014:
	setp.neu.f32 	%p6761, %f6148, %f6869;
	@%p6761 bra 	$L__BB0_9016;
	mov.b32 	%r4007, 1142505472;
	st.global.u32 	[%rd2], %r4007;
	bra.uni 	$L__BB0_10237;
$L__BB0_9016:
	mov.b32 	%r4006, 1142489088;
	st.global.u32 	[%rd2], %r4006;
	bra.uni 	$L__BB0_10237;
$L__BB0_9017:
	add.s32 	%r4000, %r5, 609;
	cvt.rn.f32.s32 	%f6870, %r4000;
	setp.leu.f32 	%p6757, %f6148, %f6870;
	@%p6757 bra 	$L__BB0_9021;
	setp.neu.f32 	%p6759, %f6148, %f6868;
	@%p6759 bra 	$L__BB0_9020;
	mov.b32 	%r4004, 1142472704;
	st.global.u32 	[%rd2], %r4004;
	bra.uni 	$L__BB0_10237;
$L__BB0_9020:
	mov.b32 	%r4003, 1142456320;
	st.global.u32 	[%rd2], %r4003;
	bra.uni 	$L__BB0_10237;
$L__BB0_9021:
	setp.neu.f32 	%p6758, %f6148, %f6870;
	@%p6758 bra 	$L__BB0_9023;
	mov.b32 	%r4002, 1142439936;
	st.global.u32 	[%rd2], %r4002;
	bra.uni 	$L__BB0_10237;
$L__BB0_9023:
	mov.b32 	%r4001, 1142423552;
	st.global.u32 	[%rd2], %r4001;
	bra.uni 	$L__BB0_10237;
$L__BB0_9024:
	add.s32 	%r3950, %r5, 591;
	cvt.rn.f32.s32 	%f6871, %r3950;
	setp.leu.f32 	%p6723, %f6148, %f6871;
	@%p6723 bra 	$L__BB0_9056;
	add.s32 	%r3974, %r5, 599;
	cvt.rn.f32.s32 	%f6872, %r3974;
	setp.leu.f32 	%p6739, %f6148, %f6872;
	@%p6739 bra 	$L__BB0_9041;
	add.s32 	%r3986, %r5, 603;
	cvt.rn.f32.s32 	%f6873, %r3986;
	setp.leu.f32 	%p6747, %f6148, %f6873;
	@%p6747 bra 	$L__BB0_9034;
	add.s32 	%r3992, %r5, 605;
	cvt.rn.f32.s32 	%f6874, %r3992;
	setp.leu.f32 	%p6751, %f6148, %f6874;
	@%p6751 bra 	$L__BB0_9031;
	setp.neu.f32 	%p6753, %f6148, %f6855;
	@%p6753 bra 	$L__BB0_9030;
	mov.b32 	%r3996, 1142407168;
	st.global.u32 	[%rd2], %r3996;
	bra.uni 	$L__BB0_10237;
$L__BB0_9030:
	mov.b32 	%r3995, 1142390784;
	st.global.u32 	[%rd2], %r3995;
	bra.uni 	$L__BB0_10237;
$L__BB0_9031:
	setp.neu.f32 	%p6752, %f6148, %f6874;
	@%p6752 bra 	$L__BB0_9033;
	mov.b32 	%r3994, 1142374400;
	st.global.u32 	[%rd2], %r3994;
	bra.uni 	$L__BB0_10237;
$L__BB0_9033:
	mov.b32 	%r3993, 1142358016;
	st.global.u32 	[%rd2], %r3993;
	bra.uni 	$L__BB0_10237;
$L__BB0_9034:
	add.s32 	%r3987, %r5, 601;
	cvt.rn.f32.s32 	%f6875, %r3987;
	setp.leu.f32 	%p6748, %f6148, %f6875;
	@%p6748 bra 	$L__BB0_9038;
	setp.neu.f32 	%p6750, %f6148, %f6873;
	@%p6750 bra 	$L__BB0_9037;
	mov.b32 	%r3991, 1142341632;
	st.global.u32 	[%rd2], %r3991;
	bra.uni 	$L__BB0_10237;
$L__BB0_9037:
	mov.b32 	%r3990, 1142325248;
	st.global.u32 	[%rd2], %r3990;
	bra.uni 	$L__BB0_10237;
$L__BB0_9038:
	setp.neu.f32 	%p6749, %f6148, %f6875;
	@%p6749 bra 	$L__BB0_9040;
	mov.b32 	%r3989, 1142308864;
	st.global.u32 	[%rd2], %r3989;
	bra.uni 	$L__BB0_10237;
$L__BB0_9040:
	mov.b32 	%r3988, 1142292480;
	st.global.u32 	[%rd2], %r3988;
	bra.uni 	$L__BB0_10237;
$L__BB0_9041:
	add.s32 	%r3975, %r5, 595;
	cvt.rn.f32.s32 	%f6876, %r3975;
	setp.leu.f32 	%p6740, %f6148, %f6876;
	@%p6740 bra 	$L__BB0_9049;
	add.s32 	%r3981, %r5, 597;
	cvt.rn.f32.s32 	%f6877, %r3981;
	setp.leu.f32 	%p6744, %f6148, %f6877;
	@%p6744 bra 	$L__BB0_9046;
	setp.neu.f32 	%p6746, %f6148, %f6872;
	@%p6746 bra 	$L__BB0_9045;
	mov.b32 	%r3985, 1142276096;
	st.global.u32 	[%rd2], %r3985;
	bra.uni 	$L__BB0_10237;
$L__BB0_9045:
	mov.b32 	%r3984, 1142259712;
	st.global.u32 	[%rd2], %r3984;
	bra.uni 	$L__BB0_10237;
$L__BB0_9046:
	setp.neu.f32 	%p6745, %f6148, %f6877;
	@%p6745 bra 	$L__BB0_9048;
	mov.b32 	%r3983, 1142243328;
	st.global.u32 	[%rd2], %r3983;
	bra.uni 	$L__BB0_10237;
$L__BB0_9048:
	mov.b32 	%r3982, 1142226944;
	st.global.u32 	[%rd2], %r3982;
	bra.uni 	$L__BB0_10237;
$L__BB0_9049:
	add.s32 	%r3976, %r5, 593;
	cvt.rn.f32.s32 	%f6878, %r3976;
	setp.leu.f32 	%p6741, %f6148, %f6878;
	@%p6741 bra 	$L__BB0_9053;
	setp.neu.f32 	%p6743, %f6148, %f6876;
	@%p6743 bra 	$L__BB0_9052;
	mov.b32 	%r3980, 1142210560;
	st.global.u32 	[%rd2], %r3980;
	bra.uni 	$L__BB0_10237;
$L__BB0_9052:
	mov.b32 	%r3979, 1142194176;
	st.global.u32 	[%rd2], %r3979;
	bra.uni 	$L__BB0_10237;
$L__BB0_9053:
	setp.neu.f32 	%p6742, %f6148, %f6878;
	@%p6742 bra 	$L__BB0_9055;
	mov.b32 	%r3978, 1142177792;
	st.global.u32 	[%rd2], %r3978;
	bra.uni 	$L__BB0_10237;
$L__BB0_9055:
	mov.b32 	%r3977, 1142161408;
	st.global.u32 	[%rd2], %r3977;
	bra.uni 	$L__BB0_10237;
$L__BB0_9056:
	add.s32 	%r3951, %r5, 583;
	cvt.rn.f32.s32 	%f6879, %r3951;
	setp.leu.f32 	%p6724, %f6148, %f6879;
	@%p6724 bra 	$L__BB0_9072;
	add.s32 	%r3963, %r5, 587;
	cvt.rn.f32.s32 	%f6880, %r3963;
	setp.leu.f32 	%p6732, %f6148, %f6880;
	@%p6732 bra 	$L__BB0_9065;
	add.s32 	%r3969, %r5, 589;
	cvt.rn.f32.s32 	%f6881, %r3969;
	setp.leu.f32 	%p6736, %f6148, %f6881;
	@%p6736 bra 	$L__BB0_9062;
	setp.neu.f32 	%p6738, %f6148, %f6871;
	@%p6738 bra 	$L__BB0_9061;
	mov.b32 	%r3973, 1142145024;
	st.global.u32 	[%rd2], %r3973;
	bra.uni 	$L__BB0_10237;
$L__BB0_9061:
	mov.b32 	%r3972, 1142128640;
	st.global.u32 	[%rd2], %r3972;
	bra.uni 	$L__BB0_10237;
$L__BB0_9062:
	setp.neu.f32 	%p6737, %f6148, %f6881;
	@%p6737 bra 	$L__BB0_9064;
	mov.b32 	%r3971, 1142112256;
	st.global.u32 	[%rd2], %r3971;
	bra.uni 	$L__BB0_10237;
$L__BB0_9064:
	mov.b32 	%r3970, 1142095872;
	st.global.u32 	[%rd2], %r3970;
	bra.uni 	$L__BB0_10237;
$L__BB0_9065:
	add.s32 	%r3964, %r5, 585;
	cvt.rn.f32.s32 	%f6882, %r3964;
	setp.leu.f32 	%p6733, %f6148, %f6882;
	@%p6733 bra 	$L__BB0_9069;
	setp.neu.f32 	%p6735, %f6148, %f6880;
	@%p6735 bra 	$L__BB0_9068;
	mov.b32 	%r3968, 1142079488;
	st.global.u32 	[%rd2], %r3968;
	bra.uni 	$L__BB0_10237;
$L__BB0_9068:
	mov.b32 	%r3967, 1142063104;
	st.global.u32 	[%rd2], %r3967;
	bra.uni 	$L__BB0_10237;
$L__BB0_9069:
	setp.neu.f32 	%p6734, %f6148, %f6882;
	@%p6734 bra 	$L__BB0_9071;
	mov.b32 	%r3966, 1142046720;
	st.global.u32 	[%rd2], %r3966;
	bra.uni 	$L__BB0_10237;
$L__BB0_9071:
	mov.b32 	%r3965, 1142030336;
	st.global.u32 	[%rd2], %r3965;
	bra.uni 	$L__BB0_10237;
$L__BB0_9072:
	add.s32 	%r3952, %r5, 579;
	cvt.rn.f32.s32 	%f6883, %r3952;
	setp.leu.f32 	%p6725, %f6148, %f6883;
	@%p6725 bra 	$L__BB0_9080;
	add.s32 	%r3958, %r5, 581;
	cvt.rn.f32.s32 	%f6884, %r3958;
	setp.leu.f32 	%p6729, %f6148, %f6884;
	@%p6729 bra 	$L__BB0_9077;
	setp.neu.f32 	%p6731, %f6148, %f6879;
	@%p6731 bra 	$L__BB0_9076;
	mov.b32 	%r3962, 1142013952;
	st.global.u32 	[%rd2], %r3962;
	bra.uni 	$L__BB0_10237;
$L__BB0_9076:
	mov.b32 	%r3961, 1141997568;
	st.global.u32 	[%rd2], %r3961;
	bra.uni 	$L__BB0_10237;
$L__BB0_9077:
	setp.neu.f32 	%p6730, %f6148, %f6884;
	@%p6730 bra 	$L__BB0_9079;
	mov.b32 	%r3960, 1141981184;
	st.global.u32 	[%rd2], %r3960;
	bra.uni 	$L__BB0_10237;
$L__BB0_9079:
	mov.b32 	%r3959, 1141964800;
	st.global.u32 	[%rd2], %r3959;
	bra.uni 	$L__BB0_10237;
$L__BB0_9080:
	add.s32 	%r3953, %r5, 577;
	cvt.rn.f32.s32 	%f6885, %r3953;
	setp.leu.f32 	%p6726, %f6148, %f6885;
	@%p6726 bra 	$L__BB0_9084;
	setp.neu.f32 	%p6728, %f6148, %f6883;
	@%p6728 bra 	$L__BB0_9083;
	mov.b32 	%r3957, 1141948416;
	st.global.u32 	[%rd2], %r3957;
	bra.uni 	$L__BB0_10237;
$L__BB0_9083:
	mov.b32 	%r3956, 1141932032;
	st.global.u32 	[%rd2], %r3956;
	bra.uni 	$L__BB0_10237;
$L__BB0_9084:
	setp.neu.f32 	%p6727, %f6148, %f6885;
	@%p6727 bra 	$L__BB0_9086;
	mov.b32 	%r3955, 1141915648;
	st.global.u32 	[%rd2], %r3955;
	bra.uni 	$L__BB0_10237;
$L__BB0_9086:
	mov.b32 	%r3954, 1141899264;
	st.global.u32 	[%rd2], %r3954;
	bra.uni 	$L__BB0_10237;
$L__BB0_9087:
	add.s32 	%r3854, %r5, 543;
	cvt.rn.f32.s32 	%f6886, %r3854;
	setp.leu.f32 	%p6659, %f6148, %f6886;
	@%p6659 bra 	$L__BB0_9151;
	add.s32 	%r3902, %r5, 559;
	cvt.rn.f32.s32 	%f6887, %r3902;
	setp.leu.f32 	%p6691, %f6148, %f6887;
	@%p6691 bra 	$L__BB0_9120;
	add.s32 	%r3926, %r5, 567;
	cvt.rn.f32.s32 	%f6888, %r3926;
	setp.leu.f32 	%p6707, %f6148, %f6888;
	@%p6707 bra 	$L__BB0_9105;
	add.s32 	%r3938, %r5, 571;
	cvt.rn.f32.s32 	%f6889, %r3938;
	setp.leu.f32 	%p6715, %f6148, %f6889;
	@%p6715 bra 	$L__BB0_9098;
	add.s32 	%r3944, %r5, 573;
	cvt.rn.f32.s32 	%f6890, %r3944;
	setp.leu.f32 	%p6719, %f6148, %f6890;
	@%p6719 bra 	$L__BB0_9095;
	setp.neu.f32 	%p6721, %f6148, %f6854;
	@%p6721 bra 	$L__BB0_9094;
	mov.b32 	%r3948, 1141882880;
	st.global.u32 	[%rd2], %r3948;
	bra.uni 	$L__BB0_10237;
$L__BB0_9094:
	mov.b32 	%r3947, 1141866496;
	st.global.u32 	[%rd2], %r3947;
	bra.uni 	$L__BB0_10237;
$L__BB0_9095:
	setp.neu.f32 	%p6720, %f6148, %f6890;
	@%p6720 bra 	$L__BB0_9097;
	mov.b32 	%r3946, 1141850112;
	st.global.u32 	[%rd2], %r3946;
	bra.uni 	$L__BB0_10237;
$L__BB0_9097:
	mov.b32 	%r3945, 1141833728;
	st.global.u32 	[%rd2], %r3945;
	bra.uni 	$L__BB0_10237;
$L__BB0_9098:
	add.s32 	%r3939, %r5, 569;
	cvt.rn.f32.s32 	%f6891, %r3939;
	setp.leu.f32 	%p6716, %f6148, %f6891;
	@%p6716 bra 	$L__BB0_9102;
	setp.neu.f32 	%p6718, %f6148, %f6889;
	@%p6718 bra 	$L__BB0_9101;
	mov.b32 	%r3943, 1141817344;
	st.global.u32 	[%rd2], %r3943;
	bra.uni 	$L__BB0_10237;
$L__BB0_9101:
	mov.b32 	%r3942, 1141800960;
	st.global.u32 	[%rd2], %r3942;
	bra.uni 	$L__BB0_10237;
$L__BB0_9102:
	setp.neu.f32 	%p6717, %f6148, %f6891;
	@%p6717 bra 	$L__BB0_9104;
	mov.b32 	%r3941, 1141784576;
	st.global.u32 	[%rd2], %r3941;
	bra.uni 	$L__BB0_10237;
$L__BB0_9104:
	mov.b32 	%r3940, 1141768192;
	st.global.u32 	[%rd2], %r3940;
	bra.uni 	$L__BB0_10237;
$L__BB0_9105:
	add.s32 	%r3927, %r5, 563;
	cvt.rn.f32.s32 	%f6892, %r3927;
	setp.leu.f32 	%p6708, %f6148, %f6892;
	@%p6708 bra 	$L__BB0_9113;
	add.s32 	%r3933, %r5, 565;
	cvt.rn.f32.s32 	%f6893, %r3933;
	setp.leu.f32 	%p6712, %f6148, %f6893;
	@%p6712 bra 	$L__BB0_9110;
	setp.neu.f32 	%p6714, %f6148, %f6888;
	@%p6714 bra 	$L__BB0_9109;
	mov.b32 	%r3937, 1141751808;
	st.global.u32 	[%rd2], %r3937;
	bra.uni 	$L__BB0_10237;
$L__BB0_9109:
	mov.b32 	%r3936, 1141735424;
	st.global.u32 	[%rd2], %r3936;
	bra.uni 	$L__BB0_10237;
$L__BB0_9110:
	setp.neu.f32 	%p6713, %f6148, %f6893;
	@%p6713 bra 	$L__BB0_9112;
	mov.b32 	%r3935, 1141719040;
	st.global.u32 	[%rd2], %r3935;
	bra.uni 	$L__BB0_10237;
$L__BB0_9112:
	mov.b32 	%r3934, 1141702656;
	st.global.u32 	[%rd2], %r3934;
	bra.uni 	$L__BB0_10237;
$L__BB0_9113:
	add.s32 	%r3928, %r5, 561;
	cvt.rn.f32.s32 	%f6894, %r3928;
	setp.leu.f32 	%p6709, %f6148, %f6894;
	@%p6709 bra 	$L__BB0_9117;
	setp.neu.f32 	%p6711, %f6148, %f6892;
	@%p6711 bra 	$L__BB0_9116;
	mov.b32 	%r3932, 1141686272;
	st.global.u32 	[%rd2], %r3932;
	bra.uni 	$L__BB0_10237;
$L__BB0_9116:
	mov.b32 	%r3931, 1141669888;
	st.global.u32 	[%rd2], %r3931;
	bra.uni 	$L__BB0_10237;
$L__BB0_9117:
	setp.neu.f32 	%p6710, %f6148, %f6894;
	@%p6710 bra 	$L__BB0_9119;
	mov.b32 	%r3930, 1141653504;
	st.global.u32 	[%rd2], %r3930;
	bra.uni 	$L__BB0_10237;
$L__BB0_9119:
	mov.b32 	%r3929, 1141637120;
	st.global.u32 	[%rd2], %r3929;
	bra.uni 	$L__BB0_10237;
$L__BB0_9120:
	add.s32 	%r3903, %r5, 551;
	cvt.rn.f32.s32 	%f6895, %r3903;
	setp.leu.f32 	%p6692, %f6148, %f6895;
	@%p6692 bra 	$L__BB0_9136;
	add.s32 	%r3915, %r5, 555;
	cvt.rn.f32.s32 	%f6896, %r3915;
	setp.leu.f32 	%p6700, %f6148, %f6896;
	@%p6700 bra 	$L__BB0_9129;
	add.s32 	%r3921, %r5, 557;
	cvt.rn.f32.s32 	%f6897, %r3921;
	setp.leu.f32 	%p6704, %f6148, %f6897;
	@%p6704 bra 	$L__BB0_9126;
	setp.neu.f32 	%p6706, %f6148, %f6887;
	@%p6706 bra 	$L__BB0_9125;
	mov.b32 	%r3925, 1141620736;
	st.global.u32 	[%rd2], %r3925;
	bra.uni 	$L__BB0_10237;
$L__BB0_9125:
	mov.b32 	%r3924, 1141604352;
	st.global.u32 	[%rd2], %r3924;
	bra.uni 	$L__BB0_10237;
$L__BB0_9126:
	setp.neu.f32 	%p6705, %f6148, %f6897;
	@%p6705 bra 	$L__BB0_9128;
	mov.b32 	%r3923, 1141587968;
	st.global.u32 	[%rd2], %r3923;
	bra.uni 	$L__BB0_10237;
$L__BB0_9128:
	mov.b32 	%r3922, 1141571584;
	st.global.u32 	[%rd2], %r3922;
	bra.uni 	$L__BB0_10237;
$L__BB0_9129:
	add.s32 	%r3916, %r5, 553;
	cvt.rn.f32.s32 	%f6898, %r3916;
	setp.leu.f32 	%p6701, %f6148, %f6898;
	@%p6701 bra 	$L__BB0_9133;
	setp.neu.f32 	%p6703, %f6148, %f6896;
	@%p6703 bra 	$L__BB0_9132;
	mov.b32 	%r3920, 1141555200;
	st.global.u32 	[%rd2], %r3920;
	bra.uni 	$L__BB0_10237;
$L__BB0_9132:
	mov.b32 	%r3919, 1141538816;
	st.global.u32 	[%rd2], %r3919;
	bra.uni 	$L__BB0_10237;
$L__BB0_9133:
	setp.neu.f32 	%p6702, %f6148, %f6898;
	@%p6702 bra 	$L__BB0_9135;
	mov.b32 	%r3918, 1141522432;
	st.global.u32 	[%rd2], %r3918;
	bra.uni 	$L__BB0_10237;
$L__BB0_9135:
	mov.b32 	%r3917, 1141506048;
	st.global.u32 	[%rd2], %r3917;
	bra.uni 	$L__BB0_10237;
$L__BB0_9136:
	add.s32 	%r3904, %r5, 547;
	cvt.rn.f32.s32 	%f6899, %r3904;
	setp.leu.f32 	%p6693, %f6148, %f6899;
	@%p6693 bra 	$L__BB0_9144;
	add.s32 	%r3910, %r5, 549;
	cvt.rn.f32.s32 	%f6900, %r3910;
	setp.leu.f32 	%p6697, %f6148, %f6900;
	@%p6697 bra 	$L__BB0_9141;
	setp.neu.f32 	%p6699, %f6148, %f6895;
	@%p6699 bra 	$L__BB0_9140;
	mov.b32 	%r3914, 1141489664;
	st.global.u32 	[%rd2], %r3914;
	bra.uni 	$L__BB0_10237;
$L__BB0_9140:
	mov.b32 	%r3913, 1141473280;
	st.global.u32 	[%rd2], %r3913;
	bra.uni 	$L__BB0_10237;
$L__BB0_9141:
	setp.neu.f32 	%p6698, %f6148, %f6900;
	@%p6698 bra 	$L__BB0_9143;
	mov.b32 	%r3912, 1141456896;
	st.global.u32 	[%rd2], %r3912;
	bra.uni 	$L__BB0_10237;
$L__BB0_9143:
	mov.b32 	%r3911, 1141440512;
	st.global.u32 	[%rd2], %r3911;
	bra.uni 	$L__BB0_10237;
$L__BB0_9144:
	add.s32 	%r3905, %r5, 545;
	cvt.rn.f32.s32 	%f6901, %r3905;
	setp.leu.f32 	%p6694, %f6148, %f6901;
	@%p6694 bra 	$L__BB0_9148;
	setp.neu.f32 	%p6696, %f6148, %f6899;
	@%p6696 bra 	$L__BB0_9147;
	mov.b32 	%r3909, 1141424128;
	st.global.u32 	[%rd2], %r3909;
	bra.uni 	$L__BB0_10237;
$L__BB0_9147:
	mov.b32 	%r3908, 1141407744;
	st.global.u32 	[%rd2], %r3908;
	bra.uni 	$L__BB0_10237;
$L__BB0_9148:
	setp.neu.f32 	%p6695, %f6148, %f6901;
	@%p6695 bra 	$L__BB0_9150;
	mov.b32 	%r3907, 1141391360;
	st.global.u32 	[%rd2], %r3907;
	bra.uni 	$L__BB0_10237;
$L__BB0_9150:
	mov.b32 	%r3906, 1141374976;
	st.global.u32 	[%rd2], %r3906;
	bra.uni 	$L__BB0_10237;
$L__BB0_9151:
	add.s32 	%r3855, %r5, 527;
	cvt.rn.f32.s32 	%f6902, %r3855;
	setp.leu.f32 	%p6660, %f6148, %f6902;
	@%p6660 bra 	$L__BB0_9183;
	add.s32 	%r3879, %r5, 535;
	cvt.rn.f32.s32 	%f6903, %r3879;
	setp.leu.f32 	%p6676, %f6148, %f6903;
	@%p6676 bra 	$L__BB0_9168;
	add.s32 	%r3891, %r5, 539;
	cvt.rn.f32.s32 	%f6904, %r3891;
	setp.leu.f32 	%p6684, %f6148, %f6904;
	@%p6684 bra 	$L__BB0_9161;
	add.s32 	%r3897, %r5, 541;
	cvt.rn.f32.s32 	%f6905, %r3897;
	setp.leu.f32 	%p6688, %f6148, %f6905;
	@%p6688 bra 	$L__BB0_9158;
	setp.neu.f32 	%p6690, %f6148, %f6886;
	@%p6690 bra 	$L__BB0_9157;
	mov.b32 	%r3901, 1141358592;
	st.global.u32 	[%rd2], %r3901;
	bra.uni 	$L__BB0_10237;
$L__BB0_9157:
	mov.b32 	%r3900, 1141342208;
	st.global.u32 	[%rd2], %r3900;
	bra.uni 	$L__BB0_10237;
$L__BB0_9158:
	setp.neu.f32 	%p6689, %f6148, %f6905;
	@%p6689 bra 	$L__BB0_9160;
	mov.b32 	%r3899, 1141325824;
	st.global.u32 	[%rd2], %r3899;
	bra.uni 	$L__BB0_10237;
$L__BB0_9160:
	mov.b32 	%r3898, 1141309440;
	st.global.u32 	[%rd2], %r3898;
	bra.uni 	$L__BB0_10237;
$L__BB0_9161:
	add.s32 	%r3892, %r5, 537;
	cvt.rn.f32.s32 	%f6906, %r3892;
	setp.leu.f32 	%p6685, %f6148, %f6906;
	@%p6685 bra 	$L__BB0_9165;
	setp.neu.f32 	%p6687, %f6148, %f6904;
	@%p6687 bra 	$L__BB0_9164;
	mov.b32 	%r3896, 1141293056;
	st.global.u32 	[%rd2], %r3896;
	bra.uni 	$L__BB0_10237;
$L__BB0_9164:
	mov.b32 	%r3895, 1141276672;
	st.global.u32 	[%rd2], %r3895;
	bra.uni 	$L__BB0_10237;
$L__BB0_9165:
	setp.neu.f32 	%p6686, %f6148, %f6906;
	@%p6686 bra 	$L__BB0_9167;
	mov.b32 	%r3894, 1141260288;
	st.global.u32 	[%rd2], %r3894;
	bra.uni 	$L__BB0_10237;
$L__BB0_9167:
	mov.b32 	%r3893, 1141243904;
	st.global.u32 	[%rd2], %r3893;
	bra.uni 	$L__BB0_10237;
$L__BB0_9168:
	add.s32 	%r3880, %r5, 531;
	cvt.rn.f32.s32 	%f6907, %r3880;
	setp.leu.f32 	%p6677, %f6148, %f6907;
	@%p6677 bra 	$L__BB0_9176;
	add.s32 	%r3886, %r5, 533;
	cvt.rn.f32.s32 	%f6908, %r3886;
	setp.leu.f32 	%p6681, %f6148, %f6908;
	@%p6681 bra 	$L__BB0_9173;
	setp.neu.f32 	%p6683, %f6148, %f6903;
	@%p6683 bra 	$L__BB0_9172;
	mov.b32 	%r3890, 1141227520;
	st.global.u32 	[%rd2], %r3890;
	bra.uni 	$L__BB0_10237;
$L__BB0_9172:
	mov.b32 	%r3889, 1141211136;
	st.global.u32 	[%rd2], %r3889;
	bra.uni 	$L__BB0_10237;
$L__BB0_9173:
	setp.neu.f32 	%p6682, %f6148, %f6908;
	@%p6682 bra 	$L__BB0_9175;
	mov.b32 	%r3888, 1141194752;
	st.global.u32 	[%rd2], %r3888;
	bra.uni 	$L__BB0_10237;
$L__BB0_9175:
	mov.b32 	%r3887, 1141178368;
	st.global.u32 	[%rd2], %r3887;
	bra.uni 	$L__BB0_10237;
$L__BB0_9176:
	add.s32 	%r3881, %r5, 529;
	cvt.rn.f32.s32 	%f6909, %r3881;
	setp.leu.f32 	%p6678, %f6148, %f6909;
	@%p6678 bra 	$L__BB0_9180;
	setp.neu.f32 	%p6680, %f6148, %f6907;
	@%p6680 bra 	$L__BB0_9179;
	mov.b32 	%r3885, 1141161984;
	st.global.u32 	[%rd2], %r3885;
	bra.uni 	$L__BB0_10237;
$L__BB0_9179:
	mov.b32 	%r3884, 1141145600;
	st.global.u32 	[%rd2], %r3884;
	bra.uni 	$L__BB0_10237;
$L__BB0_9180:
	setp.neu.f32 	%p6679, %f6148, %f6909;
	@%p6679 bra 	$L__BB0_9182;
	mov.b32 	%r3883, 1141129216;
	st.global.u32 	[%rd2], %r3883;
	bra.uni 	$L__BB0_10237;
$L__BB0_9182:
	mov.b32 	%r3882, 1141112832;
	st.global.u32 	[%rd2], %r3882;
	bra.uni 	$L__BB0_10237;
$L__BB0_9183:
	add.s32 	%r3856, %r5, 519;
	cvt.rn.f32.s32 	%f6910, %r3856;
	setp.leu.f32 	%p6661, %f6148, %f6910;
	@%p6661 bra 	$L__BB0_9199;
	add.s32 	%r3868, %r5, 523;
	cvt.rn.f32.s32 	%f6911, %r3868;
	setp.leu.f32 	%p6669, %f6148, %f6911;
	@%p6669 bra 	$L__BB0_9192;
	add.s32 	%r3874, %r5, 525;
	cvt.rn.f32.s32 	%f6912, %r3874;
	setp.leu.f32 	%p6673, %f6148, %f6912;
	@%p6673 bra 	$L__BB0_9189;
	setp.neu.f32 	%p6675, %f6148, %f6902;
	@%p6675 bra 	$L__BB0_9188;
	mov.b32 	%r3878, 1141096448;
	st.global.u32 	[%rd2], %r3878;
	bra.uni 	$L__BB0_10237;
$L__BB0_9188:
	mov.b32 	%r3877, 1141080064;
	st.global.u32 	[%rd2], %r3877;
	bra.uni 	$L__BB0_10237;
$L__BB0_9189:
	setp.neu.f32 	%p6674, %f6148, %f6912;
	@%p6674 bra 	$L__BB0_9191;
	mov.b32 	%r3876, 1141063680;
	st.global.u32 	[%rd2], %r3876;
	bra.uni 	$L__BB0_10237;
$L__BB0_9191:
	mov.b32 	%r3875, 1141047296;
	st.global.u32 	[%rd2], %r3875;
	bra.uni 	$L__BB0_10237;
$L__BB0_9192:
	add.s32 	%r3869, %r5, 521;
	cvt.rn.f32.s32 	%f6913, %r3869;
	setp.leu.f32 	%p6670, %f6148, %f6913;
	@%p6670 bra 	$L__BB0_9196;
	setp.neu.f32 	%p6672, %f6148, %f6911;
	@%p6672 bra 	$L__BB0_9195;
	mov.b32 	%r3873, 1141030912;
	st.global.u32 	[%rd2], %r3873;
	bra.uni 	$L__BB0_10237;
$L__BB0_9195:
	mov.b32 	%r3872, 1141014528;
	st.global.u32 	[%rd2], %r3872;
	bra.uni 	$L__BB0_10237;
$L__BB0_9196:
	setp.neu.f32 	%p6671, %f6148, %f6913;
	@%p6671 bra 	$L__BB0_9198;
	mov.b32 	%r3871, 1140998144;
	st.global.u32 	[%rd2], %r3871;
	bra.uni 	$L__BB0_10237;
$L__BB0_9198:
	mov.b32 	%r3870, 1140981760;
	st.global.u32 	[%rd2], %r3870;
	bra.uni 	$L__BB0_10237;
$L__BB0_9199:
	add.s32 	%r3857, %r5, 515;
	cvt.rn.f32.s32 	%f6914, %r3857;
	setp.leu.f32 	%p6662, %f6148, %f6914;
	@%p6662 bra 	$L__BB0_9207;
	add.s32 	%r3863, %r5, 517;
	cvt.rn.f32.s32 	%f6915, %r3863;
	setp.leu.f32 	%p6666, %f6148, %f6915;
	@%p6666 bra 	$L__BB0_9204;
	setp.neu.f32 	%p6668, %f6148, %f6910;
	@%p6668 bra 	$L__BB0_9203;
	mov.b32 	%r3867, 1140965376;
	st.global.u32 	[%rd2], %r3867;
	bra.uni 	$L__BB0_10237;
$L__BB0_9203:
	mov.b32 	%r3866, 1140948992;
	st.global.u32 	[%rd2], %r3866;
	bra.uni 	$L__BB0_10237;
$L__BB0_9204:
	setp.neu.f32 	%p6667, %f6148, %f6915;
	@%p6667 bra 	$L__BB0_9206;
	mov.b32 	%r3865, 1140932608;
	st.global.u32 	[%rd2], %r3865;
	bra.uni 	$L__BB0_10237;
$L__BB0_9206:
	mov.b32 	%r3864, 1140916224;
	st.global.u32 	[%rd2], %r3864;
	bra.uni 	$L__BB0_10237;
$L__BB0_9207:
	add.s32 	%r3858, %r5, 513;
	cvt.rn.f32.s32 	%f6916, %r3858;
	setp.leu.f32 	%p6663, %f6148, %f6916;
	@%p6663 bra 	$L__BB0_9211;
	setp.neu.f32 	%p6665, %f6148, %f6914;
	@%p6665 bra 	$L__BB0_9210;
	mov.b32 	%r3862, 1140899840;
	st.global.u32 	[%rd2], %r3862;
	bra.uni 	$L__BB0_10237;
$L__BB0_9210:
	mov.b32 	%r3861, 1140883456;
	st.global.u32 	[%rd2], %r3861;
	bra.uni 	$L__BB0_10237;
$L__BB0_9211:
	setp.neu.f32 	%p6664, %f6148, %f6916;
	@%p6664 bra 	$L__BB0_9213;
	mov.b32 	%r3860, 1140867072;
	st.global.u32 	[%rd2], %r3860;
	bra.uni 	$L__BB0_10237;
$L__BB0_9213:
	mov.b32 	%r3859, 1140850688;
	st.global.u32 	[%rd2], %r3859;
	bra.uni 	$L__BB0_10237;
$L__BB0_9214:
	add.s32 	%r3084, %r5, 255;
	cvt.rn.f32.s32 	%f6917, %r3084;
	setp.leu.f32 	%p6145, %f6148, %f6917;
	@%p6145 bra 	$L__BB0_9726;
	add.s32 	%r3468, %r5, 383;
	cvt.rn.f32.s32 	%f6918, %r3468;
	setp.leu.f32 	%p6401, %f6148, %f6918;
	@%p6401 bra 	$L__BB0_9471;
	add.s32 	%r3660, %r5, 447;
	cvt.rn.f32.s32 	%f6919, %r3660;
	setp.leu.f32 	%p6529, %f6148, %f6919;
	@%p6529 bra 	$L__BB0_9344;
	add.s32 	%r3756, %r5, 479;
	cvt.rn.f32.s32 	%f6920, %r3756;
	setp.leu.f32 	%p6593, %f6148, %f6920;
	@%p6593 bra 	$L__BB0_9281;
	add.s32 	%r3804, %r5, 495;
	cvt.rn.f32.s32 	%f6921, %r3804;
	setp.leu.f32 	%p6625, %f6148, %f6921;
	@%p6625 bra 	$L__BB0_9250;
	add.s32 	%r3828, %r5, 503;
	cvt.rn.f32.s32 	%f6922, %r3828;
	setp.leu.f32 	%p6641, %f6148, %f6922;
	@%p6641 bra 	$L__BB0_9235;
	add.s32 	%r3840, %r5, 507;
	cvt.rn.f32.s32 	%f6923, %r3840;
	setp.leu.f32 	%p6649, %f6148, %f6923;
	@%p6649 bra 	$L__BB0_9228;
	add.s32 	%r3846, %r5, 509;
	cvt.rn.f32.s32 	%f6924, %r3846;
	setp.leu.f32 	%p6653, %f6148, %f6924;
	@%p6653 bra 	$L__BB0_9225;
	setp.neu.f32 	%p6655, %f6148, %f6661;
	@%p6655 bra 	$L__BB0_9224;
	mov.b32 	%r3850, 1140817920;
	st.global.u32 	[%rd2], %r3850;
	bra.uni 	$L__BB0_10237;
$L__BB0_9224:
	mov.b32 	%r3849, 1140785152;
	st.global.u32 	[%rd2], %r3849;
	bra.uni 	$L__BB0_10237;
$L__BB0_9225:
	setp.neu.f32 	%p6654, %f6148, %f6924;
	@%p6654 bra 	$L__BB0_9227;
	mov.b32 	%r3848, 1140752384;
	st.global.u32 	[%rd2], %r3848;
	bra.uni 	$L__BB0_10237;
$L__BB0_9227:
	mov.b32 	%r3847, 1140719616;
	st.global.u32 	[%rd2], %r3847;
	bra.uni 	$L__BB0_10237;
$L__BB0_9228:
	add.s32 	%r3841, %r5, 505;
	cvt.rn.f32.s32 	%f6925, %r3841;
	setp.leu.f32 	%p6650, %f6148, %f6925;
	@%p6650 bra 	$L__BB0_9232;
	setp.neu.f32 	%p6652, %f6148, %f6923;
	@%p6652 bra 	$L__BB0_9231;
	mov.b32 	%r3845, 1140686848;
	st.global.u32 	[%rd2], %r3845;
	bra.uni 	$L__BB0_10237;
$L__BB0_9231:
	mov.b32 	%r3844, 1140654080;
	st.global.u32 	[%rd2], %r3844;
	bra.uni 	$L__BB0_10237;
$L__BB0_9232:
	setp.neu.f32 	%p6651, %f6148, %f6925;
	@%p6651 bra 	$L__BB0_9234;
	mov.b32 	%r3843, 1140621312;
	st.global.u32 	[%rd2], %r3843;
	bra.uni 	$L__BB0_10237;
$L__BB0_9234:
	mov.b32 	%r3842, 1140588544;
	st.global.u32 	[%rd2], %r3842;
	bra.uni 	$L__BB0_10237;
$L__BB0_9235:
	add.s32 	%r3829, %r5, 499;
	cvt.rn.f32.s32 	%f6926, %r3829;
	setp.leu.f32 	%p6642, %f6148, %f6926;
	@%p6642 bra 	$L__BB0_9243;
	add.s32 	%r3835, %r5, 501;
	cvt.rn.f32.s32 	%f6927, %r3835;
	setp.leu.f32 	%p6646, %f6148, %f6927;
	@%p6646 bra 	$L__BB0_9240;
	setp.neu.f32 	%p6648, %f6148, %f6922;
	@%p6648 bra 	$L__BB0_9239;
	mov.b32 	%r3839, 1140555776;
	st.global.u32 	[%rd2], %r3839;
	bra.uni 	$L__BB0_10237;
$L__BB0_9239:
	mov.b32 	%r3838, 1140523008;
	st.global.u32 	[%rd2], %r3838;
	bra.uni 	$L__BB0_10237;
$L__BB0_9240:
	setp.neu.f32 	%p6647, %f6148, %f6927;
	@%p6647 bra 	$L__BB0_9242;
	mov.b32 	%r3837, 1140490240;
	st.global.u32 	[%rd2], %r3837;
	bra.uni 	$L__BB0_10237;
$L__BB0_9242:
	mov.b32 	%r3836, 1140457472;
	st.global.u32 	[%rd2], %r3836;
	bra.uni 	$L__BB0_10237;
$L__BB0_9243:
	add.s32 	%r3830, %r5, 497;
	cvt.rn.f32.s32 	%f6928, %r3830;
	setp.leu.f32 	%p6643, %f6148, %f6928;
	@%p6643 bra 	$L__BB0_9247;
	setp.neu.f32 	%p6645, %f6148, %f6926;
	@%p6645 bra 	$L__BB0_9246;
	mov.b32 	%r3834, 1140424704;
	st.global.u32 	[%rd2], %r3834;
	bra.uni 	$L__BB0_10237;
$L__BB0_9246:
	mov.b32 	%r3833, 1140391936;
	st.global.u32 	[%rd2], %r3833;
	bra.uni 	$L__BB0_10237;
$L__BB0_9247:
	setp.neu.f32 	%p6644, %f6148, %f6928;
	@%p6644 bra 	$L__BB0_9249;
	mov.b32 	%r3832, 1140359168;
	st.global.u32 	[%rd2], %r3832;
	bra.uni 	$L__BB0_10237;
$L__BB0_9249:
	mov.b32 	%r3831, 1140326400;
	st.global.u32 	[%rd2], %r3831;
	bra.uni 	$L__BB0_10237;
$L__BB0_9250:
	add.s32 	%r3805, %r5, 487;
	cvt.rn.f32.s32 	%f6929, %r3805;
	setp.leu.f32 	%p6626, %f6148, %f6929;
	@%p6626 bra 	$L__BB0_9266;
	add.s32 	%r3817, %r5, 491;
	cvt.rn.f32.s32 	%f6930, %r3817;
	setp.leu.f32 	%p6634, %f6148, %f6930;
	@%p6634 bra 	$L__BB0_9259;
	add.s32 	%r3823, %r5, 493;
	cvt.rn.f32.s32 	%f6931, %r3823;
	setp.leu.f32 	%p6638, %f6148, %f6931;
	@%p6638 bra 	$L__BB0_9256;
	setp.neu.f32 	%p6640, %f6148, %f6921;
	@%p6640 bra 	$L__BB0_9255;
	mov.b32 	%r3827, 1140293632;
	st.global.u32 	[%rd2], %r3827;
	bra.uni 	$L__BB0_10237;
$L__BB0_9255:
	mov.b32 	%r3826, 1140260864;
	st.global.u32 	[%rd2], %r3826;
	bra.uni 	$L__BB0_10237;
$L__BB0_9256:
	setp.neu.f32 	%p6639, %f6148, %f6931;
	@%p6639 bra 	$L__BB0_9258;
	mov.b32 	%r3825, 1140228096;
	st.global.u32 	[%rd2], %r3825;
	bra.uni 	$L__BB0_10237;
$L__BB0_9258:
	mov.b32 	%r3824, 1140195328;
	st.global.u32 	[%rd2], %r3824;
	bra.uni 	$L__BB0_10237;
$L__BB0_9259:
	add.s32 	%r3818, %r5, 489;
	cvt.rn.f32.s32 	%f6932, %r3818;
	setp.leu.f32 	%p6635, %f6148, %f6932;
	@%p6635 bra 	$L__BB0_9263;
	setp.neu.f32 	%p6637, %f6148, %f6930;
	@%p6637 bra 	$L__BB0_9262;
	mov.b32 	%r3822, 1140162560;
	st.global.u32 	[%rd2], %r3822;
	bra.uni 	$L__BB0_10237;
$L__BB0_9262:
	mov.b32 	%r3821, 1140129792;
	st.global.u32 	[%rd2], %r3821;
	bra.uni 	$L__BB0_10237;
$L__BB0_9263:
	setp.neu.f32 	%p6636, %f6148, %f6932;
	@%p6636 bra 	$L__BB0_9265;
	mov.b32 	%r3820, 1140097024;
	st.global.u32 	[%rd2], %r3820;
	bra.uni 	$L__BB0_10237;
$L__BB0_9265:
	mov.b32 	%r3819, 1140064256;
	st.global.u32 	[%rd2], %r3819;
	bra.uni 	$L__BB0_10237;
$L__BB0_9266:
	add.s32 	%r3806, %r5, 483;
	cvt.rn.f32.s32 	%f6933, %r3806;
	setp.leu.f32 	%p6627, %f6148, %f6933;
	@%p6627 bra 	$L__BB0_9274;
	add.s32 	%r3812, %r5, 485;
	cvt.rn.f32.s32 	%f6934, %r3812;
	setp.leu.f32 	%p6631, %f6148, %f6934;
	@%p6631 bra 	$L__BB0_9271;
	setp.neu.f32 	%p6633, %f6148, %f6929;
	@%p6633 bra 	$L__BB0_9270;
	mov.b32 	%r3816, 1140031488;
	st.global.u32 	[%rd2], %r3816;
	bra.uni 	$L__BB0_10237;
$L__BB0_9270:
	mov.b32 	%r3815, 1139998720;
	st.global.u32 	[%rd2], %r3815;
	bra.uni 	$L__BB0_10237;
$L__BB0_9271:
	setp.neu.f32 	%p6632, %f6148, %f6934;
	@%p6632 bra 	$L__BB0_9273;
	mov.b32 	%r3814, 1139965952;
	st.global.u32 	[%rd2], %r3814;
	bra.uni 	$L__BB0_10237;
$L__BB0_9273:
	mov.b32 	%r3813, 1139933184;
	st.global.u32 	[%rd2], %r3813;
	bra.uni 	$L__BB0_10237;
$L__BB0_9274:
	add.s32 	%r3807, %r5, 481;
	cvt.rn.f32.s32 	%f6935, %r3807;
	setp.leu.f32 	%p6628, %f6148, %f6935;
	@%p6628 bra 	$L__BB0_9278;
	setp.neu.f32 	%p6630, %f6148, %f6933;
	@%p6630 bra 	$L__BB0_9277;
	mov.b32 	%r3811, 1139900416;
	st.global.u32 	[%rd2], %r3811;
	bra.uni 	$L__BB0_10237;
$L__BB0_9277:
	mov.b32 	%r3810, 1139867648;
	st.global.u32 	[%rd2], %r3810;
	bra.uni 	$L__BB0_10237;
$L__BB0_9278:
	setp.neu.f32 	%p6629, %f6148, %f6935;
	@%p6629 bra 	$L__BB0_9280;
	mov.b32 	%r3809, 1139834880;
	st.global.u32 	[%rd2], %r3809;
	bra.uni 	$L__BB0_10237;
$L__BB0_9280:
	mov.b32 	%r3808, 1139802112;
	st.global.u32 	[%rd2], %r3808;
	bra.uni 	$L__BB0_10237;
$L__BB0_9281:
	add.s32 	%r3757, %r5, 463;
	cvt.rn.f32.s32 	%f6936, %r3757;
	setp.leu.f32 	%p6594, %f6148, %f6936;
	@%p6594 bra 	$L__BB0_9313;
	add.s32 	%r3781, %r5, 471;
	cvt.rn.f32.s32 	%f6937, %r3781;
	setp.leu.f32 	%p6610, %f6148, %f6937;
	@%p6610 bra 	$L__BB0_9298;
	add.s32 	%r3793, %r5, 475;
	cvt.rn.f32.s32 	%f6938, %r3793;
	setp.leu.f32 	%p6618, %f6148, %f6938;
	@%p6618 bra 	$L__BB0_9291;
	add.s32 	%r3799, %r5, 477;
	cvt.rn.f32.s32 	%f6939, %r3799;
	setp.leu.f32 	%p6622, %f6148, %f6939;
	@%p6622 bra 	$L__BB0_9288;
	setp.neu.f32 	%p6624, %f6148, %f6920;
	@%p6624 bra 	$L__BB0_9287;
	mov.b32 	%r3803, 1139769344;
	st.global.u32 	[%rd2], %r3803;
	bra.uni 	$L__BB0_10237;
$L__BB0_9287:
	mov.b32 	%r3802, 1139736576;
	st.global.u32 	[%rd2], %r3802;
	bra.uni 	$L__BB0_10237;
$L__BB0_9288:
	setp.neu.f32 	%p6623, %f6148, %f6939;
	@%p6623 bra 	$L__BB0_9290;
	mov.b32 	%r3801, 1139703808;
	st.global.u32 	[%rd2], %r3801;
	bra.uni 	$L__BB0_10237;
$L__BB0_9290:
	mov.b32 	%r3800, 1139671040;
	st.global.u32 	[%rd2], %r3800;
	bra.uni 	$L__BB0_10237;
$L__BB0_9291:
	add.s32 	%r3794, %r5, 473;
	cvt.rn.f32.s32 	%f6940, %r3794;
	setp.leu.f32 	%p6619, %f6148, %f6940;
	@%p6619 bra 	$L__BB0_9295;
	setp.neu.f32 	%p6621, %f6148, %f6938;
	@%p6621 bra 	$L__BB0_9294;
	mov.b32 	%r3798, 1139638272;
	st.global.u32 	[%rd2], %r3798;
	bra.uni 	$L__BB0_10237;
$L__BB0_9294:
	mov.b32 	%r3797, 1139605504;
	st.global.u32 	[%rd2], %r3797;
	bra.uni 	$L__BB0_10237;
$L__BB0_9295:
	setp.neu.f32 	%p6620, %f6148, %f6940;
	@%p6620 bra 	$L__BB0_9297;
	mov.b32 	%r3796, 1139572736;
	st.global.u32 	[%rd2], %r3796;
	bra.uni 	$L__BB0_10237;
$L__BB0_9297:
	mov.b32 	%r3795, 1139539968;
	st.global.u32 	[%rd2], %r3795;
	bra.uni 	$L__BB0_10237;
$L__BB0_9298:
	add.s32 	%r3782, %r5, 467;
	cvt.rn.f32.s32 	%f6941, %r3782;
	setp.leu.f32 	%p6611, %f6148, %f6941;
	@%p6611 bra 	$L__BB0_9306;
	add.s32 	%r3788, %r5, 469;
	cvt.rn.f32.s32 	%f6942, %r3788;
	setp.leu.f32 	%p6615, %f6148, %f6942;
	@%p6615 bra 	$L__BB0_9303;
	setp.neu.f32 	%p6617, %f6148, %f6937;
	@%p6617 bra 	$L__BB0_9302;
	mov.b32 	%r3792, 1139507200;
	st.global.u32 	[%rd2], %r3792;
	bra.uni 	$L__BB0_10237;
$L__BB0_9302:
	mov.b32 	%r3791, 1139474432;
	st.global.u32 	[%rd2], %r3791;
	bra.uni 	$L__BB0_10237;
$L__BB0_9303:
	setp.neu.f32 	%p6616, %f6148, %f6942;
	@%p6616 bra 	$L__BB0_9305;
	mov.b32 	%r3790, 1139441664;
	st.global.u32 	[%rd2], %r3790;
	bra.uni 	$L__BB0_10237;
$L__BB0_9305:
	mov.b32 	%r3789, 1139408896;
	st.global.u32 	[%rd2], %r3789;
	bra.uni 	$L__BB0_10237;
$L__BB0_9306:
	add.s32 	%r3783, %r5, 465;
	cvt.rn.f32.s32 	%f6943, %r3783;
	setp.leu.f32 	%p6612, %f6148, %f6943;
	@%p6612 bra 	$L__BB0_9310;
	setp.neu.f32 	%p6614, %f6148, %f6941;
	@%p6614 bra 	$L__BB0_9309;
	mov.b32 	%r3787, 1139376128;
	st.global.u32 	[%rd2], %r3787;
	bra.uni 	$L__BB0_10237;
$L__BB0_9309:
	mov.b32 	%r3786, 1139343360;
	st.global.u32 	[%rd2], %r3786;
	bra.uni 	$L__BB0_10237;
$L__BB0_9310:
	setp.neu.f32 	%p6613, %f6148, %f6943;
	@%p6613 bra 	$L__BB0_9312;
	mov.b32 	%r3785, 1139310592;
	st.global.u32 	[%rd2], %r3785;
	bra.uni 	$L__BB0_10237;
$L__BB0_9312:
	mov.b32 	%r3784, 1139277824;
	st.global.u32 	[%rd2], %r3784;
	bra.uni 	$L__BB0_10237;
$L__BB0_9313:
	add.s32 	%r3758, %r5, 455;
	cvt.rn.f32.s32 	%f6944, %r3758;
	setp.leu.f32 	%p6595, %f6148, %f6944;
	@%p6595 bra 	$L__BB0_9329;
	add.s32 	%r3770, %r5, 459;
	cvt.rn.f32.s32 	%f6945, %r3770;
	setp.leu.f32 	%p6603, %f6148, %f6945;
	@%p6603 bra 	$L__BB0_9322;
	add.s32 	%r3776, %r5, 461;
	cvt.rn.f32.s32 	%f6946, %r3776;
	setp.leu.f32 	%p6607, %f6148, %f6946;
	@%p6607 bra 	$L__BB0_9319;
	setp.neu.f32 	%p6609, %f6148, %f6936;
	@%p6609 bra 	$L__BB0_9318;
	mov.b32 	%r3780, 1139245056;
	st.global.u32 	[%rd2], %r3780;
	bra.uni 	$L__BB0_10237;
$L__BB0_9318:
	mov.b32 	%r3779, 1139212288;
	st.global.u32 	[%rd2], %r3779;
	bra.uni 	$L__BB0_10237;
$L__BB0_9319:
	setp.neu.f32 	%p6608, %f6148, %f6946;
	@%p6608 bra 	$L__BB0_9321;
	mov.b32 	%r3778, 1139179520;
	st.global.u32 	[%rd2], %r3778;
	bra.uni 	$L__BB0_10237;
$L__BB0_9321:
	mov.b32 	%r3777, 1139146752;
	st.global.u32 	[%rd2], %r3777;
	bra.uni 	$L__BB0_10237;
$L__BB0_9322:
	add.s32 	%r3771, %r5, 457;
	cvt.rn.f32.s32 	%f6947, %r3771;
	setp.leu.f32 	%p6604, %f6148, %f6947;
	@%p6604 bra 	$L__BB0_9326;
	setp.neu.f32 	%p6606, %f6148, %f6945;
	@%p6606 bra 	$L__BB0_9325;
	mov.b32 	%r3775, 1139113984;
	st.global.u32 	[%rd2], %r3775;
	bra.uni 	$L__BB0_10237;
$L__BB0_9325:
	mov.b32 	%r3774, 1139081216;
	st.global.u32 	[%rd2], %r3774;
	bra.uni 	$L__BB0_10237;
$L__BB0_9326:
	setp.neu.f32 	%p6605, %f6148, %f6947;
	@%p6605 bra 	$L__BB0_9328;
	mov.b32 	%r3773, 1139048448;
	st.global.u32 	[%rd2], %r3773;
	bra.uni 	$L__BB0_10237;
$L__BB0_9328:
	mov.b32 	%r3772, 1139015680;
	st.global.u32 	[%rd2], %r3772;
	bra.uni 	$L__BB0_10237;
$L__BB0_9329:
	add.s32 	%r3759, %r5, 451;
	cvt.rn.f32.s32 	%f6948, %r3759;
	setp.leu.f32 	%p6596, %f6148, %f6948;
	@%p6596 bra 	$L__BB0_9337;
	add.s32 	%r3765, %r5, 453;
	cvt.rn.f32.s32 	%f6949, %r3765;
	setp.leu.f32 	%p6600, %f6148, %f6949;
	@%p6600 bra 	$L__BB0_9334;
	setp.neu.f32 	%p6602, %f6148, %f6944;
	@%p6602 bra 	$L__BB0_9333;
	mov.b32 	%r3769, 1138982912;
	st.global.u32 	[%rd2], %r3769;
	bra.uni 	$L__BB0_10237;
$L__BB0_9333:
	mov.b32 	%r3768, 1138950144;
	st.global.u32 	[%rd2], %r3768;
	bra.uni 	$L__BB0_10237;
$L__BB0_9334:
	setp.neu.f32 	%p6601, %f6148, %f6949;
	@%p6601 bra 	$L__BB0_9336;
	mov.b32 	%r3767, 1138917376;
	st.global.u32 	[%rd2], %r3767;
	bra.uni 	$L__BB0_10237;
$L__BB0_9336:
	mov.b32 	%r3766, 1138884608;
	st.global.u32 	[%rd2], %r3766;
	bra.uni 	$L__BB0_10237;
$L__BB0_9337:
	add.s32 	%r3760, %r5, 449;
	cvt.rn.f32.s32 	%f6950, %r3760;
	setp.leu.f32 	%p6597, %f6148, %f6950;
	@%p6597 bra 	$L__BB0_9341;
	setp.neu.f32 	%p6599, %f6148, %f6948;
	@%p6599 bra 	$L__BB0_9340;
	mov.b32 	%r3764, 1138851840;
	st.global.u32 	[%rd2], %r3764;
	bra.uni 	$L__BB0_10237;
$L__BB0_9340:
	mov.b32 	%r3763, 1138819072;
	st.global.u32 	[%rd2], %r3763;
	bra.uni 	$L__BB0_10237;
$L__BB0_9341:
	setp.neu.f32 	%p6598, %f6148, %f6950;
	@%p6598 bra 	$L__BB0_9343;
	mov.b32 	%r3762, 1138786304;
	st.global.u32 	[%rd2], %r3762;
	bra.uni 	$L__BB0_10237;
$L__BB0_9343:
	mov.b32 	%r3761, 1138753536;
	st.global.u32 	[%rd2], %r3761;
	bra.uni 	$L__BB0_10237;
$L__BB0_9344:
	add.s32 	%r3661, %r5, 415;
	cvt.rn.f32.s32 	%f6951, %r3661;
	setp.leu.f32 	%p6530, %f6148, %f6951;
	@%p6530 bra 	$L__BB0_9408;
	add.s32 	%r3709, %r5, 431;
	cvt.rn.f32.s32 	%f6952, %r3709;
	setp.leu.f32 	%p6562, %f6148, %f6952;
	@%p6562 bra 	$L__BB0_9377;
	add.s32 	%r3733, %r5, 439;
	cvt.rn.f32.s32 	%f6953, %r3733;
	setp.leu.f32 	%p6578, %f6148, %f6953;
	@%p6578 bra 	$L__BB0_9362;
	add.s32 	%r3745, %r5, 443;
	cvt.rn.f32.s32 	%f6954, %r3745;
	setp.leu.f32 	%p6586, %f6148, %f6954;
	@%p6586 bra 	$L__BB0_9355;
	add.s32 	%r3751, %r5, 445;
	cvt.rn.f32.s32 	%f6955, %r3751;
	setp.leu.f32 	%p6590, %f6148, %f6955;
	@%p6590 bra 	$L__BB0_9352;
	setp.neu.f32 	%p6592, %f6148, %f6919;
	@%p6592 bra 	$L__BB0_9351;
	mov.b32 	%r3755, 1138720768;
	st.global.u32 	[%rd2], %r3755;
	bra.uni 	$L__BB0_10237;
$L__BB0_9351:
	mov.b32 	%r3754, 1138688000;
	st.global.u32 	[%rd2], %r3754;
	bra.uni 	$L__BB0_10237;
$L__BB0_9352:
	setp.neu.f32 	%p6591, %f6148, %f6955;
	@%p6591 bra 	$L__BB0_9354;
	mov.b32 	%r3753, 1138655232;
	st.global.u32 	[%rd2], %r3753;
	bra.uni 	$L__BB0_10237;
$L__BB0_9354:
	mov.b32 	%r3752, 1138622464;
	st.global.u32 	[%rd2], %r3752;
	bra.uni 	$L__BB0_10237;
$L__BB0_9355:
	add.s32 	%r3746, %r5, 441;
	cvt.rn.f32.s32 	%f6956, %r3746;
	setp.leu.f32 	%p6587, %f6148, %f6956;
	@%p6587 bra 	$L__BB0_9359;
	setp.neu.f32 	%p6589, %f6148, %f6954;
	@%p6589 bra 	$L__BB0_9358;
	mov.b32 	%r3750, 1138589696;
	st.global.u32 	[%rd2], %r3750;
	bra.uni 	$L__BB0_10237;
$L__BB0_9358:
	mov.b32 	%r3749, 1138556928;
	st.global.u32 	[%rd2], %r3749;
	bra.uni 	$L__BB0_10237;
$L__BB0_9359:
	setp.neu.f32 	%p6588, %f6148, %f6956;
	@%p6588 bra 	$L__BB0_9361;
	mov.b32 	%r3748, 1138524160;
	st.global.u32 	[%rd2], %r3748;
	bra.uni 	$L__BB0_10237;
$L__BB0_9361:
	mov.b32 	%r3747, 1138491392;
	st.global.u32 	[%rd2], %r3747;
	bra.uni 	$L__BB0_10237;
$L__BB0_9362:
	add.s32 	%r3734, %r5, 435;
	cvt.rn.f32.s32 	%f6957, %r3734;
	setp.leu.f32 	%p6579, %f6148, %f6957;
	@%p6579 bra 	$L__BB0_9370;
	add.s32 	%r3740, %r5, 437;
	cvt.rn.f32.s32 	%f6958, %r3740;
	setp.leu.f32 	%p6583, %f6148, %f6958;
	@%p6583 bra 	$L__BB0_9367;
	setp.neu.f32 	%p6585, %f6148, %f6953;
	@%p6585 bra 	$L__BB0_9366;
	mov.b32 	%r3744, 1138458624;
	st.global.u32 	[%rd2], %r3744;
	bra.uni 	$L__BB0_10237;
$L__BB0_9366:
	mov.b32 	%r3743, 1138425856;
	st.global.u32 	[%rd2], %r3743;
	bra.uni 	$L__BB0_10237;
$L__BB0_9367:
	setp.neu.f32 	%p6584, %f6148, %f6958;
	@%p6584 bra 	$L__BB0_9369;
	mov.b32 	%r3742, 1138393088;
	st.global.u32 	[%rd2], %r3742;
	bra.uni 	$L__BB0_10237;
$L__BB0_9369:
	mov.b32 	%r3741, 1138360320;
	st.global.u32 	[%rd2], %r3741;
	bra.uni 	$L__BB0_10237;
$L__BB0_9370:
	add.s32 	%r3735, %r5, 433;
	cvt.rn.f32.s32 	%f6959, %r3735;
	setp.leu.f32 	%p6580, %f6148, %f6959;
	@%p6580 bra 	$L__BB0_9374;
	setp.neu.f32 	%p6582, %f6148, %f6957;
	@%p6582 bra 	$L__BB0_9373;
	mov.b32 	%r3739, 1138327552;
	st.global.u32 	[%rd2], %r3739;
	bra.uni 	$L__BB0_10237;
$L__BB0_9373:
	mov.b32 	%r3738, 1138294784;
	st.global.u32 	[%rd2], %r3738;
	bra.uni 	$L__BB0_10237;
$L__BB0_9374:
	setp.neu.f32 	%p6581, %f6148, %f6959;
	@%p6581 bra 	$L__BB0_9376;
	mov.b32 	%r3737, 1138262016;
	st.global.u32 	[%rd2], %r3737;
	bra.uni 	$L__BB0_10237;
$L__BB0_9376:
	mov.b32 	%r3736, 1138229248;
	st.global.u32 	[%rd2], %r3736;
	bra.uni 	$L__BB0_10237;
$L__BB0_9377:
	add.s32 	%r3710, %r5, 423;
	cvt.rn.f32.s32 	%f6960, %r3710;
	setp.leu.f32 	%p6563, %f6148, %f6960;
	@%p6563 bra 	$L__BB0_9393;
	add.s32 	%r3722, %r5, 427;
	cvt.rn.f32.s32 	%f6961, %r3722;
	setp.leu.f32 	%p6571, %f6148, %f6961;
	@%p6571 bra 	$L__BB0_9386;
	add.s32 	%r3728, %r5, 429;
	cvt.rn.f32.s32 	%f6962, %r3728;
	setp.leu.f32 	%p6575, %f6148, %f6962;
	@%p6575 bra 	$L__BB0_9383;
	setp.neu.f32 	%p6577, %f6148, %f6952;
	@%p6577 bra 	$L__BB0_9382;
	mov.b32 	%r3732, 1138196480;
	st.global.u32 	[%rd2], %r3732;
	bra.uni 	$L__BB0_10237;
$L__BB0_9382:
	mov.b32 	%r3731, 1138163712;
	st.global.u32 	[%rd2], %r3731;
	bra.uni 	$L__BB0_10237;
$L__BB0_9383:
	setp.neu.f32 	%p6576, %f6148, %f6962;
	@%p6576 bra 	$L__BB0_9385;
	mov.b32 	%r3730, 1138130944;
	st.global.u32 	[%rd2], %r3730;
	bra.uni 	$L__BB0_10237;
$L__BB0_9385:
	mov.b32 	%r3729, 1138098176;
	st.global.u32 	[%rd2], %r3729;
	bra.uni 	$L__BB0_10237;
$L__BB0_9386:
	add.s32 	%r3723, %r5, 425;
	cvt.rn.f32.s32 	%f6963, %r3723;
	setp.leu.f32 	%p6572, %f6148, %f6963;
	@%p6572 bra 	$L__BB0_9390;
	setp.neu.f32 	%p6574, %f6148, %f6961;
	@%p6574 bra 	$L__BB0_9389;
	mov.b32 	%r3727, 1138065408;
	st.global.u32 	[%rd2], %r3727;
	bra.uni 	$L__BB0_10237;
$L__BB0_9389:
	mov.b32 	%r3726, 1138032640;
	st.global.u32 	[%rd2], %r3726;
	bra.uni 	$L__BB0_10237;
$L__BB0_9390:
	setp.neu.f32 	%p6573, %f6148, %f6963;
	@%p6573 bra 	$L__BB0_9392;
	mov.b32 	%r3725, 1137999872;
	st.global.u32 	[%rd2], %r3725;
	bra.uni 	$L__BB0_10237;
$L__BB0_9392:
	mov.b32 	%r3724, 1137967104;
	st.global.u32 	[%rd2], %r3724;
	bra.uni 	$L__BB0_10237;
$L__BB0_9393:
	add.s32 	%r3711, %r5, 419;
	cvt.rn.f32.s32 	%f6964, %r3711;
	setp.leu.f32 	%p6564, %f6148, %f6964;
	@%p6564 bra 	$L__BB0_9401;
	add.s32 	%r3717, %r5, 421;
	cvt.rn.f32.s32 	%f6965, %r3717;
	setp.leu.f32 	%p6568, %f6148, %f6965;
	@%p6568 bra 	$L__BB0_9398;
	setp.neu.f32 	%p6570, %f6148, %f6960;
	@%p6570 bra 	$L__BB0_9397;
	mov.b32 	%r3721, 1137934336;
	st.global.u32 	[%rd2], %r3721;
	bra.uni 	$L__BB0_10237;
$L__BB0_9397:
	mov.b32 	%r3720, 1137901568;
	st.global.u32 	[%rd2], %r3720;
	bra.uni 	$L__BB0_10237;
$L__BB0_9398:
	setp.neu.f32 	%p6569, %f6148, %f6965;
	@%p6569 bra 	$L__BB0_9400;
	mov.b32 	%r3719, 1137868800;
	st.global.u32 	[%rd2], %r3719;
	bra.uni 	$L__BB0_10237;
$L__BB0_9400:
	mov.b32 	%r3718, 1137836032;
	st.global.u32 	[%rd2], %r3718;
	bra.uni 	$L__BB0_10237;
$L__BB0_9401:
	add.s32 	%r3712, %r5, 417;
	cvt.rn.f32.s32 	%f6966, %r3712;
	setp.leu.f32 	%p6565, %f6148, %f6966;
	@%p6565 bra 	$L__BB0_9405;
	setp.neu.f32 	%p6567, %f6148, %f6964;
	@%p6567 bra 	$L__BB0_9404;
	mov.b32 	%r3716, 1137803264;
	st.global.u32 	[%rd2], %r3716;
	bra.uni 	$L__BB0_10237;
$L__BB0_9404:
	mov.b32 	%r3715, 1137770496;
	st.global.u32 	[%rd2], %r3715;
	bra.uni 	$L__BB0_10237;
$L__BB0_9405:
	setp.neu.f32 	%p6566, %f6148, %f6966;
	@%p6566 bra 	$L__BB0_9407;
	mov.b32 	%r3714, 1137737728;
	st.global.u32 	[%rd2], %r3714;
	bra.uni 	$L__BB0_10237;
$L__BB0_9407:
	mov.b32 	%r3713, 1137704960;
	st.global.u32 	[%rd2], %r3713;
	bra.uni 	$L__BB0_10237;
$L__BB0_9408:
	add.s32 	%r3662, %r5, 399;
	cvt.rn.f32.s32 	%f6967, %r3662;
	setp.leu.f32 	%p6531, %f6148, %f6967;
	@%p6531 bra 	$L__BB0_9440;
	add.s32 	%r3686, %r5, 407;
	cvt.rn.f32.s32 	%f6968, %r3686;
	setp.leu.f32 	%p6547, %f6148, %f6968;
	@%p6547 bra 	$L__BB0_9425;
	add.s32 	%r3698, %r5, 411;
	cvt.rn.f32.s32 	%f6969, %r3698;
	setp.leu.f32 	%p6555, %f6148, %f6969;
	@%p6555 bra 	$L__BB0_9418;
	add.s32 	%r3704, %r5, 413;
	cvt.rn.f32.s32 	%f6970, %r3704;
	setp.leu.f32 	%p6559, %f6148, %f6970;
	@%p6559 bra 	$L__BB0_9415;
	setp.neu.f32 	%p6561, %f6148, %f6951;
	@%p6561 bra 	$L__BB0_9414;
	mov.b32 	%r3708, 1137672192;
	st.global.u32 	[%rd2], %r3708;
	bra.uni 	$L__BB0_10237;
$L__BB0_9414:
	mov.b32 	%r3707, 1137639424;
	st.global.u32 	[%rd2], %r3707;
	bra.uni 	$L__BB0_10237;
$L__BB0_9415:
	setp.neu.f32 	%p6560, %f6148, %f6970;
	@%p6560 bra 	$L__BB0_9417;
	mov.b32 	%r3706, 1137606656;
	st.global.u32 	[%rd2], %r3706;
	bra.uni 	$L__BB0_10237;
$L__BB0_9417:
	mov.b32 	%r3705, 1137573888;
	st.global.u32 	[%rd2], %r3705;
	bra.uni 	$L__BB0_10237;
$L__BB0_9418:
	add.s32 	%r3699, %r5, 409;
	cvt.rn.f32.s32 	%f6971, %r3699;
	setp.leu.f32 	%p6556, %f6148, %f6971;
	@%p6556 bra 	$L__BB0_9422;
	setp.neu.f32 	%p6558, %f6148, %f6969;
	@%p6558 bra 	$L__BB0_9421;
	mov.b32 	%r3703, 1137541120;
	st.global.u32 	[%rd2], %r3703;
	bra.uni 	$L__BB0_10237;
$L__BB0_9421:
	mov.b32 	%r3702, 1137508352;
	st.global.u32 	[%rd2], %r3702;
	bra.uni 	$L__BB0_10237;
$L__BB0_9422:
	setp.neu.f32 	%p6557, %f6148, %f6971;
	@%p6557 bra 	$L__BB0_9424;
	mov.b32 	%r3701, 1137475584;
	st.global.u32 	[%rd2], %r3701;
	bra.uni 	$L__BB0_10237;
$L__BB0_9424:
	mov.b32 	%r3700, 1137442816;
	st.global.u32 	[%rd2], %r3700;
	bra.uni 	$L__BB0_10237;
$L__BB0_9425:
	add.s32 	%r3687, %r5, 403;
	cvt.rn.f32.s32 	%f6972, %r3687;
	setp.leu.f32 	%p6548, %f6148, %f6972;
	@%p6548 bra 	$L__BB0_9433;
	add.s32 	%r3693, %r5, 405;
	cvt.rn.f32.s32 	%f6973, %r3693;
	setp.leu.f32 	%p6552, %f6148, %f6973;
	@%p6552 bra 	$L__BB0_9430;
	setp.neu.f32 	%p6554, %f6148, %f6968;
	@%p6554 bra 	$L__BB0_9429;
	mov.b32 	%r3697, 1137410048;
	st.global.u32 	[%rd2], %r3697;
	bra.uni 	$L__BB0_10237;
$L__BB0_9429:
	mov.b32 	%r3696, 1137377280;
	st.global.u32 	[%rd2], %r3696;
	bra.uni 	$L__BB0_10237;
$L__BB0_9430:
	setp.neu.f32 	%p6553, %f6148, %f6973;
	@%p6553 bra 	$L__BB0_9432;
	mov.b32 	%r3695, 1137344512;
	st.global.u32 	[%rd2], %r3695;
	bra.uni 	$L__BB0_10237;
$L__BB0_9432:
	mov.b32 	%r3694, 1137311744;
	st.global.u32 	[%rd2], %r3694;
	bra.uni 	$L__BB0_10237;
$L__BB0_9433:
	add.s32 	%r3688, %r5, 401;
	cvt.rn.f32.s32 	%f6974, %r3688;
	setp.leu.f32 	%p6549, %f6148, %f6974;
	@%p6549 bra 	$L__BB0_9437;
	setp.neu.f32 	%p6551, %f6148, %f6972;
	@%p6551 bra 	$L__BB0_9436;
	mov.b32 	%r3692, 1137278976;
	st.global.u32 	[%rd2], %r3692;
	bra.uni 	$L__BB0_10237;
$L__BB0_9436:
	mov.b32 	%r3691, 1137246208;
	st.global.u32 	[%rd2], %r3691;
	bra.uni 	$L__BB0_10237;
$L__BB0_9437:
	setp.neu.f32 	%p6550, %f6148, %f6974;
	@%p6550 bra 	$L__BB0_9439;
	mov.b32 	%r3690, 1137213440;
	st.global.u32 	[%rd2], %r3690;
	bra.uni 	$L__BB0_10237;
$L__BB0_9439:
	mov.b32 	%r3689, 1137180672;
	st.global.u32 	[%rd2], %r3689;
	bra.uni 	$L__BB0_10237;
$L__BB0_9440:
	add.s32 	%r3663, %r5, 391;
	cvt.rn.f32.s32 	%f6975, %r3663;
	setp.leu.f32 	%p6532, %f6148, %f6975;
	@%p6532 bra 	$L__BB0_9456;
	add.s32 	%r3675, %r5, 395;
	cvt.rn.f32.s32 	%f6976, %r3675;
	setp.leu.f32 	%p6540, %f6148, %f6976;
	@%p6540 bra 	$L__BB0_9449;
	add.s32 	%r3681, %r5, 397;
	cvt.rn.f32.s32 	%f6977, %r3681;
	setp.leu.f32 	%p6544, %f6148, %f6977;
	@%p6544 bra 	$L__BB0_9446;
	setp.neu.f32 	%p6546, %f6148, %f6967;
	@%p6546 bra 	$L__BB0_9445;
	mov.b32 	%r3685, 1137147904;
	st.global.u32 	[%rd2], %r3685;
	bra.uni 	$L__BB0_10237;
$L__BB0_9445:
	mov.b32 	%r3684, 1137115136;
	st.global.u32 	[%rd2], %r3684;
	bra.uni 	$L__BB0_10237;
$L__BB0_9446:
	setp.neu.f32 	%p6545, %f6148, %f6977;
	@%p6545 bra 	$L__BB0_9448;
	mov.b32 	%r3683, 1137082368;
	st.global.u32 	[%rd2], %r3683;
	bra.uni 	$L__BB0_10237;
$L__BB0_9448:
	mov.b32 	%r3682, 1137049600;
	st.global.u32 	[%rd2], %r3682;
	bra.uni 	$L__BB0_10237;
$L__BB0_9449:
	add.s32 	%r3676, %r5, 393;
	cvt.rn.f32.s32 	%f6978, %r3676;
	setp.leu.f32 	%p6541, %f6148, %f6978;
	@%p6541 bra 	$L__BB0_9453;
	setp.neu.f32 	%p6543, %f6148, %f6976;
	@%p6543 bra 	$L__BB0_9452;
	mov.b32 	%r3680, 1137016832;
	st.global.u32 	[%rd2], %r3680;
	bra.uni 	$L__BB0_10237;
$L__BB0_9452:
	mov.b32 	%r3679, 1136984064;
	st.global.u32 	[%rd2], %r3679;
	bra.uni 	$L__BB0_10237;
$L__BB0_9453:
	setp.neu.f32 	%p6542, %f6148, %f6978;
	@%p6542 bra 	$L__BB0_9455;
	mov.b32 	%r3678, 1136951296;
	st.global.u32 	[%rd2], %r3678;
	bra.uni 	$L__BB0_10237;
$L__BB0_9455:
	mov.b32 	%r3677, 1136918528;
	st.global.u32 	[%rd2], %r3677;
	bra.uni 	$L__BB0_10237;
$L__BB0_9456:
	add.s32 	%r3664, %r5, 387;
	cvt.rn.f32.s32 	%f6979, %r3664;
	setp.leu.f32 	%p6533, %f6148, %f6979;
	@%p6533 bra 	$L__BB0_9464;
	add.s32 	%r3670, %r5, 389;
	cvt.rn.f32.s32 	%f6980, %r3670;
	setp.leu.f32 	%p6537, %f6148, %f6980;
	@%p6537 bra 	$L__BB0_9461;
	setp.neu.f32 	%p6539, %f6148, %f6975;
	@%p6539 bra 	$L__BB0_9460;
	mov.b32 	%r3674, 1136885760;
	st.global.u32 	[%rd2], %r3674;
	bra.uni 	$L__BB0_10237;
$L__BB0_9460:
	mov.b32 	%r3673, 1136852992;
	st.global.u32 	[%rd2], %r3673;
	bra.uni 	$L__BB0_10237;
$L__BB0_9461:
	setp.neu.f32 	%p6538, %f6148, %f6980;
	@%p6538 bra 	$L__BB0_9463;
	mov.b32 	%r3672, 1136820224;
	st.global.u32 	[%rd2], %r3672;
	bra.uni 	$L__BB0_10237;
$L__BB0_9463:
	mov.b32 	%r3671, 1136787456;
	st.global.u32 	[%rd2], %r3671;
	bra.uni 	$L__BB0_10237;
$L__BB0_9464:
	add.s32 	%r3665, %r5, 385;
	cvt.rn.f32.s32 	%f6981, %r3665;
	setp.leu.f32 	%p6534, %f6148, %f6981;
	@%p6534 bra 	$L__BB0_9468;
	setp.neu.f32 	%p6536, %f6148, %f6979;
	@%p6536 bra 	$L__BB0_9467;
	mov.b32 	%r3669, 1136754688;
	st.global.u32 	[%rd2], %r3669;
	bra.uni 	$L__BB0_10237;
$L__BB0_9467:
	mov.b32 	%r3668, 1136721920;
	st.global.u32 	[%rd2], %r3668;
	bra.uni 	$L__BB0_10237;
$L__BB0_9468:
	setp.neu.f32 	%p6535, %f6148, %f6981;
	@%p6535 bra 	$L__BB0_9470;
	mov.b32 	%r3667, 1136689152;
	st.global.u32 	[%rd2], %r3667;
	bra.uni 	$L__BB0_10237;
$L__BB0_9470:
	mov.b32 	%r3666, 1136656384;
	st.global.u32 	[%rd2], %r3666;
	bra.uni 	$L__BB0_10237;
$L__BB0_9471:
	add.s32 	%r3469, %r5, 319;
	cvt.rn.f32.s32 	%f6982, %r3469;
	setp.leu.f32 	%p6402, %f6148, %f6982;
	@%p6402 bra 	$L__BB0_9599;
	add.s32 	%r3565, %r5, 351;
	cvt.rn.f32.s32 	%f6983, %r3565;
	setp.leu.f32 	%p6466, %f6148, %f6983;
	@%p6466 bra 	$L__BB0_9536;
	add.s32 	%r3613, %r5, 367;
	cvt.rn.f32.s32 	%f6984, %r3613;
	setp.leu.f32 	%p6498, %f6148, %f6984;
	@%p6498 bra 	$L__BB0_9505;
	add.s32 	%r3637, %r5, 375;
	cvt.rn.f32.s32 	%f6985, %r3637;
	setp.leu.f32 	%p6514, %f6148, %f6985;
	@%p6514 bra 	$L__BB0_9490;
	add.s32 	%r3649, %r5, 379;
	cvt.rn.f32.s32 	%f6986, %r3649;
	setp.leu.f32 	%p6522, %f6148, %f6986;
	@%p6522 bra 	$L__BB0_9483;
	add.s32 	%r3655, %r5, 381;
	cvt.rn.f32.s32 	%f6987, %r3655;
	setp.leu.f32 	%p6526, %f6148, %f6987;
	@%p6526 bra 	$L__BB0_9480;
	setp.neu.f32 	%p6528, %f6148, %f6918;
	@%p6528 bra 	$L__BB0_9479;
	mov.b32 	%r3659, 1136623616;
	st.global.u32 	[%rd2], %r3659;
	bra.uni 	$L__BB0_10237;
$L__BB0_9479:
	mov.b32 	%r3658, 1136590848;
	st.global.u32 	[%rd2], %r3658;
	bra.uni 	$L__BB0_10237;
$L__BB0_9480:
	setp.neu.f32 	%p6527, %f6148, %f6987;
	@%p6527 bra 	$L__BB0_9482;
	mov.b32 	%r3657, 1136558080;
	st.global.u32 	[%rd2], %r3657;
	bra.uni 	$L__BB0_10237;
$L__BB0_9482:
	mov.b32 	%r3656, 1136525312;
	st.global.u32 	[%rd2], %r3656;
	bra.uni 	$L__BB0_10237;
$L__BB0_9483:
	add.s32 	%r3650, %r5, 377;
	cvt.rn.f32.s32 	%f6988, %r3650;
	setp.leu.f32 	%p6523, %f6148, %f6988;
	@%p6523 bra 	$L__BB0_9487;
	setp.neu.f32 	%p6525, %f6148, %f6986;
	@%p6525 bra 	$L__BB0_9486;
	mov.b32 	%r3654, 1136492544;
	st.global.u32 	[%rd2], %r3654;
	bra.uni 	$L__BB0_10237;
$L__BB0_9486:
	mov.b32 	%r3653, 1136459776;
	st.global.u32 	[%rd2], %r3653;
	bra.uni 	$L__BB0_10237;
$L__BB0_9487:
	setp.neu.f32 	%p6524, %f6148, %f6988;
	@%p6524 bra 	$L__BB0_9489;
	mov.b32 	%r3652, 1136427008;
	st.global.u32 	[%rd2], %r3652;
	bra.uni 	$L__BB0_10237;
$L__BB0_9489:
	mov.b32 	%r3651, 1136394240;
	st.global.u32 	[%rd2], %r3651;
	bra.uni 	$L__BB0_10237;
$L__BB0_9490:
	add.s32 	%r3638, %r5, 371;
	cvt.rn.f32.s32 	%f6989, %r3638;
	setp.leu.f32 	%p6515, %f6148, %f6989;
	@%p6515 bra 	$L__BB0_9498;
	add.s32 	%r3644, %r5, 373;
	cvt.rn.f32.s32 	%f6990, %r3644;
	setp.leu.f32 	%p6519, %f6148, %f6990;
	@%p6519 bra 	$L__BB0_9495;
	setp.neu.f32 	%p6521, %f6148, %f6985;
	@%p6521 bra 	$L__BB0_9494;
	mov.b32 	%r3648, 1136361472;
	st.global.u32 	[%rd2], %r3648;
	bra.uni 	$L__BB0_10237;
$L__BB0_9494:
	mov.b32 	%r3647, 1136328704;
	st.global.u32 	[%rd2], %r3647;
	bra.uni 	$L__BB0_10237;
$L__BB0_9495:
	setp.neu.f32 	%p6520, %f6148, %f6990;
	@%p6520 bra 	$L__BB0_9497;
	mov.b32 	%r3646, 1136295936;
	st.global.u32 	[%rd2], %r3646;
	bra.uni 	$L__BB0_10237;
$L__BB0_9497:
	mov.b32 	%r3645, 1136263168;
	st.global.u32 	[%rd2], %r3645;
	bra.uni 	$L__BB0_10237;
$L__BB0_9498:
	add.s32 	%r3639, %r5, 369;
	cvt.rn.f32.s32 	%f6991, %r3639;
	setp.leu.f32 	%p6516, %f6148, %f6991;
	@%p6516 bra 	$L__BB0_9502;
	setp.neu.f32 	%p6518, %f6148, %f6989;
	@%p6518 bra 	$L__BB0_9501;
	mov.b32 	%r3643, 1136230400;
	st.global.u32 	[%rd2], %r3643;
	bra.uni 	$L__BB0_10237;
$L__BB0_9501:
	mov.b32 	%r3642, 1136197632;
	st.global.u32 	[%rd2], %r3642;
	bra.uni 	$L__BB0_10237;
$L__BB0_9502:
	setp.neu.f32 	%p6517, %f6148, %f6991;
	@%p6517 bra 	$L__BB0_9504;
	mov.b32 	%r3641, 1136164864;
	st.global.u32 	[%rd2], %r3641;
	bra.uni 	$L__BB0_10237;
$L__BB0_9504:
	mov.b32 	%r3640, 1136132096;
	st.global.u32 	[%rd2], %r3640;
	bra.uni 	$L__BB0_10237;
$L__BB0_9505:
	add.s32 	%r3614, %r5, 359;
	cvt.rn.f32.s32 	%f6992, %r3614;
	setp.leu.f32 	%p6499, %f6148, %f6992;
	@%p6499 bra 	$L__BB0_9521;
	add.s32 	%r3626, %r5, 363;
	cvt.rn.f32.s32 	%f6993, %r3626;
	setp.leu.f32 	%p6507, %f6148, %f6993;
	@%p6507 bra 	$L__BB0_9514;
	add.s32 	%r3632, %r5, 365;
	cvt.rn.f32.s32 	%f6994, %r3632;
	setp.leu.f32 	%p6511, %f6148, %f6994;
	@%p6511 bra 	$L__BB0_9511;
	setp.neu.f32 	%p6513, %f6148, %f6984;
	@%p6513 bra 	$L__BB0_9510;
	mov.b32 	%r3636, 1136099328;
	st.global.u32 	[%rd2], %r3636;
	bra.uni 	$L__BB0_10237;
$L__BB0_9510:
	mov.b32 	%r3635, 1136066560;
	st.global.u32 	[%rd2], %r3635;
	bra.uni 	$L__BB0_10237;
$L__BB0_9511:
	setp.neu.f32 	%p6512, %f6148, %f6994;
	@%p6512 bra 	$L__BB0_9513;
	mov.b32 	%r3634, 1136033792;
	st.global.u32 	[%rd2], %r3634;
	bra.uni 	$L__BB0_10237;
$L__BB0_9513:
	mov.b32 	%r3633, 1136001024;
	st.global.u32 	[%rd2], %r3633;
	bra.uni 	$L__BB0_10237;
$L__BB0_9514:
	add.s32 	%r3627, %r5, 361;
	cvt.rn.f32.s32 	%f6995, %r3627;
	setp.leu.f32 	%p6508, %f6148, %f6995;
	@%p6508 bra 	$L__BB0_9518;
	setp.neu.f32 	%p6510, %f6148, %f6993;
	@%p6510 bra 	$L__BB0_9517;
	mov.b32 	%r3631, 1135968256;
	st.global.u32 	[%rd2], %r3631;
	bra.uni 	$L__BB0_10237;
$L__BB0_9517:
	mov.b32 	%r3630, 1135935488;
	st.global.u32 	[%rd2], %r3630;
	bra.uni 	$L__BB0_10237;
$L__BB0_9518:
	setp.neu.f32 	%p6509, %f6148, %f6995;
	@%p6509 bra 	$L__BB0_9520;
	mov.b32 	%r3629, 1135902720;
	st.global.u32 	[%rd2], %r3629;
	bra.uni 	$L__BB0_10237;
$L__BB0_9520:
	mov.b32 	%r3628, 1135869952;
	st.global.u32 	[%rd2], %r3628;
	bra.uni 	$L__BB0_10237;
$L__BB0_9521:
	add.s32 	%r3615, %r5, 355;
	cvt.rn.f32.s32 	%f6996, %r3615;
	setp.leu.f32 	%p6500, %f6148, %f6996;
	@%p6500 bra 	$L__BB0_9529;
	add.s32 	%r3621, %r5, 357;
	cvt.rn.f32.s32 	%f6997, %r3621;
	setp.leu.f32 	%p6504, %f6148, %f6997;
	@%p6504 bra 	$L__BB0_9526;
	setp.neu.f32 	%p6506, %f6148, %f6992;
	@%p6506 bra 	$L__BB0_9525;
	mov.b32 	%r3625, 1135837184;
	st.global.u32 	[%rd2], %r3625;
	bra.uni 	$L__BB0_10237;
$L__BB0_9525:
	mov.b32 	%r3624, 1135804416;
	st.global.u32 	[%rd2], %r3624;
	bra.uni 	$L__BB0_10237;
$L__BB0_9526:
	setp.neu.f32 	%p6505, %f6148, %f6997;
	@%p6505 bra 	$L__BB0_9528;
	mov.b32 	%r3623, 1135771648;
	st.global.u32 	[%rd2], %r3623;
	bra.uni 	$L__BB0_10237;
$L__BB0_9528:
	mov.b32 	%r3622, 1135738880;
	st.global.u32 	[%rd2], %r3622;
	bra.uni 	$L__BB0_10237;
$L__BB0_9529:
	add.s32 	%r3616, %r5, 353;
	cvt.rn.f32.s32 	%f6998, %r3616;
	setp.leu.f32 	%p6501, %f6148, %f6998;
	@%p6501 bra 	$L__BB0_9533;
	setp.neu.f32 	%p6503, %f6148, %f6996;
	@%p6503 bra 	$L__BB0_9532;
	mov.b32 	%r3620, 1135706112;
	st.global.u32 	[%rd2], %r3620;
	bra.uni 	$L__BB0_10237;
$L__BB0_9532:
	mov.b32 	%r3619, 1135673344;
	st.global.u32 	[%rd2], %r3619;
	bra.uni 	$L__BB0_10237;
$L__BB0_9533:
	setp.neu.f32 	%p6502, %f6148, %f6998;
	@%p6502 bra 	$L__BB0_9535;
	mov.b32 	%r3618, 1135640576;
	st.global.u32 	[%rd2], %r3618;
	bra.uni 	$L__BB0_10237;
$L__BB0_9535:
	mov.b32 	%r3617, 1135607808;
	st.global.u32 	[%rd2], %r3617;
	bra.uni 	$L__BB0_10237;
$L__BB0_9536:
	add.s32 	%r3566, %r5, 335;
	cvt.rn.f32.s32 	%f6999, %r3566;
	setp.leu.f32 	%p6467, %f6148, %f6999;
	@%p6467 bra 	$L__BB0_9568;
	add.s32 	%r3590, %r5, 343;
	cvt.rn.f32.s32 	%f7000, %r3590;
	setp.leu.f32 	%p6483, %f6148, %f7000;
	@%p6483 bra 	$L__BB0_9553;
	add.s32 	%r3602, %r5, 347;
	cvt.rn.f32.s32 	%f7001, %r3602;
	setp.leu.f32 	%p6491, %f6148, %f7001;
	@%p6491 bra 	$L__BB0_9546;
	add.s32 	%r3608, %r5, 349;
	cvt.rn.f32.s32 	%f7002, %r3608;
	setp.leu.f32 	%p6495, %f6148, %f7002;
	@%p6495 bra 	$L__BB0_9543;
	setp.neu.f32 	%p6497, %f6148, %f6983;
	@%p6497 bra 	$L__BB0_9542;
	mov.b32 	%r3612, 1135575040;
	st.global.u32 	[%rd2], %r3612;
	bra.uni 	$L__BB0_10237;
$L__BB0_9542:
	mov.b32 	%r3611, 1135542272;
	st.global.u32 	[%rd2], %r3611;
	bra.uni 	$L__BB0_10237;
$L__BB0_9543:
	setp.neu.f32 	%p6496, %f6148, %f7002;
	@%p6496 bra 	$L__BB0_9545;
	mov.b32 	%r3610, 1135509504;
	st.global.u32 	[%rd2], %r3610;
	bra.uni 	$L__BB0_10237;
$L__BB0_9545:
	mov.b32 	%r3609, 1135476736;
	st.global.u32 	[%rd2], %r3609;
	bra.uni 	$L__BB0_10237;
$L__BB0_9546:
	add.s32 	%r3603, %r5, 345;
	cvt.rn.f32.s32 	%f7003, %r3603;
	setp.leu.f32 	%p6492, %f6148, %f7003;
	@%p6492 bra 	$L__BB0_9550;
	setp.neu.f32 	%p6494, %f6148, %f7001;
	@%p6494 bra 	$L__BB0_9549;
	mov.b32 	%r3607, 1135443968;
	st.global.u32 	[%rd2], %r3607;
	bra.uni 	$L__BB0_10237;
$L__BB0_9549:
	mov.b32 	%r3606, 1135411200;
	st.global.u32 	[%rd2], %r3606;
	bra.uni 	$L__BB0_10237;
$L__BB0_9550:
	setp.neu.f32 	%p6493, %f6148, %f7003;
	@%p6493 bra 	$L__BB0_9552;
	mov.b32 	%r3605, 1135378432;
	st.global.u32 	[%rd2], %r3605;
	bra.uni 	$L__BB0_10237;
$L__BB0_9552:
	mov.b32 	%r3604, 1135345664;
	st.global.u32 	[%rd2], %r3604;
	bra.uni 	$L__BB0_10237;
$L__BB0_9553:
	add.s32 	%r3591, %r5, 339;
	cvt.rn.f32.s32 	%f7004, %r3591;
	setp.leu.f32 	%p6484, %f6148, %f7004;
	@%p6484 bra 	$L__BB0_9561;
	add.s32 	%r3597, %r5, 341;
	cvt.rn.f32.s32 	%f7005, %r3597;
	setp.leu.f32 	%p6488, %f6148, %f7005;
	@%p6488 bra 	$L__BB0_9558;
	setp.neu.f32 	%p6490, %f6148, %f7000;
	@%p6490 bra 	$L__BB0_9557;
	mov.b32 	%r3601, 1135312896;
	st.global.u32 	[%rd2], %r3601;
	bra.uni 	$L__BB0_10237;
$L__BB0_9557:
	mov.b32 	%r3600, 1135280128;
	st.global.u32 	[%rd2], %r3600;
	bra.uni 	$L__BB0_10237;
$L__BB0_9558:
	setp.neu.f32 	%p6489, %f6148, %f7005;
	@%p6489 bra 	$L__BB0_9560;
	mov.b32 	%r3599, 1135247360;
	st.global.u32 	[%rd2], %r3599;
	bra.uni 	$L__BB0_10237;
$L__BB0_9560:
	mov.b32 	%r3598, 1135214592;
	st.global.u32 	[%rd2], %r3598;
	bra.uni 	$L__BB0_10237;
$L__BB0_9561:
	add.s32 	%r3592, %r5, 337;
	cvt.rn.f32.s32 	%f7006, %r3592;
	setp.leu.f32 	%p6485, %f6148, %f7006;
	@%p6485 bra 	$L__BB0_9565;
	setp.neu.f32 	%p6487, %f6148, %f7004;
	@%p6487 bra 	$L__BB0_9564;
	mov.b32 	%r3596, 1135181824;
	st.global.u32 	[%rd2], %r3596;
	bra.uni 	$L__BB0_10237;
$L__BB0_9564:
	mov.b32 	%r3595, 1135149056;
	st.global.u32 	[%rd2], %r3595;
	bra.uni 	$L__BB0_10237;
$L__BB0_9565:
	setp.neu.f32 	%p6486, %f6148, %f7006;
	@%p6486 bra 	$L__BB0_9567;
	mov.b32 	%r3594, 1135116288;
	st.global.u32 	[%rd2], %r3594;
	bra.uni 	$L__BB0_10237;
$L__BB0_9567:
	mov.b32 	%r3593, 1135083520;
	st.global.u32 	[%rd2], %r3593;
	bra.uni 	$L__BB0_10237;
$L__BB0_9568:
	add.s32 	%r3567, %r5, 327;
	cvt.rn.f32.s32 	%f7007, %r3567;
	setp.leu.f32 	%p6468, %f6148, %f7007;
	@%p6468 bra 	$L__BB0_9584;
	add.s32 	%r3579, %r5, 331;
	cvt.rn.f32.s32 	%f7008, %r3579;
	setp.leu.f32 	%p6476, %f6148, %f7008;
	@%p6476 bra 	$L__BB0_9577;
	add.s32 	%r3585, %r5, 333;
	cvt.rn.f32.s32 	%f7009, %r3585;
	setp.leu.f32 	%p6480, %f6148, %f7009;
	@%p6480 bra 	$L__BB0_9574;
	setp.neu.f32 	%p6482, %f6148, %f6999;
	@%p6482 bra 	$L__BB0_9573;
	mov.b32 	%r3589, 1135050752;
	st.global.u32 	[%rd2], %r3589;
	bra.uni 	$L__BB0_10237;
$L__BB0_9573:
	mov.b32 	%r3588, 1135017984;
	st.global.u32 	[%rd2], %r3588;
	bra.uni 	$L__BB0_10237;
$L__BB0_9574:
	setp.neu.f32 	%p6481, %f6148, %f7009;
	@%p6481 bra 	$L__BB0_9576;
	mov.b32 	%r3587, 1134985216;
	st.global.u32 	[%rd2], %r3587;
	bra.uni 	$L__BB0_10237;
$L__BB0_9576:
	mov.b32 	%r3586, 1134952448;
	st.global.u32 	[%rd2], %r3586;
	bra.uni 	$L__BB0_10237;
$L__BB0_9577:
	add.s32 	%r3580, %r5, 329;
	cvt.rn.f32.s32 	%f7010, %r3580;
	setp.leu.f32 	%p6477, %f6148, %f7010;
	@%p6477 bra 	$L__BB0_9581;
	setp.neu.f32 	%p6479, %f6148, %f7008;
	@%p6479 bra 	$L__BB0_9580;
	mov.b32 	%r3584, 1134919680;
	st.global.u32 	[%rd2], %r3584;
	bra.uni 	$L__BB0_10237;
$L__BB0_9580:
	mov.b32 	%r3583, 1134886912;
	st.global.u32 	[%rd2], %r3583;
	bra.uni 	$L__BB0_10237;
$L__BB0_9581:
	setp.neu.f32 	%p6478, %f6148, %f7010;
	@%p6478 bra 	$L__BB0_9583;
	mov.b32 	%r3582, 1134854144;
	st.global.u32 	[%rd2], %r3582;
	bra.uni 	$L__BB0_10237;
$L__BB0_9583:
	mov.b32 	%r3581, 1134821376;
	st.global.u32 	[%rd2], %r3581;
	bra.uni 	$L__BB0_10237;
$L__BB0_9584:
	add.s32 	%r3568, %r5, 323;
	cvt.rn.f32.s32 	%f7011, %r3568;
	setp.leu.f32 	%p6469, %f6148, %f7011;
	@%p6469 bra 	$L__BB0_9592;
	add.s32 	%r3574, %r5, 325;
	cvt.rn.f32.s32 	%f7012, %r3574;
	setp.leu.f32 	%p6473, %f6148, %f7012;
	@%p6473 bra 	$L__BB0_9589;
	setp.neu.f32 	%p6475, %f6148, %f7007;
	@%p6475 bra 	$L__BB0_9588;
	mov.b32 	%r3578, 1134788608;
	st.global.u32 	[%rd2], %r3578;
	bra.uni 	$L__BB0_10237;
$L__BB0_9588:
	mov.b32 	%r3577, 1134755840;
	st.global.u32 	[%rd2], %r3577;
	bra.uni 	$L__BB0_10237;
$L__BB0_9589:
	setp.neu.f32 	%p6474, %f6148, %f7012;
	@%p6474 bra 	$L__BB0_9591;
	mov.b32 	%r3576, 1134723072;
	st.global.u32 	[%rd2], %r3576;
	bra.uni 	$L__BB0_10237;
$L__BB0_9591:
	mov.b32 	%r3575, 1134690304;
	st.global.u32 	[%rd2], %r3575;
	bra.uni 	$L__BB0_10237;
$L__BB0_9592:
	add.s32 	%r3569, %r5, 321;
	cvt.rn.f32.s32 	%f7013, %r3569;
	setp.leu.f32 	%p6470, %f6148, %f7013;
	@%p6470 bra 	$L__BB0_9596;
	setp.neu.f32 	%p6472, %f6148, %f7011;
	@%p6472 bra 	$L__BB0_9595;
	mov.b32 	%r3573, 1134657536;
	st.global.u32 	[%rd2], %r3573;
	bra.uni 	$L__BB0_10237;
$L__BB0_9595:
	mov.b32 	%r3572, 1134624768;
	st.global.u32 	[%rd2], %r3572;
	bra.uni 	$L__BB0_10237;
$L__BB0_9596:
	setp.neu.f32 	%p6471, %f6148, %f7013;
	@%p6471 bra 	$L__BB0_9598;
	mov.b32 	%r3571, 1134592000;
	st.global.u32 	[%rd2], %r3571;
	bra.uni 	$L__BB0_10237;
$L__BB0_9598:
	mov.b32 	%r3570, 1134559232;
	st.global.u32 	[%rd2], %r3570;
	bra.uni 	$L__BB0_10237;
$L__BB0_9599:
	add.s32 	%r3470, %r5, 287;
	cvt.rn.f32.s32 	%f7014, %r3470;
	setp.leu.f32 	%p6403, %f6148, %f7014;
	@%p6403 bra 	$L__BB0_9663;
	add.s32 	%r3518, %r5, 303;
	cvt.rn.f32.s32 	%f7015, %r3518;
	setp.leu.f32 	%p6435, %f6148, %f7015;
	@%p6435 bra 	$L__BB0_9632;
	add.s32 	%r3542, %r5, 311;
	cvt.rn.f32.s32 	%f7016, %r3542;
	setp.leu.f32 	%p6451, %f6148, %f7016;
	@%p6451 bra 	$L__BB0_9617;
	add.s32 	%r3554, %r5, 315;
	cvt.rn.f32.s32 	%f7017, %r3554;
	setp.leu.f32 	%p6459, %f6148, %f7017;
	@%p6459 bra 	$L__BB0_9610;
	add.s32 	%r3560, %r5, 317;
	cvt.rn.f32.s32 	%f7018, %r3560;
	setp.leu.f32 	%p6463, %f6148, %f7018;
	@%p6463 bra 	$L__BB0_9607;
	setp.neu.f32 	%p6465, %f6148, %f6982;
	@%p6465 bra 	$L__BB0_9606;
	mov.b32 	%r3564, 1134526464;
	st.global.u32 	[%rd2], %r3564;
	bra.uni 	$L__BB0_10237;
$L__BB0_9606:
	mov.b32 	%r3563, 1134493696;
	st.global.u32 	[%rd2], %r3563;
	bra.uni 	$L__BB0_10237;
$L__BB0_9607:
	setp.neu.f32 	%p6464, %f6148, %f7018;
	@%p6464 bra 	$L__BB0_9609;
	mov.b32 	%r3562, 1134460928;
	st.global.u32 	[%rd2], %r3562;
	bra.uni 	$L__BB0_10237;
$L__BB0_9609:
	mov.b32 	%r3561, 1134428160;
	st.global.u32 	[%rd2], %r3561;
	bra.uni 	$L__BB0_10237;
$L__BB0_9610:
	add.s32 	%r3555, %r5, 313;
	cvt.rn.f32.s32 	%f7019, %r3555;
	setp.leu.f32 	%p6460, %f6148, %f7019;
	@%p6460 bra 	$L__BB0_9614;
	setp.neu.f32 	%p6462, %f6148, %f7017;
	@%p6462 bra 	$L__BB0_9613;
	mov.b32 	%r3559, 1134395392;
	st.global.u32 	[%rd2], %r3559;
	bra.uni 	$L__BB0_10237;
$L__BB0_9613:
	mov.b32 	%r3558, 1134362624;
	st.global.u32 	[%rd2], %r3558;
	bra.uni 	$L__BB0_10237;
$L__BB0_9614:
	setp.neu.f32 	%p6461, %f6148, %f7019;
	@%p6461 bra 	$L__BB0_9616;
	mov.b32 	%r3557, 1134329856;
	st.global.u32 	[%rd2], %r3557;
	bra.uni 	$L__BB0_10237;
$L__BB0_9616:
	mov.b32 	%r3556, 1134297088;
	st.global.u32 	[%rd2], %r3556;
	bra.uni 	$L__BB0_10237;
$L__BB0_9617:
	add.s32 	%r3543, %r5, 307;
	cvt.rn.f32.s32 	%f7020, %r3543;
	setp.leu.f32 	%p6452, %f6148, %f7020;
	@%p6452 bra 	$L__BB0_9625;
	add.s32 	%r3549, %r5, 309;
	cvt.rn.f32.s32 	%f7021, %r3549;
	setp.leu.f32 	%p6456, %f6148, %f7021;
	@%p6456 bra 	$L__BB0_9622;
	setp.neu.f32 	%p6458, %f6148, %f7016;
	@%p6458 bra 	$L__BB0_9621;
	mov.b32 	%r3553, 1134264320;
	st.global.u32 	[%rd2], %r3553;
	bra.uni 	$L__BB0_10237;
$L__BB0_9621:
	mov.b32 	%r3552, 1134231552;
	st.global.u32 	[%rd2], %r3552;
	bra.uni 	$L__BB0_10237;
$L__BB0_9622:
	setp.neu.f32 	%p6457, %f6148, %f7021;
	@%p6457 bra 	$L__BB0_9624;
	mov.b32 	%r3551, 1134198784;
	st.global.u32 	[%rd2], %r3551;
	bra.uni 	$L__BB0_10237;
$L__BB0_9624:
	mov.b32 	%r3550, 1134166016;
	st.global.u32 	[%rd2], %r3550;
	bra.uni 	$L__BB0_10237;
$L__BB0_9625:
	add.s32 	%r3544, %r5, 305;
	cvt.rn.f32.s32 	%f7022, %r3544;
	setp.leu.f32 	%p6453, %f6148, %f7022;
	@%p6453 bra 	$L__BB0_9629;
	setp.neu.f32 	%p6455, %f6148, %f7020;
	@%p6455 bra 	$L__BB0_9628;
	mov.b32 	%r3548, 1134133248;
	st.global.u32 	[%rd2], %r3548;
	bra.uni 	$L__BB0_10237;
$L__BB0_9628:
	mov.b32 	%r3547, 1134100480;
	st.global.u32 	[%rd2], %r3547;
	bra.uni 	$L__BB0_10237;
$L__BB0_9629:
	setp.neu.f32 	%p6454, %f6148, %f7022;
	@%p6454 bra 	$L__BB0_9631;
	mov.b32 	%r3546, 1134067712;
	st.global.u32 	[%rd2], %r3546;
	bra.uni 	$L__BB0_10237;
$L__BB0_9631:
	mov.b32 	%r3545, 1134034944;
	st.global.u32 	[%rd2], %r3545;
	bra.uni 	$L__BB0_10237;
$L__BB0_9632:
	add.s32 	%r3519, %r5, 295;
	cvt.rn.f32.s32 	%f7023, %r3519;
	setp.leu.f32 	%p6436, %f6148, %f7023;
	@%p6436 bra 	$L__BB0_9648;
	add.s32 	%r3531, %r5, 299;
	cvt.rn.f32.s32 	%f7024, %r3531;
	setp.leu.f32 	%p6444, %f6148, %f7024;
	@%p6444 bra 	$L__BB0_9641;
	add.s32 	%r3537, %r5, 301;
	cvt.rn.f32.s32 	%f7025, %r3537;
	setp.leu.f32 	%p6448, %f6148, %f7025;
	@%p6448 bra 	$L__BB0_9638;
	setp.neu.f32 	%p6450, %f6148, %f7015;
	@%p6450 bra 	$L__BB0_9637;
	mov.b32 	%r3541, 1134002176;
	st.global.u32 	[%rd2], %r3541;
	bra.uni 	$L__BB0_10237;
$L__BB0_9637:
	mov.b32 	%r3540, 1133969408;
	st.global.u32 	[%rd2], %r3540;
	bra.uni 	$L__BB0_10237;
$L__BB0_9638:
	setp.neu.f32 	%p6449, %f6148, %f7025;
	@%p6449 bra 	$L__BB0_9640;
	mov.b32 	%r3539, 1133936640;
	st.global.u32 	[%rd2], %r3539;
	bra.uni 	$L__BB0_10237;
$L__BB0_9640:
	mov.b32 	%r3538, 1133903872;
	st.global.u32 	[%rd2], %r3538;
	bra.uni 	$L__BB0_10237;
$L__BB0_9641:
	add.s32 	%r3532, %r5, 297;
	cvt.rn.f32.s32 	%f7026, %r3532;
	setp.leu.f32 	%p6445, %f6148, %f7026;
	@%p6445 bra 	$L__BB0_9645;
	setp.neu.f32 	%p6447, %f6148, %f7024;
	@%p6447 bra 	$L__BB0_9644;
	mov.b32 	%r3536, 1133871104;
	st.global.u32 	[%rd2], %r3536;
	bra.uni 	$L__BB0_10237;
$L__BB0_9644:
	mov.b32 	%r3535, 1133838336;
	st.global.u32 	[%rd2], %r3535;
	bra.uni 	$L__BB0_10237;
$L__BB0_9645:
	setp.neu.f32 	%p6446, %f6148, %f7026;
	@%p6446 bra 	$L__BB0_9647;
	mov.b32 	%r3534, 1133805568;
	st.global.u32 	[%rd2], %r3534;
	bra.uni 	$L__BB0_10237;
$L__BB0_9647:
	mov.b32 	%r3533, 1133772800;
	st.global.u32 	[%rd2], %r3533;
	bra.uni 	$L__BB0_10237;
$L__BB0_9648:
	add.s32 	%r3520, %r5, 291;
	cvt.rn.f32.s32 	%f7027, %r3520;
	setp.leu.f32 	%p6437, %f6148, %f7027;
	@%p6437 bra 	$L__BB0_9656;
	add.s32 	%r3526, %r5, 293;
	cvt.rn.f32.s32 	%f7028, %r3526;
	setp.leu.f32 	%p6441, %f6148, %f7028;
	@%p6441 bra 	$L__BB0_9653;
	setp.neu.f32 	%p6443, %f6148, %f7023;
	@%p6443 bra 	$L__BB0_9652;
	mov.b32 	%r3530, 1133740032;
	st.global.u32 	[%rd2], %r3530;
	bra.uni 	$L__BB0_10237;
$L__BB0_9652:
	mov.b32 	%r3529, 1133707264;
	st.global.u32 	[%rd2], %r3529;
	bra.uni 	$L__BB0_10237;
$L__BB0_9653:
	setp.neu.f32 	%p6442, %f6148, %f7028;
	@%p6442 bra 	$L__BB0_9655;
	mov.b32 	%r3528, 1133674496;
	st.global.u32 	[%rd2], %r3528;
	bra.uni 	$L__BB0_10237;
$L__BB0_9655:
	mov.b32 	%r3527, 1133641728;
	st.global.u32 	[%rd2], %r3527;
	bra.uni 	$L__BB0_10237;
$L__BB0_9656:
	add.s32 	%r3521, %r5, 289;
	cvt.rn.f32.s32 	%f7029, %r3521;
	setp.leu.f32 	%p6438, %f6148, %f7029;
	@%p6438 bra 	$L__BB0_9660;
	setp.neu.f32 	%p6440, %f6148, %f7027;
	@%p6440 bra 	$L__BB0_9659;
	mov.b32 	%r3525, 1133608960;
	st.global.u32 	[%rd2], %r3525;
	bra.uni 	$L__BB0_10237;
$L__BB0_9659:
	mov.b32 	%r3524, 1133576192;
	st.global.u32 	[%rd2], %r3524;
	bra.uni 	$L__BB0_10237;
$L__BB0_9660:
	setp.neu.f32 	%p6439, %f6148, %f7029;
	@%p6439 bra 	$L__BB0_9662;
	mov.b32 	%r3523, 1133543424;
	st.global.u32 	[%rd2], %r3523;
	bra.uni 	$L__BB0_10237;
$L__BB0_9662:
	mov.b32 	%r3522, 1133510656;
	st.global.u32 	[%rd2], %r3522;
	bra.uni 	$L__BB0_10237;
$L__BB0_9663:
	add.s32 	%r3471, %r5, 271;
	cvt.rn.f32.s32 	%f7030, %r3471;
	setp.leu.f32 	%p6404, %f6148, %f7030;
	@%p6404 bra 	$L__BB0_9695;
	add.s32 	%r3495, %r5, 279;
	cvt.rn.f32.s32 	%f7031, %r3495;
	setp.leu.f32 	%p6420, %f6148, %f7031;
	@%p6420 bra 	$L__BB0_9680;
	add.s32 	%r3507, %r5, 283;
	cvt.rn.f32.s32 	%f7032, %r3507;
	setp.leu.f32 	%p6428, %f6148, %f7032;
	@%p6428 bra 	$L__BB0_9673;
	add.s32 	%r3513, %r5, 285;
	cvt.rn.f32.s32 	%f7033, %r3513;
	setp.leu.f32 	%p6432, %f6148, %f7033;
	@%p6432 bra 	$L__BB0_9670;
	setp.neu.f32 	%p6434, %f6148, %f7014;
	@%p6434 bra 	$L__BB0_9669;
	mov.b32 	%r3517, 1133477888;
	st.global.u32 	[%rd2], %r3517;
	bra.uni 	$L__BB0_10237;
$L__BB0_9669:
	mov.b32 	%r3516, 1133445120;
	st.global.u32 	[%rd2], %r3516;
	bra.uni 	$L__BB0_10237;
$L__BB0_9670:
	setp.neu.f32 	%p6433, %f6148, %f7033;
	@%p6433 bra 	$L__BB0_9672;
	mov.b32 	%r3515, 1133412352;
	st.global.u32 	[%rd2], %r3515;
	bra.uni 	$L__BB0_10237;
$L__BB0_9672:
	mov.b32 	%r3514, 1133379584;
	st.global.u32 	[%rd2], %r3514;
	bra.uni 	$L__BB0_10237;
$L__BB0_9673:
	add.s32 	%r3508, %r5, 281;
	cvt.rn.f32.s32 	%f7034, %r3508;
	setp.leu.f32 	%p6429, %f6148, %f7034;
	@%p6429 bra 	$L__BB0_9677;
	setp.neu.f32 	%p6431, %f6148, %f7032;
	@%p6431 bra 	$L__BB0_9676;
	mov.b32 	%r3512, 1133346816;
	st.global.u32 	[%rd2], %r3512;
	bra.uni 	$L__BB0_10237;
$L__BB0_9676:
	mov.b32 	%r3511, 1133314048;
	st.global.u32 	[%rd2], %r3511;
	bra.uni 	$L__BB0_10237;
$L__BB0_9677:
	setp.neu.f32 	%p6430, %f6148, %f7034;
	@%p6430 bra 	$L__BB0_9679;
	mov.b32 	%r3510, 1133281280;
	st.global.u32 	[%rd2], %r3510;
	bra.uni 	$L__BB0_10237;
$L__BB0_9679:
	mov.b32 	%r3509, 1133248512;
	st.global.u32 	[%rd2], %r3509;
	bra.uni 	$L__BB0_10237;
$L__BB0_9680:
	add.s32 	%r3496, %r5, 275;
	cvt.rn.f32.s32 	%f7035, %r3496;
	setp.leu.f32 	%p6421, %f6148, %f7035;
	@%p6421 bra 	$L__BB0_9688;
	add.s32 	%r3502, %r5, 277;
	cvt.rn.f32.s32 	%f7036, %r3502;
	setp.leu.f32 	%p6425, %f6148, %f7036;
	@%p6425 bra 	$L__BB0_9685;
	setp.neu.f32 	%p6427, %f6148, %f7031;
	@%p6427 bra 	$L__BB0_9684;
	mov.b32 	%r3506, 1133215744;
	st.global.u32 	[%rd2], %r3506;
	bra.uni 	$L__BB0_10237;
$L__BB0_9684:
	mov.b32 	%r3505, 1133182976;
	st.global.u32 	[%rd2], %r3505;
	bra.uni 	$L__BB0_10237;
$L__BB0_9685:
	setp.neu.f32 	%p6426, %f6148, %f7036;
	@%p6426 bra 	$L__BB0_9687;
	mov.b32 	%r3504, 1133150208;
	st.global.u32 	[%rd2], %r3504;
	bra.uni 	$L__BB0_10237;
$L__BB0_9687:
	mov.b32 	%r3503, 1133117440;
	st.global.u32 	[%rd2], %r3503;
	bra.uni 	$L__BB0_10237;
$L__BB0_9688:
	add.s32 	%r3497, %r5, 273;
	cvt.rn.f32.s32 	%f7037, %r3497;
	setp.leu.f32 	%p6422, %f6148, %f7037;
	@%p6422 bra 	$L__BB0_9692;
	setp.neu.f32 	%p6424, %f6148, %f7035;
	@%p6424 bra 	$L__BB0_9691;
	mov.b32 	%r3501, 1133084672;
	st.global.u32 	[%rd2], %r3501;
	bra.uni 	$L__BB0_10237;
$L__BB0_9691:
	mov.b32 	%r3500, 1133051904;
	st.global.u32 	[%rd2], %r3500;
	bra.uni 	$L__BB0_10237;
$L__BB0_9692:
	setp.neu.f32 	%p6423, %f6148, %f7037;
	@%p6423 bra 	$L__BB0_9694;
	mov.b32 	%r3499, 1133019136;
	st.global.u32 	[%rd2], %r3499;
	bra.uni 	$L__BB0_10237;
$L__BB0_9694:
	mov.b32 	%r3498, 1132986368;
	st.global.u32 	[%rd2], %r3498;
	bra.uni 	$L__BB0_10237;
$L__BB0_9695:
	add.s32 	%r3472, %r5, 263;
	cvt.rn.f32.s32 	%f7038, %r3472;
	setp.leu.f32 	%p6405, %f6148, %f7038;
	@%p6405 bra 	$L__BB0_9711;
	add.s32 	%r3484, %r5, 267;
	cvt.rn.f32.s32 	%f7039, %r3484;
	setp.leu.f32 	%p6413, %f6148, %f7039;
	@%p6413 bra 	$L__BB0_9704;
	add.s32 	%r3490, %r5, 269;
	cvt.rn.f32.s32 	%f7040, %r3490;
	setp.leu.f32 	%p6417, %f6148, %f7040;
	@%p6417 bra 	$L__BB0_9701;
	setp.neu.f32 	%p6419, %f6148, %f7030;
	@%p6419 bra 	$L__BB0_9700;
	mov.b32 	%r3494, 1132953600;
	st.global.u32 	[%rd2], %r3494;
	bra.uni 	$L__BB0_10237;
$L__BB0_9700:
	mov.b32 	%r3493, 1132920832;
	st.global.u32 	[%rd2], %r3493;
	bra.uni 	$L__BB0_10237;
$L__BB0_9701:
	setp.neu.f32 	%p6418, %f6148, %f7040;
	@%p6418 bra 	$L__BB0_9703;
	mov.b32 	%r3492, 1132888064;
	st.global.u32 	[%rd2], %r3492;
	bra.uni 	$L__BB0_10237;
$L__BB0_9703:
	mov.b32 	%r3491, 1132855296;
	st.global.u32 	[%rd2], %r3491;
	bra.uni 	$L__BB0_10237;
$L__BB0_9704:
	add.s32 	%r3485, %r5, 265;
	cvt.rn.f32.s32 	%f7041, %r3485;
	setp.leu.f32 	%p6414, %f6148, %f7041;
	@%p6414 bra 	$L__BB0_9708;
	setp.neu.f32 	%p6416, %f6148, %f7039;
	@%p6416 bra 	$L__BB0_9707;
	mov.b32 	%r3489, 1132822528;
	st.global.u32 	[%rd2], %r3489;
	bra.uni 	$L__BB0_10237;
$L__BB0_9707:
	mov.b32 	%r3488, 1132789760;
	st.global.u32 	[%rd2], %r3488;
	bra.uni 	$L__BB0_10237;
$L__BB0_9708:
	setp.neu.f32 	%p6415, %f6148, %f7041;
	@%p6415 bra 	$L__BB0_9710;
	mov.b32 	%r3487, 1132756992;
	st.global.u32 	[%rd2], %r3487;
	bra.uni 	$L__BB0_10237;
$L__BB0_9710:
	mov.b32 	%r3486, 1132724224;
	st.global.u32 	[%rd2], %r3486;
	bra.uni 	$L__BB0_10237;
$L__BB0_9711:
	add.s32 	%r3473, %r5, 259;
	cvt.rn.f32.s32 	%f7042, %r3473;
	setp.leu.f32 	%p6406, %f6148, %f7042;
	@%p6406 bra 	$L__BB0_9719;
	add.s32 	%r3479, %r5, 261;
	cvt.rn.f32.s32 	%f7043, %r3479;
	setp.leu.f32 	%p6410, %f6148, %f7043;
	@%p6410 bra 	$L__BB0_9716;
	setp.neu.f32 	%p6412, %f6148, %f7038;
	@%p6412 bra 	$L__BB0_9715;
	mov.b32 	%r3483, 1132691456;
	st.global.u32 	[%rd2], %r3483;
	bra.uni 	$L__BB0_10237;
$L__BB0_9715:
	mov.b32 	%r3482, 1132658688;
	st.global.u32 	[%rd2], %r3482;
	bra.uni 	$L__BB0_10237;
$L__BB0_9716:
	setp.neu.f32 	%p6411, %f6148, %f7043;
	@%p6411 bra 	$L__BB0_9718;
	mov.b32 	%r3481, 1132625920;
	st.global.u32 	[%rd2], %r3481;
	bra.uni 	$L__BB0_10237;
$L__BB0_9718:
	mov.b32 	%r3480, 1132593152;
	st.global.u32 	[%rd2], %r3480;
	bra.uni 	$L__BB0_10237;
$L__BB0_9719:
	add.s32 	%r3474, %r5, 257;
	cvt.rn.f32.s32 	%f7044, %r3474;
	setp.leu.f32 	%p6407, %f6148, %f7044;
	@%p6407 bra 	$L__BB0_9723;
	setp.neu.f32 	%p6409, %f6148, %f7042;
	@%p6409 bra 	$L__BB0_9722;
	mov.b32 	%r3478, 1132560384;
	st.global.u32 	[%rd2], %r3478;
	bra.uni 	$L__BB0_10237;
$L__BB0_9722:
	mov.b32 	%r3477, 1132527616;
	st.global.u32 	[%rd2], %r3477;
	bra.uni 	$L__BB0_10237;
$L__BB0_9723:
	setp.neu.f32 	%p6408, %f6148, %f7044;
	@%p6408 bra 	$L__BB0_9725;
	mov.b32 	%r3476, 1132494848;
	st.global.u32 	[%rd2], %r3476;
	bra.uni 	$L__BB0_10237;
$L__BB0_9725:
	mov.b32 	%r3475, 1132462080;
	st.global.u32 	[%rd2], %r3475;
	bra.uni 	$L__BB0_10237;
$L__BB0_9726:
	add.s32 	%r3085, %r5, 127;
	cvt.rn.f32.s32 	%f7045, %r3085;
	setp.leu.f32 	%p6146, %f6148, %f7045;
	@%p6146 bra 	$L__BB0_9982;
	add.s32 	%r3277, %r5, 191;
	cvt.rn.f32.s32 	%f7046, %r3277;
	setp.leu.f32 	%p6274, %f6148, %f7046;
	@%p6274 bra 	$L__BB0_9855;
	add.s32 	%r3373, %r5, 223;
	cvt.rn.f32.s32 	%f7047, %r3373;
	setp.leu.f32 	%p6338, %f6148, %f7047;
	@%p6338 bra 	$L__BB0_9792;
	add.s32 	%r3421, %r5, 239;
	cvt.rn.f32.s32 	%f7048, %r3421;
	setp.leu.f32 	%p6370, %f6148, %f7048;
	@%p6370 bra 	$L__BB0_9761;
	add.s32 	%r3445, %r5, 247;
	cvt.rn.f32.s32 	%f7049, %r3445;
	setp.leu.f32 	%p6386, %f6148, %f7049;
	@%p6386 bra 	$L__BB0_9746;
	add.s32 	%r3457, %r5, 251;
	cvt.rn.f32.s32 	%f7050, %r3457;
	setp.leu.f32 	%p6394, %f6148, %f7050;
	@%p6394 bra 	$L__BB0_9739;
	add.s32 	%r3463, %r5, 253;
	cvt.rn.f32.s32 	%f7051, %r3463;
	setp.leu.f32 	%p6398, %f6148, %f7051;
	@%p6398 bra 	$L__BB0_9736;
	setp.neu.f32 	%p6400, %f6148, %f6917;
	@%p6400 bra 	$L__BB0_9735;
	mov.b32 	%r3467, 1132396544;
	st.global.u32 	[%rd2], %r3467;
	bra.uni 	$L__BB0_10237;
$L__BB0_9735:
	mov.b32 	%r3466, 1132331008;
	st.global.u32 	[%rd2], %r3466;
	bra.uni 	$L__BB0_10237;
$L__BB0_9736:
	setp.neu.f32 	%p6399, %f6148, %f7051;
	@%p6399 bra 	$L__BB0_9738;
	mov.b32 	%r3465, 1132265472;
	st.global.u32 	[%rd2], %r3465;
	bra.uni 	$L__BB0_10237;
$L__BB0_9738:
	mov.b32 	%r3464, 1132199936;
	st.global.u32 	[%rd2], %r3464;
	bra.uni 	$L__BB0_10237;
$L__BB0_9739:
	add.s32 	%r3458, %r5, 249;
	cvt.rn.f32.s32 	%f7052, %r3458;
	setp.leu.f32 	%p6395, %f6148, %f7052;
	@%p6395 bra 	$L__BB0_9743;
	setp.neu.f32 	%p6397, %f6148, %f7050;
	@%p6397 bra 	$L__BB0_9742;
	mov.b32 	%r3462, 1132134400;
	st.global.u32 	[%rd2], %r3462;
	bra.uni 	$L__BB0_10237;
$L__BB0_9742:
	mov.b32 	%r3461, 1132068864;
	st.global.u32 	[%rd2], %r3461;
	bra.uni 	$L__BB0_10237;
$L__BB0_9743:
	setp.neu.f32 	%p6396, %f6148, %f7052;
	@%p6396 bra 	$L__BB0_9745;
	mov.b32 	%r3460, 1132003328;
	st.global.u32 	[%rd2], %r3460;
	bra.uni 	$L__BB0_10237;
$L__BB0_9745:
	mov.b32 	%r3459, 1131937792;
	st.global.u32 	[%rd2], %r3459;
	bra.uni 	$L__BB0_10237;
$L__BB0_9746:
	add.s32 	%r3446, %r5, 243;
	cvt.rn.f32.s32 	%f7053, %r3446;
	setp.leu.f32 	%p6387, %f6148, %f7053;
	@%p6387 bra 	$L__BB0_9754;
	add.s32 	%r3452, %r5, 245;
	cvt.rn.f32.s32 	%f7054, %r3452;
	setp.leu.f32 	%p6391, %f6148, %f7054;
	@%p6391 bra 	$L__BB0_9751;
	setp.neu.f32 	%p6393, %f6148, %f7049;
	@%p6393 bra 	$L__BB0_9750;
	mov.b32 	%r3456, 1131872256;
	st.global.u32 	[%rd2], %r3456;
	bra.uni 	$L__BB0_10237;
$L__BB0_9750:
	mov.b32 	%r3455, 1131806720;
	st.global.u32 	[%rd2], %r3455;
	bra.uni 	$L__BB0_10237;
$L__BB0_9751:
	setp.neu.f32 	%p6392, %f6148, %f7054;
	@%p6392 bra 	$L__BB0_9753;
	mov.b32 	%r3454, 1131741184;
	st.global.u32 	[%rd2], %r3454;
	bra.uni 	$L__BB0_10237;
$L__BB0_9753:
	mov.b32 	%r3453, 1131675648;
	st.global.u32 	[%rd2], %r3453;
	bra.uni 	$L__BB0_10237;
$L__BB0_9754:
	add.s32 	%r3447, %r5, 241;
	cvt.rn.f32.s32 	%f7055, %r3447;
	setp.leu.f32 	%p6388, %f6148, %f7055;
	@%p6388 bra 	$L__BB0_9758;
	setp.neu.f32 	%p6390, %f6148, %f7053;
	@%p6390 bra 	$L__BB0_9757;
	mov.b32 	%r3451, 1131610112;
	st.global.u32 	[%rd2], %r3451;
	bra.uni 	$L__BB0_10237;
$L__BB0_9757:
	mov.b32 	%r3450, 1131544576;
	st.global.u32 	[%rd2], %r3450;
	bra.uni 	$L__BB0_10237;
$L__BB0_9758:
	setp.neu.f32 	%p6389, %f6148, %f7055;
	@%p6389 bra 	$L__BB0_9760;
	mov.b32 	%r3449, 1131479040;
	st.global.u32 	[%rd2], %r3449;
	bra.uni 	$L__BB0_10237;
$L__BB0_9760:
	mov.b32 	%r3448, 1131413504;
	st.global.u32 	[%rd2], %r3448;
	bra.uni 	$L__BB0_10237;
$L__BB0_9761:
	add.s32 	%r3422, %r5, 231;
	cvt.rn.f32.s32 	%f7056, %r3422;
	setp.leu.f32 	%p6371, %f6148, %f7056;
	@%p6371 bra 	$L__BB0_9777;
	add.s32 	%r3434, %r5, 235;
	cvt.rn.f32.s32 	%f7057, %r3434;
	setp.leu.f32 	%p6379, %f6148, %f7057;
	@%p6379 bra 	$L__BB0_9770;
	add.s32 	%r3440, %r5, 237;
	cvt.rn.f32.s32 	%f7058, %r3440;
	setp.leu.f32 	%p6383, %f6148, %f7058;
	@%p6383 bra 	$L__BB0_9767;
	setp.neu.f32 	%p6385, %f6148, %f7048;
	@%p6385 bra 	$L__BB0_9766;
	mov.b32 	%r3444, 1131347968;
	st.global.u32 	[%rd2], %r3444;
	bra.uni 	$L__BB0_10237;
$L__BB0_9766:
	mov.b32 	%r3443, 1131282432;
	st.global.u32 	[%rd2], %r3443;
	bra.uni 	$L__BB0_10237;
$L__BB0_9767:
	setp.neu.f32 	%p6384, %f6148, %f7058;
	@%p6384 bra 	$L__BB0_9769;
	mov.b32 	%r3442, 1131216896;
	st.global.u32 	[%rd2], %r3442;
	bra.uni 	$L__BB0_10237;
$L__BB0_9769:
	mov.b32 	%r3441, 1131151360;
	st.global.u32 	[%rd2], %r3441;
	bra.uni 	$L__BB0_10237;
$L__BB0_9770:
	add.s32 	%r3435, %r5, 233;
	cvt.rn.f32.s32 	%f7059, %r3435;
	setp.leu.f32 	%p6380, %f6148, %f7059;
	@%p6380 bra 	$L__BB0_9774;
	setp.neu.f32 	%p6382, %f6148, %f7057;
	@%p6382 bra 	$L__BB0_9773;
	mov.b32 	%r3439, 1131085824;
	st.global.u32 	[%rd2], %r3439;
	bra.uni 	$L__BB0_10237;
$L__BB0_9773:
	mov.b32 	%r3438, 1131020288;
	st.global.u32 	[%rd2], %r3438;
	bra.uni 	$L__BB0_10237;
$L__BB0_9774:
	setp.neu.f32 	%p6381, %f6148, %f7059;
	@%p6381 bra 	$L__BB0_9776;
	mov.b32 	%r3437, 1130954752;
	st.global.u32 	[%rd2], %r3437;
	bra.uni 	$L__BB0_10237;
$L__BB0_9776:
	mov.b32 	%r3436, 1130889216;
	st.global.u32 	[%rd2], %r3436;
	bra.uni 	$L__BB0_10237;
$L__BB0_9777:
	add.s32 	%r3423, %r5, 227;
	cvt.rn.f32.s32 	%f7060, %r3423;
	setp.leu.f32 	%p6372, %f6148, %f7060;
	@%p6372 bra 	$L__BB0_9785;
	add.s32 	%r3429, %r5, 229;
	cvt.rn.f32.s32 	%f7061, %r3429;
	setp.leu.f32 	%p6376, %f6148, %f7061;
	@%p6376 bra 	$L__BB0_9782;
	setp.neu.f32 	%p6378, %f6148, %f7056;
	@%p6378 bra 	$L__BB0_9781;
	mov.b32 	%r3433, 1130823680;
	st.global.u32 	[%rd2], %r3433;
	bra.uni 	$L__BB0_10237;
$L__BB0_9781:
	mov.b32 	%r3432, 1130758144;
	st.global.u32 	[%rd2], %r3432;
	bra.uni 	$L__BB0_10237;
$L__BB0_9782:
	setp.neu.f32 	%p6377, %f6148, %f7061;
	@%p6377 bra 	$L__BB0_9784;
	mov.b32 	%r3431, 1130692608;
	st.global.u32 	[%rd2], %r3431;
	bra.uni 	$L__BB0_10237;
$L__BB0_9784:
	mov.b32 	%r3430, 1130627072;
	st.global.u32 	[%rd2], %r3430;
	bra.uni 	$L__BB0_10237;
$L__BB0_9785:
	add.s32 	%r3424, %r5, 225;
	cvt.rn.f32.s32 	%f7062, %r3424;
	setp.leu.f32 	%p6373, %f6148, %f7062;
	@%p6373 bra 	$L__BB0_9789;
	setp.neu.f32 	%p6375, %f6148, %f7060;
	@%p6375 bra 	$L__BB0_9788;
	mov.b32 	%r3428, 1130561536;
	st.global.u32 	[%rd2], %r3428;
	bra.uni 	$L__BB0_10237;
$L__BB0_9788:
	mov.b32 	%r3427, 1130496000;
	st.global.u32 	[%rd2], %r3427;
	bra.uni 	$L__BB0_10237;
$L__BB0_9789:
	setp.neu.f32 	%p6374, %f6148, %f7062;
	@%p6374 bra 	$L__BB0_9791;
	mov.b32 	%r3426, 1130430464;
	st.global.u32 	[%rd2], %r3426;
	bra.uni 	$L__BB0_10237;
$L__BB0_9791:
	mov.b32 	%r3425, 1130364928;
	st.global.u32 	[%rd2], %r3425;
	bra.uni 	$L__BB0_10237;
$L__BB0_9792:
	add.s32 	%r3374, %r5, 207;
	cvt.rn.f32.s32 	%f7063, %r3374;
	setp.leu.f32 	%p6339, %f6148, %f7063;
	@%p6339 bra 	$L__BB0_9824;
	add.s32 	%r3398, %r5, 215;
	cvt.rn.f32.s32 	%f7064, %r3398;
	setp.leu.f32 	%p6355, %f6148, %f7064;
	@%p6355 bra 	$L__BB0_9809;
	add.s32 	%r3410, %r5, 219;
	cvt.rn.f32.s32 	%f7065, %r3410;
	setp.leu.f32 	%p6363, %f6148, %f7065;
	@%p6363 bra 	$L__BB0_9802;
	add.s32 	%r3416, %r5, 221;
	cvt.rn.f32.s32 	%f7066, %r3416;
	setp.leu.f32 	%p6367, %f6148, %f7066;
	@%p6367 bra 	$L__BB0_9799;
	setp.neu.f32 	%p6369, %f6148, %f7047;
	@%p6369 bra 	$L__BB0_9798;
	mov.b32 	%r3420, 1130299392;
	st.global.u32 	[%rd2], %r3420;
	bra.uni 	$L__BB0_10237;
$L__BB0_9798:
	mov.b32 	%r3419, 1130233856;
	st.global.u32 	[%rd2], %r3419;
	bra.uni 	$L__BB0_10237;
$L__BB0_9799:
	setp.neu.f32 	%p6368, %f6148, %f7066;
	@%p6368 bra 	$L__BB0_9801;
	mov.b32 	%r3418, 1130168320;
	st.global.u32 	[%rd2], %r3418;
	bra.uni 	$L__BB0_10237;
$L__BB0_9801:
	mov.b32 	%r3417, 1130102784;
	st.global.u32 	[%rd2], %r3417;
	bra.uni 	$L__BB0_10237;
$L__BB0_9802:
	add.s32 	%r3411, %r5, 217;
	cvt.rn.f32.s32 	%f7067, %r3411;
	setp.leu.f32 	%p6364, %f6148, %f7067;
	@%p6364 bra 	$L__BB0_9806;
	setp.neu.f32 	%p6366, %f6148, %f7065;
	@%p6366 bra 	$L__BB0_9805;
	mov.b32 	%r3415, 1130037248;
	st.global.u32 	[%rd2], %r3415;
	bra.uni 	$L__BB0_10237;
$L__BB0_9805:
	mov.b32 	%r3414, 1129971712;
	st.global.u32 	[%rd2], %r3414;
	bra.uni 	$L__BB0_10237;
$L__BB0_9806:
	setp.neu.f32 	%p6365, %f6148, %f7067;
	@%p6365 bra 	$L__BB0_9808;
	mov.b32 	%r3413, 1129906176;
	st.global.u32 	[%rd2], %r3413;
	bra.uni 	$L__BB0_10237;
$L__BB0_9808:
	mov.b32 	%r3412, 1129840640;
	st.global.u32 	[%rd2], %r3412;
	bra.uni 	$L__BB0_10237;
$L__BB0_9809:
	add.s32 	%r3399, %r5, 211;
	cvt.rn.f32.s32 	%f7068, %r3399;
	setp.leu.f32 	%p6356, %f6148, %f7068;
	@%p6356 bra 	$L__BB0_9817;
	add.s32 	%r3405, %r5, 213;
	cvt.rn.f32.s32 	%f7069, %r3405;
	setp.leu.f32 	%p6360, %f6148, %f7069;
	@%p6360 bra 	$L__BB0_9814;
	setp.neu.f32 	%p6362, %f6148, %f7064;
	@%p6362 bra 	$L__BB0_9813;
	mov.b32 	%r3409, 1129775104;
	st.global.u32 	[%rd2], %r3409;
	bra.uni 	$L__BB0_10237;
$L__BB0_9813:
	mov.b32 	%r3408, 1129709568;
	st.global.u32 	[%rd2], %r3408;
	bra.uni 	$L__BB0_10237;
$L__BB0_9814:
	setp.neu.f32 	%p6361, %f6148, %f7069;
	@%p6361 bra 	$L__BB0_9816;
	mov.b32 	%r3407, 1129644032;
	st.global.u32 	[%rd2], %r3407;
	bra.uni 	$L__BB0_10237;
$L__BB0_9816:
	mov.b32 	%r3406, 1129578496;
	st.global.u32 	[%rd2], %r3406;
	bra.uni 	$L__BB0_10237;
$L__BB0_9817:
	add.s32 	%r3400, %r5, 209;
	cvt.rn.f32.s32 	%f7070, %r3400;
	setp.leu.f32 	%p6357, %f6148, %f7070;
	@%p6357 bra 	$L__BB0_9821;
	setp.neu.f32 	%p6359, %f6148, %f7068;
	@%p6359 bra 	$L__BB0_9820;
	mov.b32 	%r3404, 1129512960;
	st.global.u32 	[%rd2], %r3404;
	bra.uni 	$L__BB0_10237;
$L__BB0_9820:
	mov.b32 	%r3403, 1129447424;
	st.global.u32 	[%rd2], %r3403;
	bra.uni 	$L__BB0_10237;
$L__BB0_9821:
	setp.neu.f32 	%p6358, %f6148, %f7070;
	@%p6358 bra 	$L__BB0_9823;
	mov.b32 	%r3402, 1129381888;
	st.global.u32 	[%rd2], %r3402;
	bra.uni 	$L__BB0_10237;
$L__BB0_9823:
	mov.b32 	%r3401, 1129316352;
	st.global.u32 	[%rd2], %r3401;
	bra.uni 	$L__BB0_10237;
$L__BB0_9824:
	add.s32 	%r3375, %r5, 199;
	cvt.rn.f32.s32 	%f7071, %r3375;
	setp.leu.f32 	%p6340, %f6148, %f7071;
	@%p6340 bra 	$L__BB0_9840;
	add.s32 	%r3387, %r5, 203;
	cvt.rn.f32.s32 	%f7072, %r3387;
	setp.leu.f32 	%p6348, %f6148, %f7072;
	@%p6348 bra 	$L__BB0_9833;
	add.s32 	%r3393, %r5, 205;
	cvt.rn.f32.s32 	%f7073, %r3393;
	setp.leu.f32 	%p6352, %f6148, %f7073;
	@%p6352 bra 	$L__BB0_9830;
	setp.neu.f32 	%p6354, %f6148, %f7063;
	@%p6354 bra 	$L__BB0_9829;
	mov.b32 	%r3397, 1129250816;
	st.global.u32 	[%rd2], %r3397;
	bra.uni 	$L__BB0_10237;
$L__BB0_9829:
	mov.b32 	%r3396, 1129185280;
	st.global.u32 	[%rd2], %r3396;
	bra.uni 	$L__BB0_10237;
$L__BB0_9830:
	setp.neu.f32 	%p6353, %f6148, %f7073;
	@%p6353 bra 	$L__BB0_9832;
	mov.b32 	%r3395, 1129119744;
	st.global.u32 	[%rd2], %r3395;
	bra.uni 	$L__BB0_10237;
$L__BB0_9832:
	mov.b32 	%r3394, 1129054208;
	st.global.u32 	[%rd2], %r3394;
	bra.uni 	$L__BB0_10237;
$L__BB0_9833:
	add.s32 	%r3388, %r5, 201;
	cvt.rn.f32.s32 	%f7074, %r3388;
	setp.leu.f32 	%p6349, %f6148, %f7074;
	@%p6349 bra 	$L__BB0_9837;
	setp.neu.f32 	%p6351, %f6148, %f7072;
	@%p6351 bra 	$L__BB0_9836;
	mov.b32 	%r3392, 1128988672;
	st.global.u32 	[%rd2], %r3392;
	bra.uni 	$L__BB0_10237;
$L__BB0_9836:
	mov.b32 	%r3391, 1128923136;
	st.global.u32 	[%rd2], %r3391;
	bra.uni 	$L__BB0_10237;
$L__BB0_9837:
	setp.neu.f32 	%p6350, %f6148, %f7074;
	@%p6350 bra 	$L__BB0_9839;
	mov.b32 	%r3390, 1128857600;
	st.global.u32 	[%rd2], %r3390;
	bra.uni 	$L__BB0_10237;
$L__BB0_9839:
	mov.b32 	%r3389, 1128792064;
	st.global.u32 	[%rd2], %r3389;
	bra.uni 	$L__BB0_10237;
$L__BB0_9840:
	add.s32 	%r3376, %r5, 195;
	cvt.rn.f32.s32 	%f7075, %r3376;
	setp.leu.f32 	%p6341, %f6148, %f7075;
	@%p6341 bra 	$L__BB0_9848;
	add.s32 	%r3382, %r5, 197;
	cvt.rn.f32.s32 	%f7076, %r3382;
	setp.leu.f32 	%p6345, %f6148, %f7076;
	@%p6345 bra 	$L__BB0_9845;
	setp.neu.f32 	%p6347, %f6148, %f7071;
	@%p6347 bra 	$L__BB0_9844;
	mov.b32 	%r3386, 1128726528;
	st.global.u32 	[%rd2], %r3386;
	bra.uni 	$L__BB0_10237;
$L__BB0_9844:
	mov.b32 	%r3385, 1128660992;
	st.global.u32 	[%rd2], %r3385;
	bra.uni 	$L__BB0_10237;
$L__BB0_9845:
	setp.neu.f32 	%p6346, %f6148, %f7076;
	@%p6346 bra 	$L__BB0_9847;
	mov.b32 	%r3384, 1128595456;
	st.global.u32 	[%rd2], %r3384;
	bra.uni 	$L__BB0_10237;
$L__BB0_9847:
	mov.b32 	%r3383, 1128529920;
	st.global.u32 	[%rd2], %r3383;
	bra.uni 	$L__BB0_10237;
$L__BB0_9848:
	add.s32 	%r3377, %r5, 193;
	cvt.rn.f32.s32 	%f7077, %r3377;
	setp.leu.f32 	%p6342, %f6148, %f7077;
	@%p6342 bra 	$L__BB0_9852;
	setp.neu.f32 	%p6344, %f6148, %f7075;
	@%p6344 bra 	$L__BB0_9851;
	mov.b32 	%r3381, 1128464384;
	st.global.u32 	[%rd2], %r3381;
	bra.uni 	$L__BB0_10237;
$L__BB0_9851:
	mov.b32 	%r3380, 1128398848;
	st.global.u32 	[%rd2], %r3380;
	bra.uni 	$L__BB0_10237;
$L__BB0_9852:
	setp.neu.f32 	%p6343, %f6148, %f7077;
	@%p6343 bra 	$L__BB0_9854;
	mov.b32 	%r3379, 1128333312;
	st.global.u32 	[%rd2], %r3379;
	bra.uni 	$L__BB0_10237;
$L__BB0_9854:
	mov.b32 	%r3378, 1128267776;
	st.global.u32 	[%rd2], %r3378;
	bra.uni 	$L__BB0_10237;
$L__BB0_9855:
	add.s32 	%r3278, %r5, 159;
	cvt.rn.f32.s32 	%f7078, %r3278;
	setp.leu.f32 	%p6275, %f6148, %f7078;
	@%p6275 bra 	$L__BB0_9919;
	add.s32 	%r3326, %r5, 175;
	cvt.rn.f32.s32 	%f7079, %r3326;
	setp.leu.f32 	%p6307, %f6148, %f7079;
	@%p6307 bra 	$L__BB0_9888;
	add.s32 	%r3350, %r5, 183;
	cvt.rn.f32.s32 	%f7080, %r3350;
	setp.leu.f32 	%p6323, %f6148, %f7080;
	@%p6323 bra 	$L__BB0_9873;
	add.s32 	%r3362, %r5, 187;
	cvt.rn.f32.s32 	%f7081, %r3362;
	setp.leu.f32 	%p6331, %f6148, %f7081;
	@%p6331 bra 	$L__BB0_9866;
	add.s32 	%r3368, %r5, 189;
	cvt.rn.f32.s32 	%f7082, %r3368;
	setp.leu.f32 	%p6335, %f6148, %f7082;
	@%p6335 bra 	$L__BB0_9863;
	setp.neu.f32 	%p6337, %f6148, %f7046;
	@%p6337 bra 	$L__BB0_9862;
	mov.b32 	%r3372, 1128202240;
	st.global.u32 	[%rd2], %r3372;
	bra.uni 	$L__BB0_10237;
$L__BB0_9862:
	mov.b32 	%r3371, 1128136704;
	st.global.u32 	[%rd2], %r3371;
	bra.uni 	$L__BB0_10237;
$L__BB0_9863:
	setp.neu.f32 	%p6336, %f6148, %f7082;
	@%p6336 bra 	$L__BB0_9865;
	mov.b32 	%r3370, 1128071168;
	st.global.u32 	[%rd2], %r3370;
	bra.uni 	$L__BB0_10237;
$L__BB0_9865:
	mov.b32 	%r3369, 1128005632;
	st.global.u32 	[%rd2], %r3369;
	bra.uni 	$L__BB0_10237;
$L__BB0_9866:
	add.s32 	%r3363, %r5, 185;
	cvt.rn.f32.s32 	%f7083, %r3363;
	setp.leu.f32 	%p6332, %f6148, %f7083;
	@%p6332 bra 	$L__BB0_9870;
	setp.neu.f32 	%p6334, %f6148, %f7081;
	@%p6334 bra 	$L__BB0_9869;
	mov.b32 	%r3367, 1127940096;
	st.global.u32 	[%rd2], %r3367;
	bra.uni 	$L__BB0_10237;
$L__BB0_9869:
	mov.b32 	%r3366, 1127874560;
	st.global.u32 	[%rd2], %r3366;
	bra.uni 	$L__BB0_10237;
$L__BB0_9870:
	setp.neu.f32 	%p6333, %f6148, %f7083;
	@%p6333 bra 	$L__BB0_9872;
	mov.b32 	%r3365, 1127809024;
	st.global.u32 	[%rd2], %r3365;
	bra.uni 	$L__BB0_10237;
$L__BB0_9872:
	mov.b32 	%r3364, 1127743488;
	st.global.u32 	[%rd2], %r3364;
	bra.uni 	$L__BB0_10237;
$L__BB0_9873:
	add.s32 	%r3351, %r5, 179;
	cvt.rn.f32.s32 	%f7084, %r3351;
	setp.leu.f32 	%p6324, %f6148, %f7084;
	@%p6324 bra 	$L__BB0_9881;
	add.s32 	%r3357, %r5, 181;
	cvt.rn.f32.s32 	%f7085, %r3357;
	setp.leu.f32 	%p6328, %f6148, %f7085;
	@%p6328 bra 	$L__BB0_9878;
	setp.neu.f32 	%p6330, %f6148, %f7080;
	@%p6330 bra 	$L__BB0_9877;
	mov.b32 	%r3361, 1127677952;
	st.global.u32 	[%rd2], %r3361;
	bra.uni 	$L__BB0_10237;
$L__BB0_9877:
	mov.b32 	%r3360, 1127612416;
	st.global.u32 	[%rd2], %r3360;
	bra.uni 	$L__BB0_10237;
$L__BB0_9878:
	setp.neu.f32 	%p6329, %f6148, %f7085;
	@%p6329 bra 	$L__BB0_9880;
	mov.b32 	%r3359, 1127546880;
	st.global.u32 	[%rd2], %r3359;
	bra.uni 	$L__BB0_10237;
$L__BB0_9880:
	mov.b32 	%r3358, 1127481344;
	st.global.u32 	[%rd2], %r3358;
	bra.uni 	$L__BB0_10237;
$L__BB0_9881:
	add.s32 	%r3352, %r5, 177;
	cvt.rn.f32.s32 	%f7086, %r3352;
	setp.leu.f32 	%p6325, %f6148, %f7086;
	@%p6325 bra 	$L__BB0_9885;
	setp.neu.f32 	%p6327, %f6148, %f7084;
	@%p6327 bra 	$L__BB0_9884;
	mov.b32 	%r3356, 1127415808;
	st.global.u32 	[%rd2], %r3356;
	bra.uni 	$L__BB0_10237;
$L__BB0_9884:
	mov.b32 	%r3355, 1127350272;
	st.global.u32 	[%rd2], %r3355;
	bra.uni 	$L__BB0_10237;
$L__BB0_9885:
	setp.neu.f32 	%p6326, %f6148, %f7086;
	@%p6326 bra 	$L__BB0_9887;
	mov.b32 	%r3354, 1127284736;
	st.global.u32 	[%rd2], %r3354;
	bra.uni 	$L__BB0_10237;
$L__BB0_9887:
	mov.b32 	%r3353, 1127219200;
	st.global.u32 	[%rd2], %r3353;
	bra.uni 	$L__BB0_10237;
$L__BB0_9888:
	add.s32 	%r3327, %r5, 167;
	cvt.rn.f32.s32 	%f7087, %r3327;
	setp.leu.f32 	%p6308, %f6148, %f7087;
	@%p6308 bra 	$L__BB0_9904;
	add.s32 	%r3339, %r5, 171;
	cvt.rn.f32.s32 	%f7088, %r3339;
	setp.leu.f32 	%p6316, %f6148, %f7088;
	@%p6316 bra 	$L__BB0_9897;
	add.s32 	%r3345, %r5, 173;
	cvt.rn.f32.s32 	%f7089, %r3345;
	setp.leu.f32 	%p6320, %f6148, %f7089;
	@%p6320 bra 	$L__BB0_9894;
	setp.neu.f32 	%p6322, %f6148, %f7079;
	@%p6322 bra 	$L__BB0_9893;
	mov.b32 	%r3349, 1127153664;
	st.global.u32 	[%rd2], %r3349;
	bra.uni 	$L__BB0_10237;
$L__BB0_9893:
	mov.b32 	%r3348, 1127088128;
	st.global.u32 	[%rd2], %r3348;
	bra.uni 	$L__BB0_10237;
$L__BB0_9894:
	setp.neu.f32 	%p6321, %f6148, %f7089;
	@%p6321 bra 	$L__BB0_9896;
	mov.b32 	%r3347, 1127022592;
	st.global.u32 	[%rd2], %r3347;
	bra.uni 	$L__BB0_10237;
$L__BB0_9896:
	mov.b32 	%r3346, 1126957056;
	st.global.u32 	[%rd2], %r3346;
	bra.uni 	$L__BB0_10237;
$L__BB0_9897:
	add.s32 	%r3340, %r5, 169;
	cvt.rn.f32.s32 	%f7090, %r3340;
	setp.leu.f32 	%p6317, %f6148, %f7090;
	@%p6317 bra 	$L__BB0_9901;
	setp.neu.f32 	%p6319, %f6148, %f7088;
	@%p6319 bra 	$L__BB0_9900;
	mov.b32 	%r3344, 1126891520;
	st.global.u32 	[%rd2], %r3344;
	bra.uni 	$L__BB0_10237;
$L__BB0_9900:
	mov.b32 	%r3343, 1126825984;
	st.global.u32 	[%rd2], %r3343;
	bra.uni 	$L__BB0_10237;
$L__BB0_9901:
	setp.neu.f32 	%p6318, %f6148, %f7090;
	@%p6318 bra 	$L__BB0_9903;
	mov.b32 	%r3342, 1126760448;
	st.global.u32 	[%rd2], %r3342;
	bra.uni 	$L__BB0_10237;
$L__BB0_9903:
	mov.b32 	%r3341, 1126694912;
	st.global.u32 	[%rd2], %r3341;
	bra.uni 	$L__BB0_10237;
$L__BB0_9904:
	add.s32 	%r3328, %r5, 163;
	cvt.rn.f32.s32 	%f7091, %r3328;
	setp.leu.f32 	%p6309, %f6148, %f7091;
	@%p6309 bra 	$L__BB0_9912;
	add.s32 	%r3334, %r5, 165;
	cvt.rn.f32.s32 	%f7092, %r3334;
	setp.leu.f32 	%p6313, %f6148, %f7092;
	@%p6313 bra 	$L__BB0_9909;
	setp.neu.f32 	%p6315, %f6148, %f7087;
	@%p6315 bra 	$L__BB0_9908;
	mov.b32 	%r3338, 1126629376;
	st.global.u32 	[%rd2], %r3338;
	bra.uni 	$L__BB0_10237;
$L__BB0_9908:
	mov.b32 	%r3337, 1126563840;
	st.global.u32 	[%rd2], %r3337;
	bra.uni 	$L__BB0_10237;
$L__BB0_9909:
	setp.neu.f32 	%p6314, %f6148, %f7092;
	@%p6314 bra 	$L__BB0_9911;
	mov.b32 	%r3336, 1126498304;
	st.global.u32 	[%rd2], %r3336;
	bra.uni 	$L__BB0_10237;
$L__BB0_9911:
	mov.b32 	%r3335, 1126432768;
	st.global.u32 	[%rd2], %r3335;
	bra.uni 	$L__BB0_10237;
$L__BB0_9912:
	add.s32 	%r3329, %r5, 161;
	cvt.rn.f32.s32 	%f7093, %r3329;
	setp.leu.f32 	%p6310, %f6148, %f7093;
	@%p6310 bra 	$L__BB0_9916;
	setp.neu.f32 	%p6312, %f6148, %f7091;
	@%p6312 bra 	$L__BB0_9915;
	mov.b32 	%r3333, 1126367232;
	st.global.u32 	[%rd2], %r3333;
	bra.uni 	$L__BB0_10237;
$L__BB0_9915:
	mov.b32 	%r3332, 1126301696;
	st.global.u32 	[%rd2], %r3332;
	bra.uni 	$L__BB0_10237;
$L__BB0_9916:
	setp.neu.f32 	%p6311, %f6148, %f7093;
	@%p6311 bra 	$L__BB0_9918;
	mov.b32 	%r3331, 1126236160;
	st.global.u32 	[%rd2], %r3331;
	bra.uni 	$L__BB0_10237;
$L__BB0_9918:
	mov.b32 	%r3330, 1126170624;
	st.global.u32 	[%rd2], %r3330;
	bra.uni 	$L__BB0_10237;
$L__BB0_9919:
	add.s32 	%r3279, %r5, 143;
	cvt.rn.f32.s32 	%f7094, %r3279;
	setp.leu.f32 	%p6276, %f6148, %f7094;
	@%p6276 bra 	$L__BB0_9951;
	add.s32 	%r3303, %r5, 151;
	cvt.rn.f32.s32 	%f7095, %r3303;
	setp.leu.f32 	%p6292, %f6148, %f7095;
	@%p6292 bra 	$L__BB0_9936;
	add.s32 	%r3315, %r5, 155;
	cvt.rn.f32.s32 	%f7096, %r3315;
	setp.leu.f32 	%p6300, %f6148, %f7096;
	@%p6300 bra 	$L__BB0_9929;
	add.s32 	%r3321, %r5, 157;
	cvt.rn.f32.s32 	%f7097, %r3321;
	setp.leu.f32 	%p6304, %f6148, %f7097;
	@%p6304 bra 	$L__BB0_9926;
	setp.neu.f32 	%p6306, %f6148, %f7078;
	@%p6306 bra 	$L__BB0_9925;
	mov.b32 	%r3325, 1126105088;
	st.global.u32 	[%rd2], %r3325;
	bra.uni 	$L__BB0_10237;
$L__BB0_9925:
	mov.b32 	%r3324, 1126039552;
	st.global.u32 	[%rd2], %r3324;
	bra.uni 	$L__BB0_10237;
$L__BB0_9926:
	setp.neu.f32 	%p6305, %f6148, %f7097;
	@%p6305 bra 	$L__BB0_9928;
	mov.b32 	%r3323, 1125974016;
	st.global.u32 	[%rd2], %r3323;
	bra.uni 	$L__BB0_10237;
$L__BB0_9928:
	mov.b32 	%r3322, 1125908480;
	st.global.u32 	[%rd2], %r3322;
	bra.uni 	$L__BB0_10237;
$L__BB0_9929:
	add.s32 	%r3316, %r5, 153;
	cvt.rn.f32.s32 	%f7098, %r3316;
	setp.leu.f32 	%p6301, %f6148, %f7098;
	@%p6301 bra 	$L__BB0_9933;
	setp.neu.f32 	%p6303, %f6148, %f7096;
	@%p6303 bra 	$L__BB0_9932;
	mov.b32 	%r3320, 1125842944;
	st.global.u32 	[%rd2], %r3320;
	bra.uni 	$L__BB0_10237;
$L__BB0_9932:
	mov.b32 	%r3319, 1125777408;
	st.global.u32 	[%rd2], %r3319;
	bra.uni 	$L__BB0_10237;
$L__BB0_9933:
	setp.neu.f32 	%p6302, %f6148, %f7098;
	@%p6302 bra 	$L__BB0_9935;
	mov.b32 	%r3318, 1125711872;
	st.global.u32 	[%rd2], %r3318;
	bra.uni 	$L__BB0_10237;
$L__BB0_9935:
	mov.b32 	%r3317, 1125646336;
	st.global.u32 	[%rd2], %r3317;
	bra.uni 	$L__BB0_10237;
$L__BB0_9936:
	add.s32 	%r3304, %r5, 147;
	cvt.rn.f32.s32 	%f7099, %r3304;
	setp.leu.f32 	%p6293, %f6148, %f7099;
	@%p6293 bra 	$L__BB0_9944;
	add.s32 	%r3310, %r5, 149;
	cvt.rn.f32.s32 	%f7100, %r3310;
	setp.leu.f32 	%p6297, %f6148, %f7100;
	@%p6297 bra 	$L__BB0_9941;
	setp.neu.f32 	%p6299, %f6148, %f7095;
	@%p6299 bra 	$L__BB0_9940;
	mov.b32 	%r3314, 1125580800;
	st.global.u32 	[%rd2], %r3314;
	bra.uni 	$L__BB0_10237;
$L__BB0_9940:
	mov.b32 	%r3313, 1125515264;
	st.global.u32 	[%rd2], %r3313;
	bra.uni 	$L__BB0_10237;
$L__BB0_9941:
	setp.neu.f32 	%p6298, %f6148, %f7100;
	@%p6298 bra 	$L__BB0_9943;
	mov.b32 	%r3312, 1125449728;
	st.global.u32 	[%rd2], %r3312;
	bra.uni 	$L__BB0_10237;
$L__BB0_9943:
	mov.b32 	%r3311, 1125384192;
	st.global.u32 	[%rd2], %r3311;
	bra.uni 	$L__BB0_10237;
$L__BB0_9944:
	add.s32 	%r3305, %r5, 145;
	cvt.rn.f32.s32 	%f7101, %r3305;
	setp.leu.f32 	%p6294, %f6148, %f7101;
	@%p6294 bra 	$L__BB0_9948;
	setp.neu.f32 	%p6296, %f6148, %f7099;
	@%p6296 bra 	$L__BB0_9947;
	mov.b32 	%r3309, 1125318656;
	st.global.u32 	[%rd2], %r3309;
	bra.uni 	$L__BB0_10237;
$L__BB0_9947:
	mov.b32 	%r3308, 1125253120;
	st.global.u32 	[%rd2], %r3308;
	bra.uni 	$L__BB0_10237;
$L__BB0_9948:
	setp.neu.f32 	%p6295, %f6148, %f7101;
	@%p6295 bra 	$L__BB0_9950;
	mov.b32 	%r3307, 1125187584;
	st.global.u32 	[%rd2], %r3307;
	bra.uni 	$L__BB0_10237;
$L__BB0_9950:
	mov.b32 	%r3306, 1125122048;
	st.global.u32 	[%rd2], %r3306;
	bra.uni 	$L__BB0_10237;
$L__BB0_9951:
	add.s32 	%r3280, %r5, 135;
	cvt.rn.f32.s32 	%f7102, %r3280;
	setp.leu.f32 	%p6277, %f6148, %f7102;
	@%p6277 bra 	$L__BB0_9967;
	add.s32 	%r3292, %r5, 139;
	cvt.rn.f32.s32 	%f7103, %r3292;
	setp.leu.f32 	%p6285, %f6148, %f7103;
	@%p6285 bra 	$L__BB0_9960;
	add.s32 	%r3298, %r5, 141;
	cvt.rn.f32.s32 	%f7104, %r3298;
	setp.leu.f32 	%p6289, %f6148, %f7104;
	@%p6289 bra 	$L__BB0_9957;
	setp.neu.f32 	%p6291, %f6148, %f7094;
	@%p6291 bra 	$L__BB0_9956;
	mov.b32 	%r3302, 1125056512;
	st.global.u32 	[%rd2], %r3302;
	bra.uni 	$L__BB0_10237;
$L__BB0_9956:
	mov.b32 	%r3301, 1124990976;
	st.global.u32 	[%rd2], %r3301;
	bra.uni 	$L__BB0_10237;
$L__BB0_9957:
	setp.neu.f32 	%p6290, %f6148, %f7104;
	@%p6290 bra 	$L__BB0_9959;
	mov.b32 	%r3300, 1124925440;
	st.global.u32 	[%rd2], %r3300;
	bra.uni 	$L__BB0_10237;
$L__BB0_9959:
	mov.b32 	%r3299, 1124859904;
	st.global.u32 	[%rd2], %r3299;
	bra.uni 	$L__BB0_10237;
$L__BB0_9960:
	add.s32 	%r3293, %r5, 137;
	cvt.rn.f32.s32 	%f7105, %r3293;
	setp.leu.f32 	%p6286, %f6148, %f7105;
	@%p6286 bra 	$L__BB0_9964;
	setp.neu.f32 	%p6288, %f6148, %f7103;
	@%p6288 bra 	$L__BB0_9963;
	mov.b32 	%r3297, 1124794368;
	st.global.u32 	[%rd2], %r3297;
	bra.uni 	$L__BB0_10237;
$L__BB0_9963:
	mov.b32 	%r3296, 1124728832;
	st.global.u32 	[%rd2], %r3296;
	bra.uni 	$L__BB0_10237;
$L__BB0_9964:
	setp.neu.f32 	%p6287, %f6148, %f7105;
	@%p6287 bra 	$L__BB0_9966;
	mov.b32 	%r3295, 1124663296;
	st.global.u32 	[%rd2], %r3295;
	bra.uni 	$L__BB0_10237;
$L__BB0_9966:
	mov.b32 	%r3294, 1124597760;
	st.global.u32 	[%rd2], %r3294;
	bra.uni 	$L__BB0_10237;
$L__BB0_9967:
	add.s32 	%r3281, %r5, 131;
	cvt.rn.f32.s32 	%f7106, %r3281;
	setp.leu.f32 	%p6278, %f6148, %f7106;
	@%p6278 bra 	$L__BB0_9975;
	add.s32 	%r3287, %r5, 133;
	cvt.rn.f32.s32 	%f7107, %r3287;
	setp.leu.f32 	%p6282, %f6148, %f7107;
	@%p6282 bra 	$L__BB0_9972;
	setp.neu.f32 	%p6284, %f6148, %f7102;
	@%p6284 bra 	$L__BB0_9971;
	mov.b32 	%r3291, 1124532224;
	st.global.u32 	[%rd2], %r3291;
	bra.uni 	$L__BB0_10237;
$L__BB0_9971:
	mov.b32 	%r3290, 1124466688;
	st.global.u32 	[%rd2], %r3290;
	bra.uni 	$L__BB0_10237;
$L__BB0_9972:
	setp.neu.f32 	%p6283, %f6148, %f7107;
	@%p6283 bra 	$L__BB0_9974;
	mov.b32 	%r3289, 1124401152;
	st.global.u32 	[%rd2], %r3289;
	bra.uni 	$L__BB0_10237;
$L__BB0_9974:
	mov.b32 	%r3288, 1124335616;
	st.global.u32 	[%rd2], %r3288;
	bra.uni 	$L__BB0_10237;
$L__BB0_9975:
	add.s32 	%r3282, %r5, 129;
	cvt.rn.f32.s32 	%f7108, %r3282;
	setp.leu.f32 	%p6279, %f6148, %f7108;
	@%p6279 bra 	$L__BB0_9979;
	setp.neu.f32 	%p6281, %f6148, %f7106;
	@%p6281 bra 	$L__BB0_9978;
	mov.b32 	%r3286, 1124270080;
	st.global.u32 	[%rd2], %r3286;
	bra.uni 	$L__BB0_10237;
$L__BB0_9978:
	mov.b32 	%r3285, 1124204544;
	st.global.u32 	[%rd2], %r3285;
	bra.uni 	$L__BB0_10237;
$L__BB0_9979:
	setp.neu.f32 	%p6280, %f6148, %f7108;
	@%p6280 bra 	$L__BB0_9981;
	mov.b32 	%r3284, 1124139008;
	st.global.u32 	[%rd2], %r3284;
	bra.uni 	$L__BB0_10237;
$L__BB0_9981:
	mov.b32 	%r3283, 1124073472;
	st.global.u32 	[%rd2], %r3283;
	bra.uni 	$L__BB0_10237;
$L__BB0_9982:
	add.s32 	%r3086, %r5, 63;
	cvt.rn.f32.s32 	%f7109, %r3086;
	setp.leu.f32 	%p6147, %f6148, %f7109;
	@%p6147 bra 	$L__BB0_10110;
	add.s32 	%r3182, %r5, 95;
	cvt.rn.f32.s32 	%f7110, %r3182;
	setp.leu.f32 	%p6211, %f6148, %f7110;
	@%p6211 bra 	$L__BB0_10047;
	add.s32 	%r3230, %r5, 111;
	cvt.rn.f32.s32 	%f7111, %r3230;
	setp.leu.f32 	%p6243, %f6148, %f7111;
	@%p6243 bra 	$L__BB0_10016;
	add.s32 	%r3254, %r5, 119;
	cvt.rn.f32.s32 	%f7112, %r3254;
	setp.leu.f32 	%p6259, %f6148, %f7112;
	@%p6259 bra 	$L__BB0_10001;
	add.s32 	%r3266, %r5, 123;
	cvt.rn.f32.s32 	%f7113, %r3266;
	setp.leu.f32 	%p6267, %f6148, %f7113;
	@%p6267 bra 	$L__BB0_9994;
	add.s32 	%r3272, %r5, 125;
	cvt.rn.f32.s32 	%f7114, %r3272;
	setp.leu.f32 	%p6271, %f6148, %f7114;
	@%p6271 bra 	$L__BB0_9991;
	setp.neu.f32 	%p6273, %f6148, %f7045;
	@%p6273 bra 	$L__BB0_9990;
	mov.b32 	%r3276, 1123942400;
	st.global.u32 	[%rd2], %r3276;
	bra.uni 	$L__BB0_10237;
$L__BB0_9990:
	mov.b32 	%r3275, 1123811328;
	st.global.u32 	[%rd2], %r3275;
	bra.uni 	$L__BB0_10237;
$L__BB0_9991:
	setp.neu.f32 	%p6272, %f6148, %f7114;
	@%p6272 bra 	$L__BB0_9993;
	mov.b32 	%r3274, 1123680256;
	st.global.u32 	[%rd2], %r3274;
	bra.uni 	$L__BB0_10237;
$L__BB0_9993:
	mov.b32 	%r3273, 1123549184;
	st.global.u32 	[%rd2], %r3273;
	bra.uni 	$L__BB0_10237;
$L__BB0_9994:
	add.s32 	%r3267, %r5, 121;
	cvt.rn.f32.s32 	%f7115, %r3267;
	setp.leu.f32 	%p6268, %f6148, %f7115;
	@%p6268 bra 	$L__BB0_9998;
	setp.neu.f32 	%p6270, %f6148, %f7113;
	@%p6270 bra 	$L__BB0_9997;
	mov.b32 	%r3271, 1123418112;
	st.global.u32 	[%rd2], %r3271;
	bra.uni 	$L__BB0_10237;
$L__BB0_9997:
	mov.b32 	%r3270, 1123287040;
	st.global.u32 	[%rd2], %r3270;
	bra.uni 	$L__BB0_10237;
$L__BB0_9998:
	setp.neu.f32 	%p6269, %f6148, %f7115;
	@%p6269 bra 	$L__BB0_10000;
	mov.b32 	%r3269, 1123155968;
	st.global.u32 	[%rd2], %r3269;
	bra.uni 	$L__BB0_10237;
$L__BB0_10000:
	mov.b32 	%r3268, 1123024896;
	st.global.u32 	[%rd2], %r3268;
	bra.uni 	$L__BB0_10237;
$L__BB0_10001:
	add.s32 	%r3255, %r5, 115;
	cvt.rn.f32.s32 	%f7116, %r3255;
	setp.leu.f32 	%p6260, %f6148, %f7116;
	@%p6260 bra 	$L__BB0_10009;
	add.s32 	%r3261, %r5, 117;
	cvt.rn.f32.s32 	%f7117, %r3261;
	setp.leu.f32 	%p6264, %f6148, %f7117;
	@%p6264 bra 	$L__BB0_10006;
	setp.neu.f32 	%p6266, %f6148, %f7112;
	@%p6266 bra 	$L__BB0_10005;
	mov.b32 	%r3265, 1122893824;
	st.global.u32 	[%rd2], %r3265;
	bra.uni 	$L__BB0_10237;
$L__BB0_10005:
	mov.b32 	%r3264, 1122762752;
	st.global.u32 	[%rd2], %r3264;
	bra.uni 	$L__BB0_10237;
$L__BB0_10006:
	setp.neu.f32 	%p6265, %f6148, %f7117;
	@%p6265 bra 	$L__BB0_10008;
	mov.b32 	%r3263, 1122631680;
	st.global.u32 	[%rd2], %r3263;
	bra.uni 	$L__BB0_10237;
$L__BB0_10008:
	mov.b32 	%r3262, 1122500608;
	st.global.u32 	[%rd2], %r3262;
	bra.uni 	$L__BB0_10237;
$L__BB0_10009:
	add.s32 	%r3256, %r5, 113;
	cvt.rn.f32.s32 	%f7118, %r3256;
	setp.leu.f32 	%p6261, %f6148, %f7118;
	@%p6261 bra 	$L__BB0_10013;
	setp.neu.f32 	%p6263, %f6148, %f7116;
	@%p6263 bra 	$L__BB0_10012;
	mov.b32 	%r3260, 1122369536;
	st.global.u32 	[%rd2], %r3260;
	bra.uni 	$L__BB0_10237;
$L__BB0_10012:
	mov.b32 	%r3259, 1122238464;
	st.global.u32 	[%rd2], %r3259;
	bra.uni 	$L__BB0_10237;
$L__BB0_10013:
	setp.neu.f32 	%p6262, %f6148, %f7118;
	@%p6262 bra 	$L__BB0_10015;
	mov.b32 	%r3258, 1122107392;
	st.global.u32 	[%rd2], %r3258;
	bra.uni 	$L__BB0_10237;
$L__BB0_10015:
	mov.b32 	%r3257, 1121976320;
	st.global.u32 	[%rd2], %r3257;
	bra.uni 	$L__BB0_10237;
$L__BB0_10016:
	add.s32 	%r3231, %r5, 103;
	cvt.rn.f32.s32 	%f7119, %r3231;
	setp.leu.f32 	%p6244, %f6148, %f7119;
	@%p6244 bra 	$L__BB0_10032;
	add.s32 	%r3243, %r5, 107;
	cvt.rn.f32.s32 	%f7120, %r3243;
	setp.leu.f32 	%p6252, %f6148, %f7120;
	@%p6252 bra 	$L__BB0_10025;
	add.s32 	%r3249, %r5, 109;
	cvt.rn.f32.s32 	%f7121, %r3249;
	setp.leu.f32 	%p6256, %f6148, %f7121;
	@%p6256 bra 	$L__BB0_10022;
	setp.neu.f32 	%p6258, %f6148, %f7111;
	@%p6258 bra 	$L__BB0_10021;
	mov.b32 	%r3253, 1121845248;
	st.global.u32 	[%rd2], %r3253;
	bra.uni 	$L__BB0_10237;
$L__BB0_10021:
	mov.b32 	%r3252, 1121714176;
	st.global.u32 	[%rd2], %r3252;
	bra.uni 	$L__BB0_10237;
$L__BB0_10022:
	setp.neu.f32 	%p6257, %f6148, %f7121;
	@%p6257 bra 	$L__BB0_10024;
	mov.b32 	%r3251, 1121583104;
	st.global.u32 	[%rd2], %r3251;
	bra.uni 	$L__BB0_10237;
$L__BB0_10024:
	mov.b32 	%r3250, 1121452032;
	st.global.u32 	[%rd2], %r3250;
	bra.uni 	$L__BB0_10237;
$L__BB0_10025:
	add.s32 	%r3244, %r5, 105;
	cvt.rn.f32.s32 	%f7122, %r3244;
	setp.leu.f32 	%p6253, %f6148, %f7122;
	@%p6253 bra 	$L__BB0_10029;
	setp.neu.f32 	%p6255, %f6148, %f7120;
	@%p6255 bra 	$L__BB0_10028;
	mov.b32 	%r3248, 1121320960;
	st.global.u32 	[%rd2], %r3248;
	bra.uni 	$L__BB0_10237;
$L__BB0_10028:
	mov.b32 	%r3247, 1121189888;
	st.global.u32 	[%rd2], %r3247;
	bra.uni 	$L__BB0_10237;
$L__BB0_10029:
	setp.neu.f32 	%p6254, %f6148, %f7122;
	@%p6254 bra 	$L__BB0_10031;
	mov.b32 	%r3246, 1121058816;
	st.global.u32 	[%rd2], %r3246;
	bra.uni 	$L__BB0_10237;
$L__BB0_10031:
	mov.b32 	%r3245, 1120927744;
	st.global.u32 	[%rd2], %r3245;
	bra.uni 	$L__BB0_10237;
$L__BB0_10032:
	add.s32 	%r3232, %r5, 99;
	cvt.rn.f32.s32 	%f7123, %r3232;
	setp.leu.f32 	%p6245, %f6148, %f7123;
	@%p6245 bra 	$L__BB0_10040;
	add.s32 	%r3238, %r5, 101;
	cvt.rn.f32.s32 	%f7124, %r3238;
	setp.leu.f32 	%p6249, %f6148, %f7124;
	@%p6249 bra 	$L__BB0_10037;
	setp.neu.f32 	%p6251, %f6148, %f7119;
	@%p6251 bra 	$L__BB0_10036;
	mov.b32 	%r3242, 1120796672;
	st.global.u32 	[%rd2], %r3242;
	bra.uni 	$L__BB0_10237;
$L__BB0_10036:
	mov.b32 	%r3241, 1120665600;
	st.global.u32 	[%rd2], %r3241;
	bra.uni 	$L__BB0_10237;
$L__BB0_10037:
	setp.neu.f32 	%p6250, %f6148, %f7124;
	@%p6250 bra 	$L__BB0_10039;
	mov.b32 	%r3240, 1120534528;
	st.global.u32 	[%rd2], %r3240;
	bra.uni 	$L__BB0_10237;
$L__BB0_10039:
	mov.b32 	%r3239, 1120403456;
	st.global.u32 	[%rd2], %r3239;
	bra.uni 	$L__BB0_10237;
$L__BB0_10040:
	add.s32 	%r3233, %r5, 97;
	cvt.rn.f32.s32 	%f7125, %r3233;
	setp.leu.f32 	%p6246, %f6148, %f7125;
	@%p6246 bra 	$L__BB0_10044;
	setp.neu.f32 	%p6248, %f6148, %f7123;
	@%p6248 bra 	$L__BB0_10043;
	mov.b32 	%r3237, 1120272384;
	st.global.u32 	[%rd2], %r3237;
	bra.uni 	$L__BB0_10237;
$L__BB0_10043:
	mov.b32 	%r3236, 1120141312;
	st.global.u32 	[%rd2], %r3236;
	bra.uni 	$L__BB0_10237;
$L__BB0_10044:
	setp.neu.f32 	%p6247, %f6148, %f7125;
	@%p6247 bra 	$L__BB0_10046;
	mov.b32 	%r3235, 1120010240;
	st.global.u32 	[%rd2], %r3235;
	bra.uni 	$L__BB0_10237;
$L__BB0_10046:
	mov.b32 	%r3234, 1119879168;
	st.global.u32 	[%rd2], %r3234;
	bra.uni 	$L__BB0_10237;
$L__BB0_10047:
	add.s32 	%r3183, %r5, 79;
	cvt.rn.f32.s32 	%f7126, %r3183;
	setp.leu.f32 	%p6212, %f6148, %f7126;
	@%p6212 bra 	$L__BB0_10079;
	add.s32 	%r3207, %r5, 87;
	cvt.rn.f32.s32 	%f7127, %r3207;
	setp.leu.f32 	%p6228, %f6148, %f7127;
	@%p6228 bra 	$L__BB0_10064;
	add.s32 	%r3219, %r5, 91;
	cvt.rn.f32.s32 	%f7128, %r3219;
	setp.leu.f32 	%p6236, %f6148, %f7128;
	@%p6236 bra 	$L__BB0_10057;
	add.s32 	%r3225, %r5, 93;
	cvt.rn.f32.s32 	%f7129, %r3225;
	setp.leu.f32 	%p6240, %f6148, %f7129;
	@%p6240 bra 	$L__BB0_10054;
	setp.neu.f32 	%p6242, %f6148, %f7110;
	@%p6242 bra 	$L__BB0_10053;
	mov.b32 	%r3229, 1119748096;
	st.global.u32 	[%rd2], %r3229;
	bra.uni 	$L__BB0_10237;
$L__BB0_10053:
	mov.b32 	%r3228, 1119617024;
	st.global.u32 	[%rd2], %r3228;
	bra.uni 	$L__BB0_10237;
$L__BB0_10054:
	setp.neu.f32 	%p6241, %f6148, %f7129;
	@%p6241 bra 	$L__BB0_10056;
	mov.b32 	%r3227, 1119485952;
	st.global.u32 	[%rd2], %r3227;
	bra.uni 	$L__BB0_10237;
$L__BB0_10056:
	mov.b32 	%r3226, 1119354880;
	st.global.u32 	[%rd2], %r3226;
	bra.uni 	$L__BB0_10237;
$L__BB0_10057:
	add.s32 	%r3220, %r5, 89;
	cvt.rn.f32.s32 	%f7130, %r3220;
	setp.leu.f32 	%p6237, %f6148, %f7130;
	@%p6237 bra 	$L__BB0_10061;
	setp.neu.f32 	%p6239, %f6148, %f7128;
	@%p6239 bra 	$L__BB0_10060;
	mov.b32 	%r3224, 1119223808;
	st.global.u32 	[%rd2], %r3224;
	bra.uni 	$L__BB0_10237;
$L__BB0_10060:
	mov.b32 	%r3223, 1119092736;
	st.global.u32 	[%rd2], %r3223;
	bra.uni 	$L__BB0_10237;
$L__BB0_10061:
	setp.neu.f32 	%p6238, %f6148, %f7130;
	@%p6238 bra 	$L__BB0_10063;
	mov.b32 	%r3222, 1118961664;
	st.global.u32 	[%rd2], %r3222;
	bra.uni 	$L__BB0_10237;
$L__BB0_10063:
	mov.b32 	%r3221, 1118830592;
	st.global.u32 	[%rd2], %r3221;
	bra.uni 	$L__BB0_10237;
$L__BB0_10064:
	add.s32 	%r3208, %r5, 83;
	cvt.rn.f32.s32 	%f7131, %r3208;
	setp.leu.f32 	%p6229, %f6148, %f7131;
	@%p6229 bra 	$L__BB0_10072;
	add.s32 	%r3214, %r5, 85;
	cvt.rn.f32.s32 	%f7132, %r3214;
	setp.leu.f32 	%p6233, %f6148, %f7132;
	@%p6233 bra 	$L__BB0_10069;
	setp.neu.f32 	%p6235, %f6148, %f7127;
	@%p6235 bra 	$L__BB0_10068;
	mov.b32 	%r3218, 1118699520;
	st.global.u32 	[%rd2], %r3218;
	bra.uni 	$L__BB0_10237;
$L__BB0_10068:
	mov.b32 	%r3217, 1118568448;
	st.global.u32 	[%rd2], %r3217;
	bra.uni 	$L__BB0_10237;
$L__BB0_10069:
	setp.neu.f32 	%p6234, %f6148, %f7132;
	@%p6234 bra 	$L__BB0_10071;
	mov.b32 	%r3216, 1118437376;
	st.global.u32 	[%rd2], %r3216;
	bra.uni 	$L__BB0_10237;
$L__BB0_10071:
	mov.b32 	%r3215, 1118306304;
	st.global.u32 	[%rd2], %r3215;
	bra.uni 	$L__BB0_10237;
$L__BB0_10072:
	add.s32 	%r3209, %r5, 81;
	cvt.rn.f32.s32 	%f7133, %r3209;
	setp.leu.f32 	%p6230, %f6148, %f7133;
	@%p6230 bra 	$L__BB0_10076;
	setp.neu.f32 	%p6232, %f6148, %f7131;
	@%p6232 bra 	$L__BB0_10075;
	mov.b32 	%r3213, 1118175232;
	st.global.u32 	[%rd2], %r3213;
	bra.uni 	$L__BB0_10237;
$L__BB0_10075:
	mov.b32 	%r3212, 1118044160;
	st.global.u32 	[%rd2], %r3212;
	bra.uni 	$L__BB0_10237;
$L__BB0_10076:
	setp.neu.f32 	%p6231, %f6148, %f7133;
	@%p6231 bra 	$L__BB0_10078;
	mov.b32 	%r3211, 1117913088;
	st.global.u32 	[%rd2], %r3211;
	bra.uni 	$L__BB0_10237;
$L__BB0_10078:
	mov.b32 	%r3210, 1117782016;
	st.global.u32 	[%rd2], %r3210;
	bra.uni 	$L__BB0_10237;
$L__BB0_10079:
	add.s32 	%r3184, %r5, 71;
	cvt.rn.f32.s32 	%f7134, %r3184;
	setp.leu.f32 	%p6213, %f6148, %f7134;
	@%p6213 bra 	$L__BB0_10095;
	add.s32 	%r3196, %r5, 75;
	cvt.rn.f32.s32 	%f7135, %r3196;
	setp.leu.f32 	%p6221, %f6148, %f7135;
	@%p6221 bra 	$L__BB0_10088;
	add.s32 	%r3202, %r5, 77;
	cvt.rn.f32.s32 	%f7136, %r3202;
	setp.leu.f32 	%p6225, %f6148, %f7136;
	@%p6225 bra 	$L__BB0_10085;
	setp.neu.f32 	%p6227, %f6148, %f7126;
	@%p6227 bra 	$L__BB0_10084;
	mov.b32 	%r3206, 1117650944;
	st.global.u32 	[%rd2], %r3206;
	bra.uni 	$L__BB0_10237;
$L__BB0_10084:
	mov.b32 	%r3205, 1117519872;
	st.global.u32 	[%rd2], %r3205;
	bra.uni 	$L__BB0_10237;
$L__BB0_10085:
	setp.neu.f32 	%p6226, %f6148, %f7136;
	@%p6226 bra 	$L__BB0_10087;
	mov.b32 	%r3204, 1117388800;
	st.global.u32 	[%rd2], %r3204;
	bra.uni 	$L__BB0_10237;
$L__BB0_10087:
	mov.b32 	%r3203, 1117257728;
	st.global.u32 	[%rd2], %r3203;
	bra.uni 	$L__BB0_10237;
$L__BB0_10088:
	add.s32 	%r3197, %r5, 73;
	cvt.rn.f32.s32 	%f7137, %r3197;
	setp.leu.f32 	%p6222, %f6148, %f7137;
	@%p6222 bra 	$L__BB0_10092;
	setp.neu.f32 	%p6224, %f6148, %f7135;
	@%p6224 bra 	$L__BB0_10091;
	mov.b32 	%r3201, 1117126656;
	st.global.u32 	[%rd2], %r3201;
	bra.uni 	$L__BB0_10237;
$L__BB0_10091:
	mov.b32 	%r3200, 1116995584;
	st.global.u32 	[%rd2], %r3200;
	bra.uni 	$L__BB0_10237;
$L__BB0_10092:
	setp.neu.f32 	%p6223, %f6148, %f7137;
	@%p6223 bra 	$L__BB0_10094;
	mov.b32 	%r3199, 1116864512;
	st.global.u32 	[%rd2], %r3199;
	bra.uni 	$L__BB0_10237;
$L__BB0_10094:
	mov.b32 	%r3198, 1116733440;
	st.global.u32 	[%rd2], %r3198;
	bra.uni 	$L__BB0_10237;
$L__BB0_10095:
	add.s32 	%r3185, %r5, 67;
	cvt.rn.f32.s32 	%f7138, %r3185;
	setp.leu.f32 	%p6214, %f6148, %f7138;
	@%p6214 bra 	$L__BB0_10103;
	add.s32 	%r3191, %r5, 69;
	cvt.rn.f32.s32 	%f7139, %r3191;
	setp.leu.f32 	%p6218, %f6148, %f7139;
	@%p6218 bra 	$L__BB0_10100;
	setp.neu.f32 	%p6220, %f6148, %f7134;
	@%p6220 bra 	$L__BB0_10099;
	mov.b32 	%r3195, 1116602368;
	st.global.u32 	[%rd2], %r3195;
	bra.uni 	$L__BB0_10237;
$L__BB0_10099:
	mov.b32 	%r3194, 1116471296;
	st.global.u32 	[%rd2], %r3194;
	bra.uni 	$L__BB0_10237;
$L__BB0_10100:
	setp.neu.f32 	%p6219, %f6148, %f7139;
	@%p6219 bra 	$L__BB0_10102;
	mov.b32 	%r3193, 1116340224;
	st.global.u32 	[%rd2], %r3193;
	bra.uni 	$L__BB0_10237;
$L__BB0_10102:
	mov.b32 	%r3192, 1116209152;
	st.global.u32 	[%rd2], %r3192;
	bra.uni 	$L__BB0_10237;
$L__BB0_10103:
	add.s32 	%r3186, %r5, 65;
	cvt.rn.f32.s32 	%f7140, %r3186;
	setp.leu.f32 	%p6215, %f6148, %f7140;
	@%p6215 bra 	$L__BB0_10107;
	setp.neu.f32 	%p6217, %f6148, %f7138;
	@%p6217 bra 	$L__BB0_10106;
	mov.b32 	%r3190, 1116078080;
	st.global.u32 	[%rd2], %r3190;
	bra.uni 	$L__BB0_10237;
$L__BB0_10106:
	mov.b32 	%r3189, 1115947008;
	st.global.u32 	[%rd2], %r3189;
	bra.uni 	$L__BB0_10237;
$L__BB0_10107:
	setp.neu.f32 	%p6216, %f6148, %f7140;
	@%p6216 bra 	$L__BB0_10109;
	mov.b32 	%r3188, 1115815936;
	st.global.u32 	[%rd2], %r3188;
	bra.uni 	$L__BB0_10237;
$L__BB0_10109:
	mov.b32 	%r3187, 1115684864;
	st.global.u32 	[%rd2], %r3187;
	bra.uni 	$L__BB0_10237;
$L__BB0_10110:
	add.s32 	%r3087, %r5, 31;
	cvt.rn.f32.s32 	%f7141, %r3087;
	setp.leu.f32 	%p6148, %f6148, %f7141;
	@%p6148 bra 	$L__BB0_10174;
	add.s32 	%r3135, %r5, 47;
	cvt.rn.f32.s32 	%f7142, %r3135;
	setp.leu.f32 	%p6180, %f6148, %f7142;
	@%p6180 bra 	$L__BB0_10143;
	add.s32 	%r3159, %r5, 55;
	cvt.rn.f32.s32 	%f7143, %r3159;
	setp.leu.f32 	%p6196, %f6148, %f7143;
	@%p6196 bra 	$L__BB0_10128;
	add.s32 	%r3171, %r5, 59;
	cvt.rn.f32.s32 	%f7144, %r3171;
	setp.leu.f32 	%p6204, %f6148, %f7144;
	@%p6204 bra 	$L__BB0_10121;
	add.s32 	%r3177, %r5, 61;
	cvt.rn.f32.s32 	%f7145, %r3177;
	setp.leu.f32 	%p6208, %f6148, %f7145;
	@%p6208 bra 	$L__BB0_10118;
	setp.neu.f32 	%p6210, %f6148, %f7109;
	@%p6210 bra 	$L__BB0_10117;
	mov.b32 	%r3181, 1115422720;
	st.global.u32 	[%rd2], %r3181;
	bra.uni 	$L__BB0_10237;
$L__BB0_10117:
	mov.b32 	%r3180, 1115160576;
	st.global.u32 	[%rd2], %r3180;
	bra.uni 	$L__BB0_10237;
$L__BB0_10118:
	setp.neu.f32 	%p6209, %f6148, %f7145;
	@%p6209 bra 	$L__BB0_10120;
	mov.b32 	%r3179, 1114898432;
	st.global.u32 	[%rd2], %r3179;
	bra.uni 	$L__BB0_10237;
$L__BB0_10120:
	mov.b32 	%r3178, 1114636288;
	st.global.u32 	[%rd2], %r3178;
	bra.uni 	$L__BB0_10237;
$L__BB0_10121:
	add.s32 	%r3172, %r5, 57;
	cvt.rn.f32.s32 	%f7146, %r3172;
	setp.leu.f32 	%p6205, %f6148, %f7146;
	@%p6205 bra 	$L__BB0_10125;
	setp.neu.f32 	%p6207, %f6148, %f7144;
	@%p6207 bra 	$L__BB0_10124;
	mov.b32 	%r3176, 1114374144;
	st.global.u32 	[%rd2], %r3176;
	bra.uni 	$L__BB0_10237;
$L__BB0_10124:
	mov.b32 	%r3175, 1114112000;
	st.global.u32 	[%rd2], %r3175;
	bra.uni 	$L__BB0_10237;
$L__BB0_10125:
	setp.neu.f32 	%p6206, %f6148, %f7146;
	@%p6206 bra 	$L__BB0_10127;
	mov.b32 	%r3174, 1113849856;
	st.global.u32 	[%rd2], %r3174;
	bra.uni 	$L__BB0_10237;
$L__BB0_10127:
	mov.b32 	%r3173, 1113587712;
	st.global.u32 	[%rd2], %r3173;
	bra.uni 	$L__BB0_10237;
$L__BB0_10128:
	add.s32 	%r3160, %r5, 51;
	cvt.rn.f32.s32 	%f7147, %r3160;
	setp.leu.f32 	%p6197, %f6148, %f7147;
	@%p6197 bra 	$L__BB0_10136;
	add.s32 	%r3166, %r5, 53;
	cvt.rn.f32.s32 	%f7148, %r3166;
	setp.leu.f32 	%p6201, %f6148, %f7148;
	@%p6201 bra 	$L__BB0_10133;
	setp.neu.f32 	%p6203, %f6148, %f7143;
	@%p6203 bra 	$L__BB0_10132;
	mov.b32 	%r3170, 1113325568;
	st.global.u32 	[%rd2], %r3170;
	bra.uni 	$L__BB0_10237;
$L__BB0_10132:
	mov.b32 	%r3169, 1113063424;
	st.global.u32 	[%rd2], %r3169;
	bra.uni 	$L__BB0_10237;
$L__BB0_10133:
	setp.neu.f32 	%p6202, %f6148, %f7148;
	@%p6202 bra 	$L__BB0_10135;
	mov.b32 	%r3168, 1112801280;
	st.global.u32 	[%rd2], %r3168;
	bra.uni 	$L__BB0_10237;
$L__BB0_10135:
	mov.b32 	%r3167, 1112539136;
	st.global.u32 	[%rd2], %r3167;
	bra.uni 	$L__BB0_10237;
$L__BB0_10136:
	add.s32 	%r3161, %r5, 49;
	cvt.rn.f32.s32 	%f7149, %r3161;
	setp.leu.f32 	%p6198, %f6148, %f7149;
	@%p6198 bra 	$L__BB0_10140;
	setp.neu.f32 	%p6200, %f6148, %f7147;
	@%p6200 bra 	$L__BB0_10139;
	mov.b32 	%r3165, 1112276992;
	st.global.u32 	[%rd2], %r3165;
	bra.uni 	$L__BB0_10237;
$L__BB0_10139:
	mov.b32 	%r3164, 1112014848;
	st.global.u32 	[%rd2], %r3164;
	bra.uni 	$L__BB0_10237;
$L__BB0_10140:
	setp.neu.f32 	%p6199, %f6148, %f7149;
	@%p6199 bra 	$L__BB0_10142;
	mov.b32 	%r3163, 1111752704;
	st.global.u32 	[%rd2], %r3163;
	bra.uni 	$L__BB0_10237;
$L__BB0_10142:
	mov.b32 	%r3162, 1111490560;
	st.global.u32 	[%rd2], %r3162;
	bra.uni 	$L__BB0_10237;
$L__BB0_10143:
	add.s32 	%r3136, %r5, 39;
	cvt.rn.f32.s32 	%f7150, %r3136;
	setp.leu.f32 	%p6181, %f6148, %f7150;
	@%p6181 bra 	$L__BB0_10159;
	add.s32 	%r3148, %r5, 43;
	cvt.rn.f32.s32 	%f7151, %r3148;
	setp.leu.f32 	%p6189, %f6148, %f7151;
	@%p6189 bra 	$L__BB0_10152;
	add.s32 	%r3154, %r5, 45;
	cvt.rn.f32.s32 	%f7152, %r3154;
	setp.leu.f32 	%p6193, %f6148, %f7152;
	@%p6193 bra 	$L__BB0_10149;
	setp.neu.f32 	%p6195, %f6148, %f7142;
	@%p6195 bra 	$L__BB0_10148;
	mov.b32 	%r3158, 1111228416;
	st.global.u32 	[%rd2], %r3158;
	bra.uni 	$L__BB0_10237;
$L__BB0_10148:
	mov.b32 	%r3157, 1110966272;
	st.global.u32 	[%rd2], %r3157;
	bra.uni 	$L__BB0_10237;
$L__BB0_10149:
	setp.neu.f32 	%p6194, %f6148, %f7152;
	@%p6194 bra 	$L__BB0_10151;
	mov.b32 	%r3156, 1110704128;
	st.global.u32 	[%rd2], %r3156;
	bra.uni 	$L__BB0_10237;
$L__BB0_10151:
	mov.b32 	%r3155, 1110441984;
	st.global.u32 	[%rd2], %r3155;
	bra.uni 	$L__BB0_10237;
$L__BB0_10152:
	add.s32 	%r3149, %r5, 41;
	cvt.rn.f32.s32 	%f7153, %r3149;
	setp.leu.f32 	%p6190, %f6148, %f7153;
	@%p6190 bra 	$L__BB0_10156;
	setp.neu.f32 	%p6192, %f6148, %f7151;
	@%p6192 bra 	$L__BB0_10155;
	mov.b32 	%r3153, 1110179840;
	st.global.u32 	[%rd2], %r3153;
	bra.uni 	$L__BB0_10237;
$L__BB0_10155:
	mov.b32 	%r3152, 1109917696;
	st.global.u32 	[%rd2], %r3152;
	bra.uni 	$L__BB0_10237;
$L__BB0_10156:
	setp.neu.f32 	%p6191, %f6148, %f7153;
	@%p6191 bra 	$L__BB0_10158;
	mov.b32 	%r3151, 1109655552;
	st.global.u32 	[%rd2], %r3151;
	bra.uni 	$L__BB0_10237;
$L__BB0_10158:
	mov.b32 	%r3150, 1109393408;
	st.global.u32 	[%rd2], %r3150;
	bra.uni 	$L__BB0_10237;
$L__BB0_10159:
	add.s32 	%r3137, %r5, 35;
	cvt.rn.f32.s32 	%f7154, %r3137;
	setp.leu.f32 	%p6182, %f6148, %f7154;
	@%p6182 bra 	$L__BB0_10167;
	add.s32 	%r3143, %r5, 37;
	cvt.rn.f32.s32 	%f7155, %r3143;
	setp.leu.f32 	%p6186, %f6148, %f7155;
	@%p6186 bra 	$L__BB0_10164;
	setp.neu.f32 	%p6188, %f6148, %f7150;
	@%p6188 bra 	$L__BB0_10163;
	mov.b32 	%r3147, 1109131264;
	st.global.u32 	[%rd2], %r3147;
	bra.uni 	$L__BB0_10237;
$L__BB0_10163:
	mov.b32 	%r3146, 1108869120;
	st.global.u32 	[%rd2], %r3146;
	bra.uni 	$L__BB0_10237;
$L__BB0_10164:
	setp.neu.f32 	%p6187, %f6148, %f7155;
	@%p6187 bra 	$L__BB0_10166;
	mov.b32 	%r3145, 1108606976;
	st.global.u32 	[%rd2], %r3145;
	bra.uni 	$L__BB0_10237;
$L__BB0_10166:
	mov.b32 	%r3144, 1108344832;
	st.global.u32 	[%rd2], %r3144;
	bra.uni 	$L__BB0_10237;
$L__BB0_10167:
	add.s32 	%r3138, %r5, 33;
	cvt.rn.f32.s32 	%f7156, %r3138;
	setp.leu.f32 	%p6183, %f6148, %f7156;
	@%p6183 bra 	$L__BB0_10171;
	setp.neu.f32 	%p6185, %f6148, %f7154;
	@%p6185 bra 	$L__BB0_10170;
	mov.b32 	%r3142, 1108082688;
	st.global.u32 	[%rd2], %r3142;
	bra.uni 	$L__BB0_10237;
$L__BB0_10170:
	mov.b32 	%r3141, 1107820544;
	st.global.u32 	[%rd2], %r3141;
	bra.uni 	$L__BB0_10237;
$L__BB0_10171:
	setp.neu.f32 	%p6184, %f6148, %f7156;
	@%p6184 bra 	$L__BB0_10173;
	mov.b32 	%r3140, 1107558400;
	st.global.u32 	[%rd2], %r3140;
	bra.uni 	$L__BB0_10237;
$L__BB0_10173:
	mov.b32 	%r3139, 1107296256;
	st.global.u32 	[%rd2], %r3139;
	bra.uni 	$L__BB0_10237;
$L__BB0_10174:
	add.s32 	%r3088, %r5, 15;
	cvt.rn.f32.s32 	%f7157, %r3088;
	setp.leu.f32 	%p6149, %f6148, %f7157;
	@%p6149 bra 	$L__BB0_10206;
	add.s32 	%r3112, %r5, 23;
	cvt.rn.f32.s32 	%f7158, %r3112;
	setp.leu.f32 	%p6165, %f6148, %f7158;
	@%p6165 bra 	$L__BB0_10191;
	add.s32 	%r3124, %r5, 27;
	cvt.rn.f32.s32 	%f7159, %r3124;
	setp.leu.f32 	%p6173, %f6148, %f7159;
	@%p6173 bra 	$L__BB0_10184;
	add.s32 	%r3130, %r5, 29;
	cvt.rn.f32.s32 	%f7160, %r3130;
	setp.leu.f32 	%p6177, %f6148, %f7160;
	@%p6177 bra 	$L__BB0_10181;
	setp.neu.f32 	%p6179, %f6148, %f7141;
	@%p6179 bra 	$L__BB0_10180;
	mov.b32 	%r3134, 1106771968;
	st.global.u32 	[%rd2], %r3134;
	bra.uni 	$L__BB0_10237;
$L__BB0_10180:
	mov.b32 	%r3133, 1106247680;
	st.global.u32 	[%rd2], %r3133;
	bra.uni 	$L__BB0_10237;
$L__BB0_10181:
	setp.neu.f32 	%p6178, %f6148, %f7160;
	@%p6178 bra 	$L__BB0_10183;
	mov.b32 	%r3132, 1105723392;
	st.global.u32 	[%rd2], %r3132;
	bra.uni 	$L__BB0_10237;
$L__BB0_10183:
	mov.b32 	%r3131, 1105199104;
	st.global.u32 	[%rd2], %r3131;
	bra.uni 	$L__BB0_10237;
$L__BB0_10184:
	add.s32 	%r3125, %r5, 25;
	cvt.rn.f32.s32 	%f7161, %r3125;
	setp.leu.f32 	%p6174, %f6148, %f7161;
	@%p6174 bra 	$L__BB0_10188;
	setp.neu.f32 	%p6176, %f6148, %f7159;
	@%p6176 bra 	$L__BB0_10187;
	mov.b32 	%r3129, 1104674816;
	st.global.u32 	[%rd2], %r3129;
	bra.uni 	$L__BB0_10237;
$L__BB0_10187:
	mov.b32 	%r3128, 1104150528;
	st.global.u32 	[%rd2], %r3128;
	bra.uni 	$L__BB0_10237;
$L__BB0_10188:
	setp.neu.f32 	%p6175, %f6148, %f7161;
	@%p6175 bra 	$L__BB0_10190;
	mov.b32 	%r3127, 1103626240;
	st.global.u32 	[%rd2], %r3127;
	bra.uni 	$L__BB0_10237;
$L__BB0_10190:
	mov.b32 	%r3126, 1103101952;
	st.global.u32 	[%rd2], %r3126;
	bra.uni 	$L__BB0_10237;
$L__BB0_10191:
	add.s32 	%r3113, %r5, 19;
	cvt.rn.f32.s32 	%f7162, %r3113;
	setp.leu.f32 	%p6166, %f6148, %f7162;
	@%p6166 bra 	$L__BB0_10199;
	add.s32 	%r3119, %r5, 21;
	cvt.rn.f32.s32 	%f7163, %r3119;
	setp.leu.f32 	%p6170, %f6148, %f7163;
	@%p6170 bra 	$L__BB0_10196;
	setp.neu.f32 	%p6172, %f6148, %f7158;
	@%p6172 bra 	$L__BB0_10195;
	mov.b32 	%r3123, 1102577664;
	st.global.u32 	[%rd2], %r3123;
	bra.uni 	$L__BB0_10237;
$L__BB0_10195:
	mov.b32 	%r3122, 1102053376;
	st.global.u32 	[%rd2], %r3122;
	bra.uni 	$L__BB0_10237;
$L__BB0_10196:
	setp.neu.f32 	%p6171, %f6148, %f7163;
	@%p6171 bra 	$L__BB0_10198;
	mov.b32 	%r3121, 1101529088;
	st.global.u32 	[%rd2], %r3121;
	bra.uni 	$L__BB0_10237;
$L__BB0_10198:
	mov.b32 	%r3120, 1101004800;
	st.global.u32 	[%rd2], %r3120;
	bra.uni 	$L__BB0_10237;
$L__BB0_10199:
	add.s32 	%r3114, %r5, 17;
	cvt.rn.f32.s32 	%f7164, %r3114;
	setp.leu.f32 	%p6167, %f6148, %f7164;
	@%p6167 bra 	$L__BB0_10203;
	setp.neu.f32 	%p6169, %f6148, %f7162;
	@%p6169 bra 	$L__BB0_10202;
	mov.b32 	%r3118, 1100480512;
	st.global.u32 	[%rd2], %r3118;
	bra.uni 	$L__BB0_10237;
$L__BB0_10202:
	mov.b32 	%r3117, 1099956224;
	st.global.u32 	[%rd2], %r3117;
	bra.uni 	$L__BB0_10237;
$L__BB0_10203:
	setp.neu.f32 	%p6168, %f6148, %f7164;
	@%p6168 bra 	$L__BB0_10205;
	mov.b32 	%r3116, 1099431936;
	st.global.u32 	[%rd2], %r3116;
	bra.uni 	$L__BB0_10237;
$L__BB0_10205:
	mov.b32 	%r3115, 1098907648;
	st.global.u32 	[%rd2], %r3115;
	bra.uni 	$L__BB0_10237;
$L__BB0_10206:
	add.s32 	%r3089, %r5, 7;
	cvt.rn.f32.s32 	%f7165, %r3089;
	setp.leu.f32 	%p6150, %f6148, %f7165;
	@%p6150 bra 	$L__BB0_10222;
	add.s32 	%r3101, %r5, 11;
	cvt.rn.f32.s32 	%f7166, %r3101;
	setp.leu.f32 	%p6158, %f6148, %f7166;
	@%p6158 bra 	$L__BB0_10215;
	add.s32 	%r3107, %r5, 13;
	cvt.rn.f32.s32 	%f7167, %r3107;
	setp.leu.f32 	%p6162, %f6148, %f7167;
	@%p6162 bra 	$L__BB0_10212;
	setp.neu.f32 	%p6164, %f6148, %f7157;
	@%p6164 bra 	$L__BB0_10211;
	mov.b32 	%r3111, 1097859072;
	st.global.u32 	[%rd2], %r3111;
	bra.uni 	$L__BB0_10237;
$L__BB0_10211:
	mov.b32 	%r3110, 1096810496;
	st.global.u32 	[%rd2], %r3110;
	bra.uni 	$L__BB0_10237;
$L__BB0_10212:
	setp.neu.f32 	%p6163, %f6148, %f7167;
	@%p6163 bra 	$L__BB0_10214;
	mov.b32 	%r3109, 1095761920;
	st.global.u32 	[%rd2], %r3109;
	bra.uni 	$L__BB0_10237;
$L__BB0_10214:
	mov.b32 	%r3108, 1094713344;
	st.global.u32 	[%rd2], %r3108;
	bra.uni 	$L__BB0_10237;
$L__BB0_10215:
	add.s32 	%r3102, %r5, 9;
	cvt.rn.f32.s32 	%f7168, %r3102;
	setp.leu.f32 	%p6159, %f6148, %f7168;
	@%p6159 bra 	$L__BB0_10219;
	setp.neu.f32 	%p6161, %f6148, %f7166;
	@%p6161 bra 	$L__BB0_10218;
	mov.b32 	%r3106, 1093664768;
	st.global.u32 	[%rd2], %r3106;
	bra.uni 	$L__BB0_10237;
$L__BB0_10218:
	mov.b32 	%r3105, 1092616192;
	st.global.u32 	[%rd2], %r3105;
	bra.uni 	$L__BB0_10237;
$L__BB0_10219:
	setp.neu.f32 	%p6160, %f6148, %f7168;
	@%p6160 bra 	$L__BB0_10221;
	mov.b32 	%r3104, 1091567616;
	st.global.u32 	[%rd2], %r3104;
	bra.uni 	$L__BB0_10237;
$L__BB0_10221:
	mov.b32 	%r3103, 1090519040;
	st.global.u32 	[%rd2], %r3103;
	bra.uni 	$L__BB0_10237;
$L__BB0_10222:
	add.s32 	%r3090, %r5, 3;
	cvt.rn.f32.s32 	%f7169, %r3090;
	setp.leu.f32 	%p6151, %f6148, %f7169;
	@%p6151 bra 	$L__BB0_10230;
	add.s32 	%r3096, %r5, 5;
	cvt.rn.f32.s32 	%f7170, %r3096;
	setp.leu.f32 	%p6155, %f6148, %f7170;
	@%p6155 bra 	$L__BB0_10227;
	setp.neu.f32 	%p6157, %f6148, %f7165;
	@%p6157 bra 	$L__BB0_10226;
	mov.b32 	%r3100, 1088421888;
	st.global.u32 	[%rd2], %r3100;
	bra.uni 	$L__BB0_10237;
$L__BB0_10226:
	mov.b32 	%r3099, 1086324736;
	st.global.u32 	[%rd2], %r3099;
	bra.uni 	$L__BB0_10237;
$L__BB0_10227:
	setp.neu.f32 	%p6156, %f6148, %f7170;
	@%p6156 bra 	$L__BB0_10229;
	mov.b32 	%r3098, 1084227584;
	st.global.u32 	[%rd2], %r3098;
	bra.uni 	$L__BB0_10237;
$L__BB0_10229:
	mov.b32 	%r3097, 1082130432;
	st.global.u32 	[%rd2], %r3097;
	bra.uni 	$L__BB0_10237;
$L__BB0_10230:
	add.s32 	%r3091, %r5, 1;
	cvt.rn.f32.s32 	%f7171, %r3091;
	setp.leu.f32 	%p6152, %f6148, %f7171;
	@%p6152 bra 	$L__BB0_10234;
	setp.neu.f32 	%p6154, %f6148, %f7169;
	@%p6154 bra 	$L__BB0_10233;
	mov.b32 	%r3095, 1077936128;
	st.global.u32 	[%rd2], %r3095;
	bra.uni 	$L__BB0_10237;
$L__BB0_10233:
	mov.b32 	%r3094, 1073741824;
	st.global.u32 	[%rd2], %r3094;
	bra.uni 	$L__BB0_10237;
$L__BB0_10234:
	setp.neu.f32 	%p6153, %f6148, %f7171;
	@%p6153 bra 	$L__BB0_10236;
	mov.b32 	%r3093, 1065353216;
	st.global.u32 	[%rd2], %r3093;
	bra.uni 	$L__BB0_10237;
$L__BB0_10236:
	mov.b32 	%r3092, 0;
	st.global.u32 	[%rd2], %r3092;
$L__BB0_10237:
	ret;

}


// ===== COMPILED SASS (sm_100) =====

	.target	sm_100

	.elftype	@"ET_EXEC"


//--------------------- .note.nv.tkinfo           --------------------------
	.section	.note.nv.tkinfo,"",@"SHT_NOTE"
	.sectionflags	@"SHF_NOTE_NV_TKINFO"
	.tkinfo
        /*0018*/ 	.word	0x00000002
        /*0030*/ 	.string	""
        /*0030*/ 	.string	"ptxas"
        /*0030*/ 	.string	"Cuda compilation tools, release 13.0, V13.0.88"
        /*0030*/ 	.string	"Build cuda_13.0.r13.0/compiler.36424714_0"
        /*0030*/ 	.string	"-arch sm_100 -m 64 "



//--------------------- .note.nv.cuinfo           --------------------------
	.section	.note.nv.cuinfo,"",@"SHT_NOTE"
	.sectionflags	@"SHF_NOTE_NV_CUINFO"
        /*0018*/ 	.short	0x0002
        /*001a*/ 	.short	0x0064
        /*001c*/ 	.short	0x0082
	.zero		2


//--------------------- .nv.info                  --------------------------
	.section	.nv.info,"",@"SHT_CUDA_INFO"
	.align	4


	//----- nvinfo : EIATTR_REGCOUNT
	.align		4
        /*0000*/ 	.byte	0x04, 0x2f
        /*0002*/ 	.short	(.L_1 - .L_0)
	.align		4
.L_0:
        /*0004*/ 	.word	index@(_Z9RF_kernelPfiiiiiS_)
        /*0008*/ 	.word	0x0000000e


	//----- nvinfo : EIATTR_FRAME_SIZE
	.align		4
.L_1:
        /*000c*/ 	.byte	0x04, 0x11
        /*000e*/ 	.short	(.L_3 - .L_2)
	.align		4
.L_2:
        /*0010*/ 	.word	index@(_Z9RF_kernelPfiiiiiS_)
        /*0014*/ 	.word	0x00000000


	//----- nvinfo : EIATTR_MIN_STACK_SIZE
	.align		4
.L_3:
        /*0018*/ 	.byte	0x04, 0x12
        /*001a*/ 	.short	(.L_5 - .L_4)
	.align		4
.L_4:
        /*001c*/ 	.word	index@(_Z9RF_kernelPfiiiiiS_)
        /*0020*/ 	.word	0x00000000
.L_5:


//--------------------- .nv.compat                --------------------------
	.section	.nv.compat,"",@"SHT_CUDA_COMPAT_INFO"
	.align	4
        /*0000*/ 	.byte	0x02, 0x09, 0x00, 0x00, 0x02, 0x02, 0x01, 0x00, 0x02, 0x05, 0x05, 0x00, 0x03, 0x07, 0x01, 0x01
        /*0010*/ 	.byte	0x02, 0x03, 0x00, 0x00, 0x02, 0x06, 0x01, 0x00, 0x04, 0x0b, 0x08, 0x00, 0x09, 0x00, 0x00, 0x00
        /*0020*/ 	.byte	0x00, 0x00, 0x00, 0x00


//--------------------- .nv.info._Z9RF_kernelPfiiiiiS_ --------------------------
	.section	.nv.info._Z9RF_kernelPfiiiiiS_,"",@"SHT_CUDA_INFO"
	.sectionflags	@""
	.align	4


	//----- nvinfo : EIATTR_CUDA_API_VERSION
	.align		4
        /*0000*/ 	.byte	0x04, 0x37
        /*0002*/ 	.short	(.L_7 - .L_6)
.L_6:
        /*0004*/ 	.word	0x00000082


	//----- nvinfo : EIATTR_KPARAM_INFO
	.align		4
.L_7:
        /*0008*/ 	.byte	0x04, 0x17
        /*000a*/ 	.short	(.L_9 - .L_8)
.L_8:
        /*000c*/ 	.word	0x00000000
        /*0010*/ 	.short	0x0006
        /*0012*/ 	.short	0x0020
        /*0014*/ 	.byte	0x00, 0xf5, 0x21, 0x00


	//----- nvinfo : EIATTR_KPARAM_INFO
	.align		4
.L_9:
        /*0018*/ 	.byte	0x04, 0x17
        /*001a*/ 	.short	(.L_11 - .L_10)
.L_10:
        /*001c*/ 	.word	0x00000000
        /*0020*/ 	.short	0x0005
        /*0022*/ 	.short	0x0018
        /*0024*/ 	.byte	0x00, 0xf0, 0x11, 0x00


	//----- nvinfo : EIATTR_KPARAM_INFO
	.align		4
.L_11:
        /*0028*/ 	.byte	0x04, 0x17
        /*002a*/ 	.short	(.L_13 - .L_12)
.L_12:
        /*002c*/ 	.word	0x00000000
        /*0030*/ 	.short	0x0004
        /*0032*/ 	.short	0x0014
        /*0034*/ 	.byte	0x00, 0xf0, 0x11, 0x00


	//----- nvinfo : EIATTR_KPARAM_INFO
	.align		4
.L_13:
        /*0038*/ 	.byte	0x04, 0x17
        /*003a*/ 	.short	(.L_15 - .L_14)
.L_14:
        /*003c*/ 	.word	0x00000000
        /*0040*/ 	.short	0x0003
        /*0042*/ 	.short	0x0010
        /*0044*/ 	.byte	0x00, 0xf0, 0x11, 0x00


	//----- nvinfo : EIATTR_KPARAM_INFO
	.align		4
.L_15:
        /*0048*/ 	.byte	0x04, 0x17
        /*004a*/ 	.short	(.L_17 - .L_16)
.L_16:
        /*004c*/ 	.word	0x00000000
        /*0050*/ 	.short	0x0002
        /*0052*/ 	.short	0x000c
        /*0054*/ 	.byte	0x00, 0xf0, 0x11, 0x00


	//----- nvinfo : EIATTR_KPARAM_INFO
	.align		4
.L_17:
        /*0058*/ 	.byte	0x04, 0x17
        /*005a*/ 	.short	(.L_19 - .L_18)
.L_18:
        /*005c*/ 	.word	0x00000000
        /*0060*/ 	.short	0x0001
        /*0062*/ 	.short	0x0008
        /*0064*/ 	.byte	0x00, 0xf0, 0x11, 0x00


	//----- nvinfo : EIATTR_KPARAM_INFO
	.align		4
.L_19:
        /*0068*/ 	.byte	0x04, 0x17
        /*006a*/ 	.short	(.L_21 - .L_20)
.L_20:
        /*006c*/ 	.word	0x00000000
        /*0070*/ 	.short	0x0000
        /*0072*/ 	.short	0x0000
        /*0074*/ 	.byte	0x00, 0xf5, 0x21, 0x00


	//----- nvinfo : EIATTR_SPARSE_MMA_MASK
	.align		4
.L_21:
        /*0078*/ 	.byte	0x03, 0x50
        /*007a*/ 	.short	0x0000


	//----- nvinfo : EIATTR_MAXREG_COUNT
	.align		4
        /*007c*/ 	.byte	0x03, 0x1b
        /*007e*/ 	.short	0x00ff


	//----- nvinfo : EIATTR_MERCURY_ISA_VERSION
	.align		4
        /*0080*/ 	.byte	0x03, 0x5f
        /*0082*/ 	.short	0x0101


	//----- nvinfo : EIATTR_VRC_CTA_INIT_COUNT
	.align		4
        /*0084*/ 	.byte	0x02, 0x4a
	.zero		1
	.zero		1


	//----- nvinfo : EIATTR_EXIT_INSTR_OFFSETS
	.align		4
        /*0088*/ 	.byte	0x04, 0x1c
        /*008a*/ 	.short	(.L_23 - .L_22)


	//   ....[0]....
.L_22:
        /*008c*/ 	.word	0x00000070


	//   ....[1]....
        /*0090*/ 	.word	0x000543c0


	//   ....[2]....
        /*0094*/ 	.word	0x000543f0


	//   ....[3]....
        /*0098*/ 	.word	0x00054430


	//   ....[4]....
        /*009c*/ 	.word	0x00054460


	//   ....[5]....
        /*00a0*/ 	.word	0x000544e0


	//   ....[6]....
        /*00a4*/ 	.word	0x00054510


	//   ....[7]....
        /*00a8*/ 	.word	0x00054550


	//   ....[8]....
        /*00ac*/ 	.word	0x00054580


	//   ....[9]....
        /*00b0*/ 	.word	0x00054640


	//   ....[10]....
        /*00b4*/ 	.word	0x00054670


	//   ....[11]....
        /*00b8*/ 	.word	0x000546b0


	//   ....[12]....
        /*00bc*/ 	.word	0x000546e0


	//   ....[13]....
        /*00c0*/ 	.word	0x00054760


	//   ....[14]....
        /*00c4*/ 	.word	0x00054790


	//   ....[15]....
        /*00c8*/ 	.word	0x000547d0


	//   ....[16]....
        /*00cc*/ 	.word	0x00054800


	//   ....[17]....
        /*00d0*/ 	.word	0x00054900


	//   ....[18]....
        /*00d4*/ 	.word	0x00054930


	//   ....[19]....
        /*00d8*/ 	.word	0x00054970


	//   ....[20]....
        /*00dc*/ 	.word	0x000549a0


	//   ....[21]....
        /*00e0*/ 	.word	0x00054a20


	//   ....[22]....
        /*00e4*/ 	.word	0x00054a50


	//   ....[23]....
        /*00e8*/ 	.word	0x00054a90


	//   ....[24]....
        /*00ec*/ 	.word	0x00054ac0


	//   ....[25]....
        /*00f0*/ 	.word	0x00054b80


	//   ....[26]....
        /*00f4*/ 	.word	0x00054bb0


	//   ....[27]....
        /*00f8*/ 	.word	0x00054bf0


	//   ....[28]....
        /*00fc*/ 	.word	0x00054c20


	//   ....[29]....
        /*0100*/ 	.word	0x00054ca0


	//   ....[30]....
        /*0104*/ 	.word	0x00054cd0


	//   ....[31]....
        /*0108*/ 	.word	0x00054d10


	//   ....[32]....
        /*010c*/ 	.word	0x00054d40


	//   ....[33]....
        /*0110*/ 	.word	0x00054e80


	//   ....[34]....
        /*0114*/ 	.word	0x00054eb0


	//   ....[35]....
        /*0118*/ 	.word	0x00054ef0


	//   ....[36]....
        /*011c*/ 	.word	0x00054f20


	//   ....[37]....
        /*0120*/ 	.word	0x00054fa0


	//   ....[38]....
        /*0124*/ 	.word	0x00054fd0


	//   ....[39]....
        /*0128*/ 	.word	0x00055010


	//   ....[40]....
        /*012c*/ 	.word	0x00055040


	//   ....[41]....
        /*0130*/ 	.word	0x00055100


	//   ....[42]....
        /*0134*/ 	.word	0x00055130


	//   ....[43]....
        /*0138*/ 	.word	0x00055170


	//   ....[44]....
        /*013c*/ 	.word	0x000551a0


	//   ....[45]....
        /*0140*/ 	.word	0x00055220


	//   ....[46]....
        /*0144*/ 	.word	0x00055250


	//   ....[47]....
        /*0148*/ 	.word	0x00055290


	//   ....[48]....
        /*014c*/ 	.word	0x000552c0


	//   ....[49]....
        /*0150*/ 	.word	0x000553c0


	//   ....[50]....
        /*0154*/ 	.word	0x000553f0


	//   ....[51]....
        /*0158*/ 	.word	0x00055430


	//   ....[52]....
        /*015c*/ 	.word	0x00055460


	//   ....[53]....
        /*0160*/ 	.word	0x000554e0


	//   ....[54]....
        /*0164*/ 	.word	0x00055510


	//   ....[55]....
        /*0168*/ 	.word	0x00055550


	//   ....[56]....
        /*016c*/ 	.word	0x00055580


	//   ....[57]....
        /*0170*/ 	.word	0x00055640


	//   ....[58]....
        /*0174*/ 	.word	0x00055670


	//   ....[59]....
        /*0178*/ 	.word	0x000556b0


	//   ....[60]....
        /*017c*/ 	.word	0x000556e0


	//   ....[61]....
        /*0180*/ 	.word	0x00055760


	//   ....[62]....
        /*0184*/ 	.word	0x00055790


	//   ....[63]....
        /*0188*/ 	.word	0x000557d0


	//   ....[64]....
        /*018c*/ 	.word	0x00055800


	//   ....[65]....
        /*0190*/ 	.word	0x00055980


	//   ....[66]....
        /*0194*/ 	.word	0x000559b0


	//   ....[67]....
        /*0198*/ 	.word	0x000559f0


	//   ....[68]....
        /*019c*/ 	.word	0x00055a20


	//   ....[69]....
        /*01a0*/ 	.word	0x00055aa0


	//   ....[70]....
        /*01a4*/ 	.word	0x00055ad0


	//   ....[71]....
        /*01a8*/ 	.word	0x00055b10


	//   ....[72]....
        /*01ac*/ 	.word	0x00055b40


	//   ....[73]....
        /*01b0*/ 	.word	0x00055c00


	//   ....[74]....
        /*01b4*/ 	.word	0x00055c30


	//   ....[75]....
        /*01b8*/ 	.word	0x00055c70


	//   ....[76]....
        /*01bc*/ 	.word	0x00055ca0


	//   ....[77]....
        /*01c0*/ 	.word	0x00055d20


	//   ....[78]....
        /*01c4*/ 	.word	0x00055d50


	//   ....[79]....
        /*01c8*/ 	.word	0x00055d90


	//   ....[80]....
        /*01cc*/ 	.word	0x00055dc0


	//   ....[81]....
        /*01d0*/ 	.word	0x00055ec0


	//   ....[82]....
        /*01d4*/ 	.word	0x00055ef0


	//   ....[83]....
        /*01d8*/ 	.word	0x00055f30


	//   ....[84]....
        /*01dc*/ 	.word	0x00055f60


	//   ....[85]....
        /*01e0*/ 	.word	0x00055fe0


	//   ....[86]....
        /*01e4*/ 	.word	0x00056010


	//   ....[87]....
        /*01e8*/ 	.word	0x00056050


	//   ....[88]....
        /*01ec*/ 	.word	0x00056080


	//   ....[89]....
        /*01f0*/ 	.word	0x00056140


	//   ....[90]....
        /*01f4*/ 	.word	0x00056170


	//   ....[91]....
        /*01f8*/ 	.word	0x000561b0


	//   ....[92]....
        /*01fc*/ 	.word	0x000561e0


	//   ....[93]....
        /*0200*/ 	.word	0x00056260


	//   ....[94]....
        /*0204*/ 	.word	0x00056290


	//   ....[95]....
        /*0208*/ 	.word	0x000562d0


	//   ....[96]....
        /*020c*/ 	.word	0x00056300


	//   ....[97]....
        /*0210*/ 	.word	0x00056440


	//   ....[98]....
        /*0214*/ 	.word	0x00056470


	//   ....[99]....
        /*0218*/ 	.word	0x000564b0


	//   ....[100]....
        /*021c*/ 	.word	0x000564e0


	//   ....[101]....
        /*0220*/ 	.word	0x00056560


	//   ....[102]....
        /*0224*/ 	.word	0x00056590


	//   ....[103]....
        /*0228*/ 	.word	0x000565d0


	//   ....[104]....
        /*022c*/ 	.word	0x00056600


	//   ....[105]....
        /*0230*/ 	.word	0x000566c0


	//   ....[106]....
        /*0234*/ 	.word	0x000566f0


	//   ....[107]....
        /*0238*/ 	.word	0x00056730


	//   ....[108]....
        /*023c*/ 	.word	0x00056760


	//   ....[109]....
        /*0240*/ 	.word	0x000567e0


	//   ....[110]....
        /*0244*/ 	.word	0x00056810


	//   ....[111]....
        /*0248*/ 	.word	0x00056850


	//   ....[112]....
        /*024c*/ 	.word	0x00056880


	//   ....[113]....
        /*0250*/ 	.word	0x00056980


	//   ....[114]....
        /*0254*/ 	.word	0x000569b0


	//   ....[115]....
        /*0258*/ 	.word	0x000569f0


	//   ....[116]....
        /*025c*/ 	.word	0x00056a20


	//   ....[117]....
        /*0260*/ 	.word	0x00056aa0


	//   ....[118]....
        /*0264*/ 	.word	0x00056ad0


	//   ....[119]....
        /*0268*/ 	.word	0x00056b10


	//   ....[120]....
        /*026c*/ 	.word	0x00056b40


	//   ....[121]....
        /*0270*/ 	.word	0x00056c00


	//   ....[122]....
        /*0274*/ 	.word	0x00056c30


	//   ....[123]....
        /*0278*/ 	.word	0x00056c70


	//   ....[124]....
        /*027c*/ 	.word	0x00056ca0


	//   ....[125]....
        /*0280*/ 	.word	0x00056d20


	//   ....[126]....
        /*0284*/ 	.word	0x00056d50


	//   ....[127]....
        /*0288*/ 	.word	0x00056d90


	//   ....[128]....
        /*028c*/ 	.word	0x00056dc0


	//   ....[129]....
        /*0290*/ 	.word	0x00056f80


	//   ....[130]....
        /*0294*/ 	.word	0x00056fb0


	//   ....[131]....
        /*0298*/ 	.word	0x00056ff0


	//   ....[132]....
        /*029c*/ 	.word	0x00057020


	//   ....[133]....
        /*02a0*/ 	.word	0x000570a0


	//   ....[134]....
        /*02a4*/ 	.word	0x000570d0


	//   ....[135]....
        /*02a8*/ 	.word	0x00057110


	//   ....[136]....
        /*02ac*/ 	.word	0x00057140


	//   ....[137]....
        /*02b0*/ 	.word	0x00057200


	//   ....[138]....
        /*02b4*/ 	.word	0x00057230


	//   ....[139]....
        /*02b8*/ 	.word	0x00057270


	//   ....[140]....
        /*02bc*/ 	.word	0x000572a0


	//   ....[141]....
        /*02c0*/ 	.word	0x00057320


	//   ....[142]....
        /*02c4*/ 	.word	0x00057350


	//   ....[143]....
        /*02c8*/ 	.word	0x00057390


	//   ....[144]....
        /*02cc*/ 	.word	0x000573c0


	//   ....[145]....
        /*02d0*/ 	.word	0x000574c0


	//   ....[146]....
        /*02d4*/ 	.word	0x000574f0


	//   ....[147]....
        /*02d8*/ 	.word	0x00057530


	//   ....[148]....
        /*02dc*/ 	.word	0x00057560


	//   ....[149]....
        /*02e0*/ 	.word	0x000575e0


	//   ....[150]....
        /*02e4*/ 	.word	0x00057610


	//   ....[151]....
        /*02e8*/ 	.word	0x00057650


	//   ....[152]....
        /*02ec*/ 	.word	0x00057680


	//   ....[153]....
        /*02f0*/ 	.word	0x00057740


	//   ....[154]....
        /*02f4*/ 	.word	0x00057770


	//   ....[155]....
        /*02f8*/ 	.word	0x000577b0


	//   ....[156]....
        /*02fc*/ 	.word	0x000577e0


	//   ....[157]....
        /*0300*/ 	.word	0x00057860


	//   ....[158]....
        /*0304*/ 	.word	0x00057890


	//   ....[159]....
        /*0308*/ 	.word	0x000578d0


	//   ....[160]....
        /*030c*/ 	.word	0x00057900


	//   ....[161]....
        /*0310*/ 	.word	0x00057a40


	//   ....[162]....
        /*0314*/ 	.word	0x00057a70


	//   ....[163]....
        /*0318*/ 	.word	0x00057ab0


	//   ....[164]....
        /*031c*/ 	.word	0x00057ae0


	//   ....[165]....
        /*0320*/ 	.word	0x00057b60


	//   ....[166]....
        /*0324*/ 	.word	0x00057b90


	//   ....[167]....
        /*0328*/ 	.word	0x00057bd0


	//   ....[168]....
        /*032c*/ 	.word	0x00057c00


	//   ....[169]....
        /*0330*/ 	.word	0x00057cc0


	//   ....[170]....
        /*0334*/ 	.word	0x00057cf0


	//   ....[171]....
        /*0338*/ 	.word	0x00057d30


	//   ....[172]....
        /*033c*/ 	.word	0x00057d60


	//   ....[173]....
        /*0340*/ 	.word	0x00057de0


	//   ....[174]....
        /*0344*/ 	.word	0x00057e10


	//   ....[175]....
        /*0348*/ 	.word	0x00057e50


	//   ....[176]....
        /*034c*/ 	.word	0x00057e80


	//   ....[177]....
        /*0350*/ 	.word	0x00057f80


	//   ....[178]....
        /*0354*/ 	.word	0x00057fb0


	//   ....[179]....
        /*0358*/ 	.word	0x00057ff0


	//   ....[180]....
        /*035c*/ 	.word	0x00058020


	//   ....[181]....
        /*0360*/ 	.word	0x000580a0


	//   ....[182]....
        /*0364*/ 	.word	0x000580d0


	//   ....[183]....
        /*0368*/ 	.word	0x00058110


	//   ....[184]....
        /*036c*/ 	.word	0x00058140


	//   ....[185]....
        /*0370*/ 	.word	0x00058200


	//   ....[186]....
        /*0374*/ 	.word	0x00058230


	//   ....[187]....
        /*0378*/ 	.word	0x00058270


	//   ....[188]....
        /*037c*/ 	.word	0x000582a0


	//   ....[189]....
        /*0380*/ 	.word	0x00058320


	//   ....[190]....
        /*0384*/ 	.word	0x00058350


	//   ....[191]....
        /*0388*/ 	.word	0x00058390


	//   ....[192]....
        /*038c*/ 	.word	0x000583c0


	//   ....[193]....
        /*0390*/ 	.word	0x00058540


	//   ....[194]....
        /*0394*/ 	.word	0x00058570


	//   ....[195]....
        /*0398*/ 	.word	0x000585b0


	//   ....[196]....
        /*039c*/ 	.word	0x000585e0


	//   ....[197]....
        /*03a0*/ 	.word	0x00058660


	//   ....[198]....
        /*03a4*/ 	.word	0x00058690


	//   ....[199]....
        /*03a8*/ 	.word	0x000586d0


	//   ....[200]....
        /*03ac*/ 	.word	0x00058700


	//   ....[201]....
        /*03b0*/ 	.word	0x000587c0


	//   ....[202]....
        /*03b4*/ 	.word	0x000587f0


	//   ....[203]....
        /*03b8*/ 	.word	0x00058830


	//   ....[204]....
        /*03bc*/ 	.word	0x00058860


	//   ....[205]....
        /*03c0*/ 	.word	0x000588e0


	//   ....[206]....
        /*03c4*/ 	.word	0x00058910


	//   ....[207]....
        /*03c8*/ 	.word	0x00058950


	//   ....[208]....
        /*03cc*/ 	.word	0x00058980


	//   ....[209]....
        /*03d0*/ 	.word	0x00058a80


	//   ....[210]....
        /*03d4*/ 	.word	0x00058ab0


	//   ....[211]....
        /*03d8*/ 	.word	0x00058af0


	//   ....[212]....
        /*03dc*/ 	.word	0x00058b20


	//   ....[213]....
        /*03e0*/ 	.word	0x00058ba0


	//   ....[214]....
        /*03e4*/ 	.word	0x00058bd0


	//   ....[215]....
        /*03e8*/ 	.word	0x00058c10


	//   ....[216]....
        /*03ec*/ 	.word	0x00058c40


	//   ....[217]....
        /*03f0*/ 	.word	0x00058d00


	//   ....[218]....
        /*03f4*/ 	.word	0x00058d30


	//   ....[219]....
        /*03f8*/ 	.word	0x00058d70


	//   ....[220]....
        /*03fc*/ 	.word	0x00058da0


	//   ....[221]....
        /*0400*/ 	.word	0x00058e20


	//   ....[222]....
        /*0404*/ 	.word	0x00058e50


	//   ....[223]....
        /*0408*/ 	.word	0x00058e90


	//   ....[224]....
        /*040c*/ 	.word	0x00058ec0


	//   ....[225]....
        /*0410*/ 	.word	0x00059000


	//   ....[226]....
        /*0414*/ 	.word	0x00059030


	//   ....[227]....
        /*0418*/ 	.word	0x00059070


	//   ....[228]....
        /*041c*/ 	.word	0x000590a0


	//   ....[229]....
        /*0420*/ 	.word	0x00059120


	//   ....[230]....
        /*0424*/ 	.word	0x00059150


	//   ....[231]....
        /*0428*/ 	.word	0x00059190


	//   ....[232]....
        /*042c*/ 	.word	0x000591c0


	//   ....[233]....
        /*0430*/ 	.word	0x00059280


	//   ....[234]....
        /*0434*/ 	.word	0x000592b0


	//   ....[235]....
        /*0438*/ 	.word	0x000592f0


	//   ....[236]....
        /*043c*/ 	.word	0x00059320


	//   ....[237]....
        /*0440*/ 	.word	0x000593a0


	//   ....[238]....
        /*0444*/ 	.word	0x000593d0


	//   ....[239]....
        /*0448*/ 	.word	0x00059410


	//   ....[240]....
        /*044c*/ 	.word	0x00059440


	//   ....[241]....
        /*0450*/ 	.word	0x00059540


	//   ....[242]....
        /*0454*/ 	.word	0x00059570


	//   ....[243]....
        /*0458*/ 	.word	0x000595b0


	//   ....[244]....
        /*045c*/ 	.word	0x000595e0


	//   ....[245]....
        /*0460*/ 	.word	0x00059660


	//   ....[246]....
        /*0464*/ 	.word	0x00059690


	//   ....[247]....
        /*0468*/ 	.word	0x000596d0


	//   ....[248]....
        /*046c*/ 	.word	0x00059700


	//   ....[249]....
        /*0470*/ 	.word	0x000597c0


	//   ....[250]....
        /*0474*/ 	.word	0x000597f0


	//   ....[251]....
        /*0478*/ 	.word	0x00059830


	//   ....[252]....
        /*047c*/ 	.word	0x00059860


	//   ....[253]....
        /*0480*/ 	.word	0x000598e0


	//   ....[254]....
        /*0484*/ 	.word	0x00059910


	//   ....[255]....
        /*0488*/ 	.word	0x00059950


	//   ....[0]....
        /*048c*/ 	.word	0x00059980


	//   ....[1]....
        /*0490*/ 	.word	0x00059b80


	//   ....[2]....
        /*0494*/ 	.word	0x00059bb0


	//   ....[3]....
        /*0498*/ 	.word	0x00059bf0


	//   ....[4]....
        /*049c*/ 	.word	0x00059c20


	//   ....[5]....
        /*04a0*/ 	.word	0x00059ca0


	//   ....[6]....
        /*04a4*/ 	.word	0x00059cd0


	//   ....[7]....
        /*04a8*/ 	.word	0x00059d10


	//   ....[8]....
        /*04ac*/ 	.word	0x00059d40


	//   ....[9]....
        /*04b0*/ 	.word	0x00059e00


	//   ....[10]....
        /*04b4*/ 	.word	0x00059e30


	//   ....[11]....
        /*04b8*/ 	.word	0x00059e70


	//   ....[12]....
        /*04bc*/ 	.word	0x00059ea0


	//   ....[13]....
        /*04c0*/ 	.word	0x00059f20


	//   ....[14]....
        /*04c4*/ 	.word	0x00059f50


	//   ....[15]....
        /*04c8*/ 	.word	0x00059f90


	//   ....[16]....
        /*04cc*/ 	.word	0x00059fc0


	//   ....[17]....
        /*04d0*/ 	.word	0x0005a0c0


	//   ....[18]....
        /*04d4*/ 	.word	0x0005a0f0


	//   ....[19]....
        /*04d8*/ 	.word	0x0005a130


	//   ....[20]....
        /*04dc*/ 	.word	0x0005a160


	//   ....[21]....
        /*04e0*/ 	.word	0x0005a1e0


	//   ....[22]....
        /*04e4*/ 	.word	0x0005a210


	//   ....[23]....
        /*04e8*/ 	.word	0x0005a250


	//   ....[24]....
        /*04ec*/ 	.word	0x0005a280


	//   ....[25]....
        /*04f0*/ 	.word	0x0005a340


	//   ....[26]....
        /*04f4*/ 	.word	0x0005a370


	//   ....[27]....
        /*04f8*/ 	.word	0x0005a3b0


	//   ....[28]....
        /*04fc*/ 	.word	0x0005a3e0


	//   ....[29]....
        /*0500*/ 	.word	0x0005a460


	//   ....[30]....
        /*0504*/ 	.word	0x0005a490


	//   ....[31]....
        /*0508*/ 	.word	0x0005a4d0


	//   ....[32]....
        /*050c*/ 	.word	0x0005a500


	//   ....[33]....
        /*0510*/ 	.word	0x0005a640


	//   ....[34]....
        /*0514*/ 	.word	0x0005a670


	//   ....[35]....
        /*0518*/ 	.word	0x0005a6b0


	//   ....[36]....
        /*051c*/ 	.word	0x0005a6e0


	//   ....[37]....
        /*0520*/ 	.word	0x0005a760


	//   ....[38]....
        /*0524*/ 	.word	0x0005a790


	//   ....[39]....
        /*0528*/ 	.word	0x0005a7d0


	//   ....[40]....
        /*052c*/ 	.word	0x0005a800


	//   ....[41]....
        /*0530*/ 	.word	0x0005a8c0


	//   ....[42]....
        /*0534*/ 	.word	0x0005a8f0


	//   ....[43]....
        /*0538*/ 	.word	0x0005a930


	//   ....[44]....
        /*053c*/ 	.word	0x0005a960


	//   ....[45]....
        /*0540*/ 	.word	0x0005a9e0


	//   ....[46]....
        /*0544*/ 	.word	0x0005aa10


	//   ....[47]....
        /*0548*/ 	.word	0x0005aa50


	//   ....[48]....
        /*054c*/ 	.word	0x0005aa80


	//   ....[49]....
        /*0550*/ 	.word	0x0005ab80


	//   ....[50]....
        /*0554*/ 	.word	0x0005abb0


	//   ....[51]....
        /*0558*/ 	.word	0x0005abf0


	//   ....[52]....
        /*055c*/ 	.word	0x0005ac20


	//   ....[53]....
        /*0560*/ 	.word	0x0005aca0


	//   ....[54]....
        /*0564*/ 	.word	0x0005acd0


	//   ....[55]....
        /*0568*/ 	.word	0x0005ad10


	//   ....[56]....
        /*056c*/ 	.word	0x0005ad40


	//   ....[57]....
        /*0570*/ 	.word	0x0005ae00


	//   ....[58]....
        /*0574*/ 	.word	0x0005ae30


	//   ....[59]....
        /*0578*/ 	.word	0x0005ae70


	//   ....[60]....
        /*057c*/ 	.word	0x0005aea0


	//   ....[61]....
        /*0580*/ 	.word	0x0005af20


	//   ....[62]....
        /*0584*/ 	.word	0x0005af50


	//   ....[63]....
        /*0588*/ 	.word	0x0005af90


	//   ....[64]....
        /*058c*/ 	.word	0x0005afc0


	//   ....[65]....
        /*0590*/ 	.word	0x0005b140


	//   ....[66]....
        /*0594*/ 	.word	0x0005b170


	//   ....[67]....
        /*0598*/ 	.word	0x0005b1b0


	//   ....[68]....
        /*059c*/ 	.word	0x0005b1e0


	//   ....[69]....
        /*05a0*/ 	.word	0x0005b260


	//   ....[70]....
        /*05a4*/ 	.word	0x0005b290


	//   ....[71]....
        /*05a8*/ 	.word	0x0005b2d0


	//   ....[72]....
        /*05ac*/ 	.word	0x0005b300


	//   ....[73]....
        /*05b0*/ 	.word	0x0005b3c0


	//   ....[74]....
        /*05b4*/ 	.word	0x0005b3f0


	//   ....[75]....
        /*05b8*/ 	.word	0x0005b430


	//   ....[76]....
        /*05bc*/ 	.word	0x0005b460


	//   ....[77]....
        /*05c0*/ 	.word	0x0005b4e0


	//   ....[78]....
        /*05c4*/ 	.word	0x0005b510


	//   ....[79]....
        /*05c8*/ 	.word	0x0005b550


	//   ....[80]....
        /*05cc*/ 	.word	0x0005b580


	//   ....[81]....
        /*05d0*/ 	.word	0x0005b680


	//   ....[82]....
        /*05d4*/ 	.word	0x0005b6b0


	//   ....[83]....
        /*05d8*/ 	.word	0x0005b6f0


	//   ....[84]....
        /*05dc*/ 	.word	0x0005b720


	//   ....[85]....
        /*05e0*/ 	.word	0x0005b7a0


	//   ....[86]....
        /*05e4*/ 	.word	0x0005b7d0


	//   ....[87]....
        /*05e8*/ 	.word	0x0005b810


	//   ....[88]....
        /*05ec*/ 	.word	0x0005b840


	//   ....[89]....
        /*05f0*/ 	.word	0x0005b900


	//   ....[90]....
        /*05f4*/ 	.word	0x0005b930


	//   ....[91]....
        /*05f8*/ 	.word	0x0005b970


	//   ....[92]....
        /*05fc*/ 	.word	0x0005b9a0


	//   ....[93]....
        /*0600*/ 	.word	0x0005ba20


	//   ....[94]....
        /*0604*/ 	.word	0x0005ba50


	//   ....[95]....
        /*0608*/ 	.word	0x0005ba90


	//   ....[96]....
        /*060c*/ 	.word	0x0005bac0


	//   ....[97]....
        /*0610*/ 	.word	0x0005bc00


	//   ....[98]....
        /*0614*/ 	.word	0x0005bc30


	//   ....[99]....
        /*0618*/ 	.word	0x0005bc70


	//   ....[100]....
        /*061c*/ 	.word	0x0005bca0


	//   ....[101]....
        /*0620*/ 	.word	0x0005bd20


	//   ....[102]....
        /*0624*/ 	.word	0x0005bd50


	//   ....[103]....
        /*0628*/ 	.word	0x0005bd90


	//   ....[104]....
        /*062c*/ 	.word	0x0005bdc0


	//   ....[105]....
        /*0630*/ 	.word	0x0005be80


	//   ....[106]....
        /*0634*/ 	.word	0x0005beb0


	//   ....[107]....
        /*0638*/ 	.word	0x0005bef0


	//   ....[108]....
        /*063c*/ 	.word	0x0005bf20


	//   ....[109]....
        /*0640*/ 	.word	0x0005bfa0


	//   ....[110]....
        /*0644*/ 	.word	0x0005bfd0


	//   ....[111]....
        /*0648*/ 	.word	0x0005c010


	//   ....[112]....
        /*064c*/ 	.word	0x0005c040


	//   ....[113]....
        /*0650*/ 	.word	0x0005c140


	//   ....[114]....
        /*0654*/ 	.word	0x0005c170


	//   ....[115]....
        /*0658*/ 	.word	0x0005c1b0


	//   ....[116]....
        /*065c*/ 	.word	0x0005c1e0


	//   ....[117]....
        /*0660*/ 	.word	0x0005c260


	//   ....[118]....
        /*0664*/ 	.word	0x0005c290


	//   ....[119]....
        /*0668*/ 	.word	0x0005c2d0


	//   ....[120]....
        /*066c*/ 	.word	0x0005c300


	//   ....[121]....
        /*0670*/ 	.word	0x0005c3c0


	//   ....[122]....
        /*0674*/ 	.word	0x0005c3f0


	//   ....[123]....
        /*0678*/ 	.word	0x0005c430


	//   ....[124]....
        /*067c*/ 	.word	0x0005c460


	//   ....[125]....
        /*0680*/ 	.word	0x0005c4e0


	//   ....[126]....
        /*0684*/ 	.word	0x0005c510


	//   ....[127]....
        /*0688*/ 	.word	0x0005c550


	//   ....[128]....
        /*068c*/ 	.word	0x0005c580


	//   ....[129]....
        /*0690*/ 	.word	0x0005c740


	//   ....[130]....
        /*0694*/ 	.word	0x0005c770


	//   ....[131]....
        /*0698*/ 	.word	0x0005c7b0


	//   ....[132]....
        /*069c*/ 	.word	0x0005c7e0


	//   ....[133]....
        /*06a0*/ 	.word	0x0005c860


	//   ....[134]....
        /*06a4*/ 	.word	0x0005c890


	//   ....[135]....
        /*06a8*/ 	.word	0x0005c8d0


	//   ....[136]....
        /*06ac*/ 	.word	0x0005c900


	//   ....[137]....
        /*06b0*/ 	.word	0x0005c9c0


	//   ....[138]....
        /*06b4*/ 	.word	0x0005c9f0


	//   ....[139]....
        /*06b8*/ 	.word	0x0005ca30


	//   ....[140]....
        /*06bc*/ 	.word	0x0005ca60


	//   ....[141]....
        /*06c0*/ 	.word	0x0005cae0


	//   ....[142]....
        /*06c4*/ 	.word	0x0005cb10


	//   ....[143]....
        /*06c8*/ 	.word	0x0005cb50


	//   ....[144]....
        /*06cc*/ 	.word	0x0005cb80


	//   ....[145]....
        /*06d0*/ 	.word	0x0005cc80


	//   ....[146]....
        /*06d4*/ 	.word	0x0005ccb0


	//   ....[147]....
        /*06d8*/ 	.word	0x0005ccf0


	//   ....[148]....
        /*06dc*/ 	.word	0x0005cd20


	//   ....[149]....
        /*06e0*/ 	.word	0x0005cda0


	//   ....[150]....
        /*06e4*/ 	.word	0x0005cdd0


	//   ....[151]....
        /*06e8*/ 	.word	0x0005ce10


	//   ....[152]....
        /*06ec*/ 	.word	0x0005ce40


	//   ....[153]....
        /*06f0*/ 	.word	0x0005cf00


	//   ....[154]....
        /*06f4*/ 	.word	0x0005cf30


	//   ....[155]....
        /*06f8*/ 	.word	0x0005cf70


	//   ....[156]....
        /*06fc*/ 	.word	0x0005cfa0


	//   ....[157]....
        /*0700*/ 	.word	0x0005d020


	//   ....[158]....
        /*0704*/ 	.word	0x0005d050


	//   ....[159]....
        /*0708*/ 	.word	0x0005d090


	//   ....[160]....
        /*070c*/ 	.word	0x0005d0c0


	//   ....[161]....
        /*0710*/ 	.word	0x0005d200


	//   ....[162]....
        /*0714*/ 	.word	0x0005d230


	//   ....[163]....
        /*0718*/ 	.word	0x0005d270


	//   ....[164]....
        /*071c*/ 	.word	0x0005d2a0


	//   ....[165]....
        /*0720*/ 	.word	0x0005d320


	//   ....[166]....
        /*0724*/ 	.word	0x0005d350


	//   ....[167]....
        /*0728*/ 	.word	0x0005d390


	//   ....[168]....
        /*072c*/ 	.word	0x0005d3c0


	//   ....[169]....
        /*0730*/ 	.word	0x0005d480


	//   ....[170]....
        /*0734*/ 	.word	0x0005d4b0


	//   ....[171]....
        /*0738*/ 	.word	0x0005d4f0


	//   ....[172]....
        /*073c*/ 	.word	0x0005d520


	//   ....[173]....
        /*0740*/ 	.word	0x0005d5a0


	//   ....[174]....
        /*0744*/ 	.word	0x0005d5d0


	//   ....[175]....
        /*0748*/ 	.word	0x0005d610


	//   ....[176]....
        /*074c*/ 	.word	0x0005d640


	//   ....[177]....
        /*0750*/ 	.word	0x0005d740


	//   ....[178]....
        /*0754*/ 	.word	0x0005d770


	//   ....[179]....
        /*0758*/ 	.word	0x0005d7b0


	//   ....[180]....
        /*075c*/ 	.word	0x0005d7e0


	//   ....[181]....
        /*0760*/ 	.word	0x0005d860


	//   ....[182]....
        /*0764*/ 	.word	0x0005d890


	//   ....[183]....
        /*0768*/ 	.word	0x0005d8d0


	//   ....[184]....
        /*076c*/ 	.word	0x0005d900


	//   ....[185]....
        /*0770*/ 	.word	0x0005d9c0


	//   ....[186]....
        /*0774*/ 	.word	0x0005d9f0


	//   ....[187]....
        /*0778*/ 	.word	0x0005da30


	//   ....[188]....
        /*077c*/ 	.word	0x0005da60


	//   ....[189]....
        /*0780*/ 	.word	0x0005dae0


	//   ....[190]....
        /*0784*/ 	.word	0x0005db10


	//   ....[191]....
        /*0788*/ 	.word	0x0005db50


	//   ....[192]....
        /*078c*/ 	.word	0x0005db80


	//   ....[193]....
        /*0790*/ 	.word	0x0005dd00


	//   ....[194]....
        /*0794*/ 	.word	0x0005dd30


	//   ....[195]....
        /*0798*/ 	.word	0x0005dd70


	//   ....[196]....
        /*079c*/ 	.word	0x0005dda0


	//   ....[197]....
        /*07a0*/ 	.word	0x0005de20


	//   ....[198]....
        /*07a4*/ 	.word	0x0005de50


	//   ....[199]....
        /*07a8*/ 	.word	0x0005de90


	//   ....[200]....
        /*07ac*/ 	.word	0x0005dec0


	//   ....[201]....
        /*07b0*/ 	.word	0x0005df80


	//   ....[202]....
        /*07b4*/ 	.word	0x0005dfb0


	//   ....[203]....
        /*07b8*/ 	.word	0x0005dff0


	//   ....[204]....
        /*07bc*/ 	.word	0x0005e020


	//   ....[205]....
        /*07c0*/ 	.word	0x0005e0a0


	//   ....[206]....
        /*07c4*/ 	.word	0x0005e0d0


	//   ....[207]....
        /*07c8*/ 	.word	0x0005e110


	//   ....[208]....
        /*07cc*/ 	.word	0x0005e140


	//   ....[209]....
        /*07d0*/ 	.word	0x0005e240


	//   ....[210]....
        /*07d4*/ 	.word	0x0005e270


	//   ....[211]....
        /*07d8*/ 	.word	0x0005e2b0


	//   ....[212]....
        /*07dc*/ 	.word	0x0005e2e0


	//   ....[213]....
        /*07e0*/ 	.word	0x0005e360


	//   ....[214]....
        /*07e4*/ 	.word	0x0005e390


	//   ....[215]....
        /*07e8*/ 	.word	0x0005e3d0


	//   ....[216]....
        /*07ec*/ 	.word	0x0005e400


	//   ....[217]....
        /*07f0*/ 	.word	0x0005e4c0


	//   ....[218]....
        /*07f4*/ 	.word	0x0005e4f0


	//   ....[219]....
        /*07f8*/ 	.word	0x0005e530


	//   ....[220]....
        /*07fc*/ 	.word	0x0005e560


	//   ....[221]....
        /*0800*/ 	.word	0x0005e5e0


	//   ....[222]....
        /*0804*/ 	.word	0x0005e610


	//   ....[223]....
        /*0808*/ 	.word	0x0005e650


	//   ....[224]....
        /*080c*/ 	.word	0x0005e680


	//   ....[225]....
        /*0810*/ 	.word	0x0005e7c0


	//   ....[226]....
        /*0814*/ 	.word	0x0005e7f0


	//   ....[227]....
        /*0818*/ 	.word	0x0005e830


	//   ....[228]....
        /*081c*/ 	.word	0x0005e860


	//   ....[229]....
        /*0820*/ 	.word	0x0005e8e0


	//   ....[230]....
        /*0824*/ 	.word	0x0005e910


	//   ....[231]....
        /*0828*/ 	.word	0x0005e950


	//   ....[232]....
        /*082c*/ 	.word	0x0005e980


	//   ....[233]....
        /*0830*/ 	.word	0x0005ea40


	//   ....[234]....
        /*0834*/ 	.word	0x0005ea70


	//   ....[235]....
        /*0838*/ 	.word	0x0005eab0


	//   ....[236]....
        /*083c*/ 	.word	0x0005eae0


	//   ....[237]....
        /*0840*/ 	.word	0x0005eb60


	//   ....[238]....
        /*0844*/ 	.word	0x0005eb90


	//   ....[239]....
        /*0848*/ 	.word	0x0005ebd0


	//   ....[240]....
        /*084c*/ 	.word	0x0005ec00


	//   ....[241]....
        /*0850*/ 	.word	0x0005ed00


	//   ....[242]....
        /*0854*/ 	.word	0x0005ed30


	//   ....[243]....
        /*0858*/ 	.word	0x0005ed70


	//   ....[244]....
        /*085c*/ 	.word	0x0005eda0


	//   ....[245]....
        /*0860*/ 	.word	0x0005ee20


	//   ....[246]....
        /*0864*/ 	.word	0x0005ee50


	//   ....[247]....
        /*0868*/ 	.word	0x0005ee90


	//   ....[248]....
        /*086c*/ 	.word	0x0005eec0


	//   ....[249]....
        /*0870*/ 	.word	0x0005ef80


	//   ....[250]....
        /*0874*/ 	.word	0x0005efb0


	//   ....[251]....
        /*0878*/ 	.word	0x0005eff0


	//   ....[252]....
        /*087c*/ 	.word	0x0005f020


	//   ....[253]....
        /*0880*/ 	.word	0x0005f0a0


	//   ....[254]....
        /*0884*/ 	.word	0x0005f0d0


	//   ....[255]....
        /*0888*/ 	.word	0x0005f110


	//   ....[0]....
        /*088c*/ 	.word	0x0005f140


	//   ....[1]....
        /*0890*/ 	.word	0x0005f380


	//   ....[2]....
        /*0894*/ 	.word	0x0005f3b0


	//   ....[3]....
        /*0898*/ 	.word	0x0005f3f0


	//   ....[4]....
        /*089c*/ 	.word	0x0005f420


	//   ....[5]....
        /*08a0*/ 	.word	0x0005f4a0


	//   ....[6]....
        /*08a4*/ 	.word	0x0005f4d0


	//   ....[7]....
        /*08a8*/ 	.word	0x0005f510


	//   ....[8]....
        /*08ac*/ 	.word	0x0005f540


	//   ....[9]....
        /*08b0*/ 	.word	0x0005f600


	//   ....[10]....
        /*08b4*/ 	.word	0x0005f630


	//   ....[11]....
        /*08b8*/ 	.word	0x0005f670


	//   ....[12]....
        /*08bc*/ 	.word	0x0005f6a0


	//   ....[13]....
        /*08c0*/ 	.word	0x0005f720


	//   ....[14]....
        /*08c4*/ 	.word	0x0005f750


	//   ....[15]....
        /*08c8*/ 	.word	0x0005f790


	//   ....[16]....
        /*08cc*/ 	.word	0x0005f7c0


	//   ....[17]....
        /*08d0*/ 	.word	0x0005f8c0


	//   ....[18]....
        /*08d4*/ 	.word	0x0005f8f0


	//   ....[19]....
        /*08d8*/ 	.word	0x0005f930


	//   ....[20]....
        /*08dc*/ 	.word	0x0005f960


	//   ....[21]....
        /*08e0*/ 	.word	0x0005f9e0


	//   ....[22]....
        /*08e4*/ 	.word	0x0005fa10


	//   ....[23]....
        /*08e8*/ 	.word	0x0005fa50


	//   ....[24]....
        /*08ec*/ 	.word	0x0005fa80


	//   ....[25]....
        /*08f0*/ 	.word	0x0005fb40


	//   ....[26]....
        /*08f4*/ 	.word	0x0005fb70


	//   ....[27]....
        /*08f8*/ 	.word	0x0005fbb0


	//   ....[28]....
        /*08fc*/ 	.word	0x0005fbe0


	//   ....[29]....
        /*0900*/ 	.word	0x0005fc60


	//   ....[30]....
        /*0904*/ 	.word	0x0005fc90


	//   ....[31]....
        /*0908*/ 	.word	0x0005fcd0


	//   ....[32]....
        /*090c*/ 	.word	0x0005fd00


	//   ....[33]....
        /*0910*/ 	.word	0x0005fe40


	//   ....[34]....
        /*0914*/ 	.word	0x0005fe70


	//   ....[35]....
        /*0918*/ 	.word	0x0005feb0


	//   ....[36]....
        /*091c*/ 	.word	0x0005fee0


	//   ....[37]....
        /*0920*/ 	.word	0x0005ff60


	//   ....[38]....
        /*0924*/ 	.word	0x0005ff90


	//   ....[39]....
        /*0928*/ 	.word	0x0005ffd0


	//   ....[40]....
        /*092c*/ 	.word	0x00060000


	//   ....[41]....
        /*0930*/ 	.word	0x000600c0


	//   ....[42]....
        /*0934*/ 	.word	0x000600f0


	//   ....[43]....
        /*0938*/ 	.word	0x00060130


	//   ....[44]....
        /*093c*/ 	.word	0x00060160


	//   ....[45]....
        /*0940*/ 	.word	0x000601e0


	//   ....[46]....
        /*0944*/ 	.word	0x00060210


	//   ....[47]....
        /*0948*/ 	.word	0x00060250


	//   ....[48]....
        /*094c*/ 	.word	0x00060280


	//   ....[49]....
        /*0950*/ 	.word	0x00060380


	//   ....[50]....
        /*0954*/ 	.word	0x000603b0


	//   ....[51]....
        /*0958*/ 	.word	0x000603f0


	//   ....[52]....
        /*095c*/ 	.word	0x00060420


	//   ....[53]....
        /*0960*/ 	.word	0x000604a0


	//   ....[54]....
        /*0964*/ 	.word	0x000604d0


	//   ....[55]....
        /*0968*/ 	.word	0x00060510


	//   ....[56]....
        /*096c*/ 	.word	0x00060540


	//   ....[57]....
        /*0970*/ 	.word	0x00060600


	//   ....[58]....
        /*0974*/ 	.word	0x00060630


	//   ....[59]....
        /*0978*/ 	.word	0x00060670


	//   ....[60]....
        /*097c*/ 	.word	0x000606a0


	//   ....[61]....
        /*0980*/ 	.word	0x00060720


	//   ....[62]....
        /*0984*/ 	.word	0x00060750


	//   ....[63]....
        /*0988*/ 	.word	0x00060790


	//   ....[64]....
        /*098c*/ 	.word	0x000607c0


	//   ....[65]....
        /*0990*/ 	.word	0x00060940


	//   ....[66]....
        /*0994*/ 	.word	0x00060970


	//   ....[67]....
        /*0998*/ 	.word	0x000609b0


	//   ....[68]....
        /*099c*/ 	.word	0x000609e0


	//   ....[69]....
        /*09a0*/ 	.word	0x00060a60


	//   ....[70]....
        /*09a4*/ 	.word	0x00060a90


	//   ....[71]....
        /*09a8*/ 	.word	0x00060ad0


	//   ....[72]....
        /*09ac*/ 	.word	0x00060b00


	//   ....[73]....
        /*09b0*/ 	.word	0x00060bc0


	//   ....[74]....
        /*09b4*/ 	.word	0x00060bf0


	//   ....[75]....
        /*09b8*/ 	.word	0x00060c30


	//   ....[76]....
        /*09bc*/ 	.word	0x00060c60


	//   ....[77]....
        /*09c0*/ 	.word	0x00060ce0


	//   ....[78]....
        /*09c4*/ 	.word	0x00060d10


	//   ....[79]....
        /*09c8*/ 	.word	0x00060d50


	//   ....[80]....
        /*09cc*/ 	.word	0x00060d80


	//   ....[81]....
        /*09d0*/ 	.word	0x00060e80


	//   ....[82]....
        /*09d4*/ 	.word	0x00060eb0


	//   ....[83]....
        /*09d8*/ 	.word	0x00060ef0


	//   ....[84]....
        /*09dc*/ 	.word	0x00060f20


	//   ....[85]....
        /*09e0*/ 	.word	0x00060fa0


	//   ....[86]....
        /*09e4*/ 	.word	0x00060fd0


	//   ....[87]....
        /*09e8*/ 	.word	0x00061010


	//   ....[88]....
        /*09ec*/ 	.word	0x00061040


	//   ....[89]....
        /*09f0*/ 	.word	0x00061100


	//   ....[90]....
        /*09f4*/ 	.word	0x00061130


	//   ....[91]....
        /*09f8*/ 	.word	0x00061170


	//   ....[92]....
        /*09fc*/ 	.word	0x000611a0


	//   ....[93]....
        /*0a00*/ 	.word	0x00061220


	//   ....[94]....
        /*0a04*/ 	.word	0x00061250


	//   ....[95]....
        /*0a08*/ 	.word	0x00061290


	//   ....[96]....
        /*0a0c*/ 	.word	0x000612c0


	//   ....[97]....
        /*0a10*/ 	.word	0x00061400


	//   ....[98]....
        /*0a14*/ 	.word	0x00061430


	//   ....[99]....
        /*0a18*/ 	.word	0x00061470


	//   ....[100]....
        /*0a1c*/ 	.word	0x000614a0


	//   ....[101]....
        /*0a20*/ 	.word	0x00061520


	//   ....[102]....
        /*0a24*/ 	.word	0x00061550


	//   ....[103]....
        /*0a28*/ 	.word	0x00061590


	//   ....[104]....
        /*0a2c*/ 	.word	0x000615c0


	//   ....[105]....
        /*0a30*/ 	.word	0x00061680


	//   ....[106]....
        /*0a34*/ 	.word	0x000616b0


	//   ....[107]....
        /*0a38*/ 	.word	0x000616f0


	//   ....[108]....
        /*0a3c*/ 	.word	0x00061720


	//   ....[109]....
        /*0a40*/ 	.word	0x000617a0


	//   ....[110]....
        /*0a44*/ 	.word	0x000617d0


	//   ....[111]....
        /*0a48*/ 	.word	0x00061810


	//   ....[112]....
        /*0a4c*/ 	.word	0x00061840


	//   ....[113]....
        /*0a50*/ 	.word	0x00061940


	//   ....[114]....
        /*0a54*/ 	.word	0x00061970


	//   ....[115]....
        /*0a58*/ 	.word	0x000619b0


	//   ....[116]....
        /*0a5c*/ 	.word	0x000619e0


	//   ....[117]....
        /*0a60*/ 	.word	0x00061a60


	//   ....[118]....
        /*0a64*/ 	.word	0x00061a90


	//   ....[119]....
        /*0a68*/ 	.word	0x00061ad0


	//   ....[120]....
        /*0a6c*/ 	.word	0x00061b00


	//   ....[121]....
        /*0a70*/ 	.word	0x00061bc0


	//   ....[122]....
        /*0a74*/ 	.word	0x00061bf0


	//   ....[123]....
        /*0a78*/ 	.word	0x00061c30


	//   ....[124]....
        /*0a7c*/ 	.word	0x00061c60


	//   ....[125]....
        /*0a80*/ 	.word	0x00061ce0


	//   ....[126]....
        /*0a84*/ 	.word	0x00061d10


	//   ....[127]....
        /*0a88*/ 	.word	0x00061d50


	//   ....[128]....
        /*0a8c*/ 	.word	0x00061d80


	//   ....[129]....
        /*0a90*/ 	.word	0x00061f40


	//   ....[130]....
        /*0a94*/ 	.word	0x00061f70


	//   ....[131]....
        /*0a98*/ 	.word	0x00061fb0


	//   ....[132]....
        /*0a9c*/ 	.word	0x00061fe0


	//   ....[133]....
        /*0aa0*/ 	.word	0x00062060


	//   ....[134]....
        /*0aa4*/ 	.word	0x00062090


	//   ....[135]....
        /*0aa8*/ 	.word	0x000620d0


	//   ....[136]....
        /*0aac*/ 	.word	0x00062100


	//   ....[137]....
        /*0ab0*/ 	.word	0x000621c0


	//   ....[138]....
        /*0ab4*/ 	.word	0x000621f0


	//   ....[139]....
        /*0ab8*/ 	.word	0x00062230


	//   ....[140]....
        /*0abc*/ 	.word	0x00062260


	//   ....[141]....
        /*0ac0*/ 	.word	0x000622e0


	//   ....[142]....
        /*0ac4*/ 	.word	0x00062310


	//   ....[143]....
        /*0ac8*/ 	.word	0x00062350


	//   ....[144]....
        /*0acc*/ 	.word	0x00062380


	//   ....[145]....
        /*0ad0*/ 	.word	0x00062480


	//   ....[146]....
        /*0ad4*/ 	.word	0x000624b0


	//   ....[147]....
        /*0ad8*/ 	.word	0x000624f0


	//   ....[148]....
        /*0adc*/ 	.word	0x00062520


	//   ....[149]....
        /*0ae0*/ 	.word	0x000625a0


	//   ....[150]....
        /*0ae4*/ 	.word	0x000625d0


	//   ....[151]....
        /*0ae8*/ 	.word	0x00062610


	//   ....[152]....
        /*0aec*/ 	.word	0x00062640


	//   ....[153]....
        /*0af0*/ 	.word	0x00062700


	//   ....[154]....
        /*0af4*/ 	.word	0x00062730


	//   ....[155]....
        /*0af8*/ 	.word	0x00062770


	//   ....[156]....
        /*0afc*/ 	.word	0x000627a0


	//   ....[157]....
        /*0b00*/ 	.word	0x00062820


	//   ....[158]....
        /*0b04*/ 	.word	0x00062850


	//   ....[159]....
        /*0b08*/ 	.word	0x00062890


	//   ....[160]....
        /*0b0c*/ 	.word	0x000628c0


	//   ....[161]....
        /*0b10*/ 	.word	0x00062a00


	//   ....[162]....
        /*0b14*/ 	.word	0x00062a30


	//   ....[163]....
        /*0b18*/ 	.word	0x00062a70


	//   ....[164]....
        /*0b1c*/ 	.word	0x00062aa0


	//   ....[165]....
        /*0b20*/ 	.word	0x00062b20


	//   ....[166]....
        /*0b24*/ 	.word	0x00062b50


	//   ....[167]....
        /*0b28*/ 	.word	0x00062b90


	//   ....[168]....
        /*0b2c*/ 	.word	0x00062bc0


	//   ....[169]....
        /*0b30*/ 	.word	0x00062c80


	//   ....[170]....
        /*0b34*/ 	.word	0x00062cb0


	//   ....[171]....
        /*0b38*/ 	.word	0x00062cf0


	//   ....[172]....
        /*0b3c*/ 	.word	0x00062d20


	//   ....[173]....
        /*0b40*/ 	.word	0x00062da0


	//   ....[174]....
        /*0b44*/ 	.word	0x00062dd0


	//   ....[175]....
        /*0b48*/ 	.word	0x00062e10


	//   ....[176]....
        /*0b4c*/ 	.word	0x00062e40


	//   ....[177]....
        /*0b50*/ 	.word	0x00062f40


	//   ....[178]....
        /*0b54*/ 	.word	0x00062f70


	//   ....[179]....
        /*0b58*/ 	.word	0x00062fb0


	//   ....[180]....
        /*0b5c*/ 	.word	0x00062fe0


	//   ....[181]....
        /*0b60*/ 	.word	0x00063060


	//   ....[182]....
        /*0b64*/ 	.word	0x00063090


	//   ....[183]....
        /*0b68*/ 	.word	0x000630d0


	//   ....[184]....
        /*0b6c*/ 	.word	0x00063100


	//   ....[185]....
        /*0b70*/ 	.word	0x000631c0


	//   ....[186]....
        /*0b74*/ 	.word	0x000631f0


	//   ....[187]....
        /*0b78*/ 	.word	0x00063230


	//   ....[188]....
        /*0b7c*/ 	.word	0x00063260


	//   ....[189]....
        /*0b80*/ 	.word	0x000632e0


	//   ....[190]....
        /*0b84*/ 	.word	0x00063310


	//   ....[191]....
        /*0b88*/ 	.word	0x00063350


	//   ....[192]....
        /*0b8c*/ 	.word	0x00063380


	//   ....[193]....
        /*0b90*/ 	.word	0x00063500


	//   ....[194]....
        /*0b94*/ 	.word	0x00063530


	//   ....[195]....
        /*0b98*/ 	.word	0x00063570


	//   ....[196]....
        /*0b9c*/ 	.word	0x000635a0


	//   ....[197]....
        /*0ba0*/ 	.word	0x00063620


	//   ....[198]....
        /*0ba4*/ 	.word	0x00063650


	//   ....[199]....
        /*0ba8*/ 	.word	0x00063690


	//   ....[200]....
        /*0bac*/ 	.word	0x000636c0


	//   ....[201]....
        /*0bb0*/ 	.word	0x00063780


	//   ....[202]....
        /*0bb4*/ 	.word	0x000637b0


	//   ....[203]....
        /*0bb8*/ 	.word	0x000637f0


	//   ....[204]....
        /*0bbc*/ 	.word	0x00063820


	//   ....[205]....
        /*0bc0*/ 	.word	0x000638a0


	//   ....[206]....
        /*0bc4*/ 	.word	0x000638d0


	//   ....[207]....
        /*0bc8*/ 	.word	0x00063910


	//   ....[208]....
        /*0bcc*/ 	.word	0x00063940


	//   ....[209]....
        /*0bd0*/ 	.word	0x00063a40


	//   ....[210]....
        /*0bd4*/ 	.word	0x00063a70


	//   ....[211]....
        /*0bd8*/ 	.word	0x00063ab0


	//   ....[212]....
        /*0bdc*/ 	.word	0x00063ae0


	//   ....[213]....
        /*0be0*/ 	.word	0x00063b60


	//   ....[214]....
        /*0be4*/ 	.word	0x00063b90


	//   ....[215]....
        /*0be8*/ 	.word	0x00063bd0


	//   ....[216]....
        /*0bec*/ 	.word	0x00063c00


	//   ....[217]....
        /*0bf0*/ 	.word	0x00063cc0


	//   ....[218]....
        /*0bf4*/ 	.word	0x00063cf0


	//   ....[219]....
        /*0bf8*/ 	.word	0x00063d30


	//   ....[220]....
        /*0bfc*/ 	.word	0x00063d60


	//   ....[221]....
        /*0c00*/ 	.word	0x00063de0


	//   ....[222]....
        /*0c04*/ 	.word	0x00063e10


	//   ....[223]....
        /*0c08*/ 	.word	0x00063e50


	//   ....[224]....
        /*0c0c*/ 	.word	0x00063e80


	//   ....[225]....
        /*0c10*/ 	.word	0x00063fc0


	//   ....[226]....
        /*0c14*/ 	.word	0x00063ff0


	//   ....[227]....
        /*0c18*/ 	.word	0x00064030


	//   ....[228]....
        /*0c1c*/ 	.word	0x00064060


	//   ....[229]....
        /*0c20*/ 	.word	0x000640e0


	//   ....[230]....
        /*0c24*/ 	.word	0x00064110


	//   ....[231]....
        /*0c28*/ 	.word	0x00064150


	//   ....[232]....
        /*0c2c*/ 	.word	0x00064180


	//   ....[233]....
        /*0c30*/ 	.word	0x00064240


	//   ....[234]....
        /*0c34*/ 	.word	0x00064270


	//   ....[235]....
        /*0c38*/ 	.word	0x000642b0


	//   ....[236]....
        /*0c3c*/ 	.word	0x000642e0


	//   ....[237]....
        /*0c40*/ 	.word	0x00064360


	//   ....[238]....
        /*0c44*/ 	.word	0x00064390


	//   ....[239]....
        /*0c48*/ 	.word	0x000643d0


	//   ....[240]....
        /*0c4c*/ 	.word	0x00064400


	//   ....[241]....
        /*0c50*/ 	.word	0x00064500


	//   ....[242]....
        /*0c54*/ 	.word	0x00064530


	//   ....[243]....
        /*0c58*/ 	.word	0x00064570


	//   ....[244]....
        /*0c5c*/ 	.word	0x000645a0


	//   ....[245]....
        /*0c60*/ 	.word	0x00064620


	//   ....[246]....
        /*0c64*/ 	.word	0x00064650


	//   ....[247]....
        /*0c68*/ 	.word	0x00064690


	//   ....[248]....
        /*0c6c*/ 	.word	0x000646c0


	//   ....[249]....
        /*0c70*/ 	.word	0x00064780


	//   ....[250]....
        /*0c74*/ 	.word	0x000647b0


	//   ....[251]....
        /*0c78*/ 	.word	0x000647f0


	//   ....[252]....
        /*0c7c*/ 	.word	0x00064820


	//   ....[253]....
        /*0c80*/ 	.word	0x000648a0


	//   ....[254]....
        /*0c84*/ 	.word	0x000648d0


	//   ....[255]....
        /*0c88*/ 	.word	0x00064910


	//   ....[0]....
        /*0c8c*/ 	.word	0x00064940


	//   ....[1]....
        /*0c90*/ 	.word	0x00064b40


	//   ....[2]....
        /*0c94*/ 	.word	0x00064b70


	//   ....[3]....
        /*0c98*/ 	.word	0x00064bb0


	//   ....[4]....
        /*0c9c*/ 	.word	0x00064be0


	//   ....[5]....
        /*0ca0*/ 	.word	0x00064c60


	//   ....[6]....
        /*0ca4*/ 	.word	0x00064c90


	//   ....[7]....
        /*0ca8*/ 	.word	0x00064cd0


	//   ....[8]....
        /*0cac*/ 	.word	0x00064d00


	//   ....[9]....
        /*0cb0*/ 	.word	0x00064dc0


	//   ....[10]....
        /*0cb4*/ 	.word	0x00064df0


	//   ....[11]....
        /*0cb8*/ 	.word	0x00064e30


	//   ....[12]....
        /*0cbc*/ 	.word	0x00064e60


	//   ....[13]....
        /*0cc0*/ 	.word	0x00064ee0


	//   ....[14]....
        /*0cc4*/ 	.word	0x00064f10


	//   ....[15]....
        /*0cc8*/ 	.word	0x00064f50


	//   ....[16]....
        /*0ccc*/ 	.word	0x00064f80


	//   ....[17]....
        /*0cd0*/ 	.word	0x00065080


	//   ....[18]....
        /*0cd4*/ 	.word	0x000650b0


	//   ....[19]....
        /*0cd8*/ 	.word	0x000650f0


	//   ....[20]....
        /*0cdc*/ 	.word	0x00065120


	//   ....[21]....
        /*0ce0*/ 	.word	0x000651a0


	//   ....[22]....
        /*0ce4*/ 	.word	0x000651d0


	//   ....[23]....
        /*0ce8*/ 	.word	0x00065210


	//   ....[24]....
        /*0cec*/ 	.word	0x00065240


	//   ....[25]....
        /*0cf0*/ 	.word	0x00065300


	//   ....[26]....
        /*0cf4*/ 	.word	0x00065330


	//   ....[27]....
        /*0cf8*/ 	.word	0x00065370


	//   ....[28]....
        /*0cfc*/ 	.word	0x000653a0


	//   ....[29]....
        /*0d00*/ 	.word	0x00065420


	//   ....[30]....
        /*0d04*/ 	.word	0x00065450


	//   ....[31]....
        /*0d08*/ 	.word	0x00065490


	//   ....[32]....
        /*0d0c*/ 	.word	0x000654c0


	//   ....[33]....
        /*0d10*/ 	.word	0x00065600


	//   ....[34]....
        /*0d14*/ 	.word	0x00065630


	//   ....[35]....
        /*0d18*/ 	.word	0x00065670


	//   ....[36]....
        /*0d1c*/ 	.word	0x000656a0


	//   ....[37]....
        /*0d20*/ 	.word	0x00065720


	//   ....[38]....
        /*0d24*/ 	.word	0x00065750


	//   ....[39]....
        /*0d28*/ 	.word	0x00065790


	//   ....[40]....
        /*0d2c*/ 	.word	0x000657c0


	//   ....[41]....
        /*0d30*/ 	.word	0x00065880


	//   ....[42]....
        /*0d34*/ 	.word	0x000658b0


	//   ....[43]....
        /*0d38*/ 	.word	0x000658f0


	//   ....[44]....
        /*0d3c*/ 	.word	0x00065920


	//   ....[45]....
        /*0d40*/ 	.word	0x000659a0


	//   ....[46]....
        /*0d44*/ 	.word	0x000659d0


	//   ....[47]....
        /*0d48*/ 	.word	0x00065a10


	//   ....[48]....
        /*0d4c*/ 	.word	0x00065a40


	//   ....[49]....
        /*0d50*/ 	.word	0x00065b40


	//   ....[50]....
        /*0d54*/ 	.word	0x00065b70


	//   ....[51]....
        /*0d58*/ 	.word	0x00065bb0


	//   ....[52]....
        /*0d5c*/ 	.word	0x00065be0


	//   ....[53]....
        /*0d60*/ 	.word	0x00065c60


	//   ....[54]....
        /*0d64*/ 	.word	0x00065c90


	//   ....[55]....
        /*0d68*/ 	.word	0x00065cd0


	//   ....[56]....
        /*0d6c*/ 	.word	0x00065d00


	//   ....[57]....
        /*0d70*/ 	.word	0x00065dc0


	//   ....[58]....
        /*0d74*/ 	.word	0x00065df0


	//   ....[59]....
        /*0d78*/ 	.word	0x00065e30


	//   ....[60]....
        /*0d7c*/ 	.word	0x00065e60


	//   ....[61]....
        /*0d80*/ 	.word	0x00065ee0


	//   ....[62]....
        /*0d84*/ 	.word	0x00065f10


	//   ....[63]....
        /*0d88*/ 	.word	0x00065f50


	//   ....[64]....
        /*0d8c*/ 	.word	0x00065f80


	//   ....[65]....
        /*0d90*/ 	.word	0x00066100


	//   ....[66]....
        /*0d94*/ 	.word	0x00066130


	//   ....[67]....
        /*0d98*/ 	.word	0x00066170


	//   ....[68]....
        /*0d9c*/ 	.word	0x000661a0


	//   ....[69]....
        /*0da0*/ 	.word	0x00066220


	//   ....[70]....
        /*0da4*/ 	.word	0x00066250


	//   ....[71]....
        /*0da8*/ 	.word	0x00066290


	//   ....[72]....
        /*0dac*/ 	.word	0x000662c0


	//   ....[73]....
        /*0db0*/ 	.word	0x00066380


	//   ....[74]....
        /*0db4*/ 	.word	0x000663b0


	//   ....[75]....
        /*0db8*/ 	.word	0x000663f0


	//   ....[76]....
        /*0dbc*/ 	.word	0x00066420


	//   ....[77]....
        /*0dc0*/ 	.word	0x000664a0


	//   ....[78]....
        /*0dc4*/ 	.word	0x000664d0


	//   ....[79]....
        /*0dc8*/ 	.word	0x00066510


	//   ....[80]....
        /*0dcc*/ 	.word	0x00066540


	//   ....[81]....
        /*0dd0*/ 	.word	0x00066640


	//   ....[82]....
        /*0dd4*/ 	.word	0x00066670


	//   ....[83]....
        /*0dd8*/ 	.word	0x000666b0


	//   ....[84]....
        /*0ddc*/ 	.word	0x000666e0


	//   ....[85]....
        /*0de0*/ 	.word	0x00066760


	//   ....[86]....
        /*0de4*/ 	.word	0x00066790


	//   ....[87]....
        /*0de8*/ 	.word	0x000667d0


	//   ....[88]....
        /*0dec*/ 	.word	0x00066800


	//   ....[89]....
        /*0df0*/ 	.word	0x000668c0


	//   ....[90]....
        /*0df4*/ 	.word	0x000668f0


	//   ....[91]....
        /*0df8*/ 	.word	0x00066930


	//   ....[92]....
        /*0dfc*/ 	.word	0x00066960


	//   ....[93]....
        /*0e00*/ 	.word	0x000669e0


	//   ....[94]....
        /*0e04*/ 	.word	0x00066a10


	//   ....[95]....
        /*0e08*/ 	.word	0x00066a50


	//   ....[96]....
        /*0e0c*/ 	.word	0x00066a80


	//   ....[97]....
        /*0e10*/ 	.word	0x00066bc0


	//   ....[98]....
        /*0e14*/ 	.word	0x00066bf0


	//   ....[99]....
        /*0e18*/ 	.word	0x00066c30


	//   ....[100]....
        /*0e1c*/ 	.word	0x00066c60


	//   ....[101]....
        /*0e20*/ 	.word	0x00066ce0


	//   ....[102]....
        /*0e24*/ 	.word	0x00066d10


	//   ....[103]....
        /*0e28*/ 	.word	0x00066d50


	//   ....[104]....
        /*0e2c*/ 	.word	0x00066d80


	//   ....[105]....
        /*0e30*/ 	.word	0x00066e40


	//   ....[106]....
        /*0e34*/ 	.word	0x00066e70


	//   ....[107]....
        /*0e38*/ 	.word	0x00066eb0


	//   ....[108]....
        /*0e3c*/ 	.word	0x00066ee0


	//   ....[109]....
        /*0e40*/ 	.word	0x00066f60


	//   ....[110]....
        /*0e44*/ 	.word	0x00066f90


	//   ....[111]....
        /*0e48*/ 	.word	0x00066fd0


	//   ....[112]....
        /*0e4c*/ 	.word	0x00067000


	//   ....[113]....
        /*0e50*/ 	.word	0x00067100


	//   ....[114]....
        /*0e54*/ 	.word	0x00067130


	//   ....[115]....
        /*0e58*/ 	.word	0x00067170


	//   ....[116]....
        /*0e5c*/ 	.word	0x000671a0


	//   ....[117]....
        /*0e60*/ 	.word	0x00067220


	//   ....[118]....
        /*0e64*/ 	.word	0x00067250


	//   ....[119]....
        /*0e68*/ 	.word	0x00067290


	//   ....[120]....
        /*0e6c*/ 	.word	0x000672c0


	//   ....[121]....
        /*0e70*/ 	.word	0x00067380


	//   ....[122]....
        /*0e74*/ 	.word	0x000673b0


	//   ....[123]....
        /*0e78*/ 	.word	0x000673f0


	//   ....[124]....
        /*0e7c*/ 	.word	0x00067420


	//   ....[125]....
        /*0e80*/ 	.word	0x000674a0


	//   ....[126]....
        /*0e84*/ 	.word	0x000674d0


	//   ....[127]....
        /*0e88*/ 	.word	0x00067510


	//   ....[128]....
        /*0e8c*/ 	.word	0x00067540


	//   ....[129]....
        /*0e90*/ 	.word	0x00067700


	//   ....[130]....
        /*0e94*/ 	.word	0x00067730


	//   ....[131]....
        /*0e98*/ 	.word	0x00067770


	//   ....[132]....
        /*0e9c*/ 	.word	0x000677a0


	//   ....[133]....
        /*0ea0*/ 	.word	0x00067820


	//   ....[134]....
        /*0ea4*/ 	.word	0x00067850


	//   ....[135]....
        /*0ea8*/ 	.word	0x00067890


	//   ....[136]....
        /*0eac*/ 	.word	0x000678c0


	//   ....[137]....
        /*0eb0*/ 	.word	0x00067980


	//   ....[138]....
        /*0eb4*/ 	.word	0x000679b0


	//   ....[139]....
        /*0eb8*/ 	.word	0x000679f0


	//   ....[140]....
        /*0ebc*/ 	.word	0x00067a20


	//   ....[141]....
        /*0ec0*/ 	.word	0x00067aa0


	//   ....[142]....
        /*0ec4*/ 	.word	0x00067ad0


	//   ....[143]....
        /*0ec8*/ 	.word	0x00067b10


	//   ....[144]....
        /*0ecc*/ 	.word	0x00067b40


	//   ....[145]....
        /*0ed0*/ 	.word	0x00067c40


	//   ....[146]....
        /*0ed4*/ 	.word	0x00067c70


	//   ....[147]....
        /*0ed8*/ 	.word	0x00067cb0


	//   ....[148]....
        /*0edc*/ 	.word	0x00067ce0


	//   ....[149]....
        /*0ee0*/ 	.word	0x00067d60


	//   ....[150]....
        /*0ee4*/ 	.word	0x00067d90


	//   ....[151]....
        /*0ee8*/ 	.word	0x00067dd0


	//   ....[152]....
        /*0eec*/ 	.word	0x00067e00


	//   ....[153]....
        /*0ef0*/ 	.word	0x00067ec0


	//   ....[154]....
        /*0ef4*/ 	.word	0x00067ef0


	//   ....[155]....
        /*0ef8*/ 	.word	0x00067f30


	//   ....[156]....
        /*0efc*/ 	.word	0x00067f60


	//   ....[157]....
        /*0f00*/ 	.word	0x00067fe0


	//   ....[158]....
        /*0f04*/ 	.word	0x00068010


	//   ....[159]....
        /*0f08*/ 	.word	0x00068050


	//   ....[160]....
        /*0f0c*/ 	.word	0x00068080


	//   ....[161]....
        /*0f10*/ 	.word	0x000681c0


	//   ....[162]....
        /*0f14*/ 	.word	0x000681f0


	//   ....[163]....
        /*0f18*/ 	.word	0x00068230


	//   ....[164]....
        /*0f1c*/ 	.word	0x00068260


	//   ....[165]....
        /*0f20*/ 	.word	0x000682e0


	//   ....[166]....
        /*0f24*/ 	.word	0x00068310


	//   ....[167]....
        /*0f28*/ 	.word	0x00068350


	//   ....[168]....
        /*0f2c*/ 	.word	0x00068380


	//   ....[169]....
        /*0f30*/ 	.word	0x00068440


	//   ....[170]....
        /*0f34*/ 	.word	0x00068470


	//   ....[171]....
        /*0f38*/ 	.word	0x000684b0


	//   ....[172]....
        /*0f3c*/ 	.word	0x000684e0


	//   ....[173]....
        /*0f40*/ 	.word	0x00068560


	//   ....[174]....
        /*0f44*/ 	.word	0x00068590


	//   ....[175]....
        /*0f48*/ 	.word	0x000685d0


	//   ....[176]....
        /*0f4c*/ 	.word	0x00068600


	//   ....[177]....
        /*0f50*/ 	.word	0x00068700


	//   ....[178]....
        /*0f54*/ 	.word	0x00068730


	//   ....[179]....
        /*0f58*/ 	.word	0x00068770


	//   ....[180]....
        /*0f5c*/ 	.word	0x000687a0


	//   ....[181]....
        /*0f60*/ 	.word	0x00068820


	//   ....[182]....
        /*0f64*/ 	.word	0x00068850


	//   ....[183]....
        /*0f68*/ 	.word	0x00068890


	//   ....[184]....
        /*0f6c*/ 	.word	0x000688c0


	//   ....[185]....
        /*0f70*/ 	.word	0x00068980


	//   ....[186]....
        /*0f74*/ 	.word	0x000689b0


	//   ....[187]....
        /*0f78*/ 	.word	0x000689f0


	//   ....[188]....
        /*0f7c*/ 	.word	0x00068a20


	//   ....[189]....
        /*0f80*/ 	.word	0x00068aa0


	//   ....[190]....
        /*0f84*/ 	.word	0x00068ad0


	//   ....[191]....
        /*0f88*/ 	.word	0x00068b10


	//   ....[192]....
        /*0f8c*/ 	.word	0x00068b40


	//   ....[193]....
        /*0f90*/ 	.word	0x00068cc0


	//   ....[194]....
        /*0f94*/ 	.word	0x00068cf0


	//   ....[195]....
        /*0f98*/ 	.word	0x00068d30


	//   ....[196]....
        /*0f9c*/ 	.word	0x00068d60


	//   ....[197]....
        /*0fa0*/ 	.word	0x00068de0


	//   ....[198]....
        /*0fa4*/ 	.word	0x00068e10


	//   ....[199]....
        /*0fa8*/ 	.word	0x00068e50


	//   ....[200]....
        /*0fac*/ 	.word	0x00068e80


	//   ....[201]....
        /*0fb0*/ 	.word	0x00068f40


	//   ....[202]....
        /*0fb4*/ 	.word	0x00068f70


	//   ....[203]....
        /*0fb8*/ 	.word	0x00068fb0


	//   ....[204]....
        /*0fbc*/ 	.word	0x00068fe0


	//   ....[205]....
        /*0fc0*/ 	.word	0x00069060


	//   ....[206]....
        /*0fc4*/ 	.word	0x00069090


	//   ....[207]....
        /*0fc8*/ 	.word	0x000690d0


	//   ....[208]....
        /*0fcc*/ 	.word	0x00069100


	//   ....[209]....
        /*0fd0*/ 	.word	0x00069200


	//   ....[210]....
        /*0fd4*/ 	.word	0x00069230


	//   ....[211]....
        /*0fd8*/ 	.word	0x00069270


	//   ....[212]....
        /*0fdc*/ 	.word	0x000692a0


	//   ....[213]....
        /*0fe0*/ 	.word	0x00069320


	//   ....[214]....
        /*0fe4*/ 	.word	0x00069350


	//   ....[215]....
        /*0fe8*/ 	.word	0x00069390


	//   ....[216]....
        /*0fec*/ 	.word	0x000693c0


	//   ....[217]....
        /*0ff0*/ 	.word	0x00069480


	//   ....[218]....
        /*0ff4*/ 	.word	0x000694b0


	//   ....[219]....
        /*0ff8*/ 	.word	0x000694f0


	//   ....[220]....
        /*0ffc*/ 	.word	0x00069520


	//   ....[221]....
        /*1000*/ 	.word	0x000695a0


	//   ....[222]....
        /*1004*/ 	.word	0x000695d0


	//   ....[223]....
        /*1008*/ 	.word	0x00069610


	//   ....[224]....
        /*100c*/ 	.word	0x00069640


	//   ....[225]....
        /*1010*/ 	.word	0x00069780


	//   ....[226]....
        /*1014*/ 	.word	0x000697b0


	//   ....[227]....
        /*1018*/ 	.word	0x000697f0


	//   ....[228]....
        /*101c*/ 	.word	0x00069820


	//   ....[229]....
        /*1020*/ 	.word	0x000698a0


	//   ....[230]....
        /*1024*/ 	.word	0x000698d0


	//   ....[231]....
        /*1028*/ 	.word	0x00069910


	//   ....[232]....
        /*102c*/ 	.word	0x00069940


	//   ....[233]....
        /*1030*/ 	.word	0x00069a00


	//   ....[234]....
        /*1034*/ 	.word	0x00069a30


	//   ....[235]....
        /*1038*/ 	.word	0x00069a70


	//   ....[236]....
        /*103c*/ 	.word	0x00069aa0


	//   ....[237]....
        /*1040*/ 	.word	0x00069b20


	//   ....[238]....
        /*1044*/ 	.word	0x00069b50


	//   ....[239]....
        /*1048*/ 	.word	0x00069b90


	//   ....[240]....
        /*104c*/ 	.word	0x00069bc0


	//   ....[241]....
        /*1050*/ 	.word	0x00069cc0


	//   ....[242]....
        /*1054*/ 	.word	0x00069cf0


	//   ....[243]....
        /*1058*/ 	.word	0x00069d30


	//   ....[244]....
        /*105c*/ 	.word	0x00069d60


	//   ....[245]....
        /*1060*/ 	.word	0x00069de0


	//   ....[246]....
        /*1064*/ 	.word	0x00069e10


	//   ....[247]....
        /*1068*/ 	.word	0x00069e50


	//   ....[248]....
        /*106c*/ 	.word	0x00069e80


	//   ....[249]....
        /*1070*/ 	.word	0x00069f40


	//   ....[250]....
        /*1074*/ 	.word	0x00069f70


	//   ....[251]....
        /*1078*/ 	.word	0x00069fb0


	//   ....[252]....
        /*107c*/ 	.word	0x00069fe0


	//   ....[253]....
        /*1080*/ 	.word	0x0006a060


	//   ....[254]....
        /*1084*/ 	.word	0x0006a090


	//   ....[255]....
        /*1088*/ 	.word	0x0006a0d0


	//   ....[0]....
        /*108c*/ 	.word	0x0006a100


	//   ....[1]....
        /*1090*/ 	.word	0x0006a380


	//   ....[2]....
        /*1094*/ 	.word	0x0006a3b0


	//   ....[3]....
        /*1098*/ 	.word	0x0006a3f0


	//   ....[4]....
        /*109c*/ 	.word	0x0006a420


	//   ....[5]....
        /*10a0*/ 	.word	0x0006a4a0


	//   ....[6]....
        /*10a4*/ 	.word	0x0006a4d0


	//   ....[7]....
        /*10a8*/ 	.word	0x0006a510


	//   ....[8]....
        /*10ac*/ 	.word	0x0006a540


	//   ....[9]....
        /*10b0*/ 	.word	0x0006a600


	//   ....[10]....
        /*10b4*/ 	.word	0x0006a630


	//   ....[11]....
        /*10b8*/ 	.word	0x0006a670


	//   ....[12]....
        /*10bc*/ 	.word	0x0006a6a0


	//   ....[13]....
        /*10c0*/ 	.word	0x0006a720


	//   ....[14]....
        /*10c4*/ 	.word	0x0006a750


	//   ....[15]....
        /*10c8*/ 	.word	0x0006a790


	//   ....[16]....
        /*10cc*/ 	.word	0x0006a7c0


	//   ....[17]....
        /*10d0*/ 	.word	0x0006a8c0


	//   ....[18]....
        /*10d4*/ 	.word	0x0006a8f0


	//   ....[19]....
        /*10d8*/ 	.word	0x0006a930


	//   ....[20]....
        /*10dc*/ 	.word	0x0006a960


	//   ....[21]....
        /*10e0*/ 	.word	0x0006a9e0


	//   ....[22]....
        /*10e4*/ 	.word	0x0006aa10


	//   ....[23]....
        /*10e8*/ 	.word	0x0006aa50


	//   ....[24]....
        /*10ec*/ 	.word	0x0006aa80


	//   ....[25]....
        /*10f0*/ 	.word	0x0006ab40


	//   ....[26]....
        /*10f4*/ 	.word	0x0006ab70


	//   ....[27]....
        /*10f8*/ 	.word	0x0006abb0


	//   ....[28]....
        /*10fc*/ 	.word	0x0006abe0


	//   ....[29]....
        /*1100*/ 	.word	0x0006ac60


	//   ....[30]....
        /*1104*/ 	.word	0x0006ac90


	//   ....[31]....
        /*1108*/ 	.word	0x0006acd0


	//   ....[32]....
        /*110c*/ 	.word	0x0006ad00


	//   ....[33]....
        /*1110*/ 	.word	0x0006ae40


	//   ....[34]....
        /*1114*/ 	.word	0x0006ae70


	//   ....[35]....
        /*1118*/ 	.word	0x0006aeb0


	//   ....[36]....
        /*111c*/ 	.word	0x0006aee0


	//   ....[37]....
        /*1120*/ 	.word	0x0006af60


	//   ....[38]....
        /*1124*/ 	.word	0x0006af90


	//   ....[39]....
        /*1128*/ 	.word	0x0006afd0


	//   ....[40]....
        /*112c*/ 	.word	0x0006b000


	//   ....[41]....
        /*1130*/ 	.word	0x0006b0c0


	//   ....[42]....
        /*1134*/ 	.word	0x0006b0f0


	//   ....[43]....
        /*1138*/ 	.word	0x0006b130


	//   ....[44]....
        /*113c*/ 	.word	0x0006b160


	//   ....[45]....
        /*1140*/ 	.word	0x0006b1e0


	//   ....[46]....
        /*1144*/ 	.word	0x0006b210


	//   ....[47]....
        /*1148*/ 	.word	0x0006b250


	//   ....[48]....
        /*114c*/ 	.word	0x0006b280


	//   ....[49]....
        /*1150*/ 	.word	0x0006b380


	//   ....[50]....
        /*1154*/ 	.word	0x0006b3b0


	//   ....[51]....
        /*1158*/ 	.word	0x0006b3f0


	//   ....[52]....
        /*115c*/ 	.word	0x0006b420


	//   ....[53]....
        /*1160*/ 	.word	0x0006b4a0


	//   ....[54]....
        /*1164*/ 	.word	0x0006b4d0


	//   ....[55]....
        /*1168*/ 	.word	0x0006b510


	//   ....[56]....
        /*116c*/ 	.word	0x0006b540


	//   ....[57]....
        /*1170*/ 	.word	0x0006b600


	//   ....[58]....
        /*1174*/ 	.word	0x0006b630


	//   ....[59]....
        /*1178*/ 	.word	0x0006b670


	//   ....[60]....
        /*117c*/ 	.word	0x0006b6a0


	//   ....[61]....
        /*1180*/ 	.word	0x0006b720


	//   ....[62]....
        /*1184*/ 	.word	0x0006b750


	//   ....[63]....
        /*1188*/ 	.word	0x0006b790


	//   ....[64]....
        /*118c*/ 	.word	0x0006b7c0


	//   ....[65]....
        /*1190*/ 	.word	0x0006b940


	//   ....[66]....
        /*1194*/ 	.word	0x0006b970


	//   ....[67]....
        /*1198*/ 	.word	0x0006b9b0


	//   ....[68]....
        /*119c*/ 	.word	0x0006b9e0


	//   ....[69]....
        /*11a0*/ 	.word	0x0006ba60


	//   ....[70]....
        /*11a4*/ 	.word	0x0006ba90


	//   ....[71]....
        /*11a8*/ 	.word	0x0006bad0


	//   ....[72]....
        /*11ac*/ 	.word	0x0006bb00


	//   ....[73]....
        /*11b0*/ 	.word	0x0006bbc0


	//   ....[74]....
        /*11b4*/ 	.word	0x0006bbf0


	//   ....[75]....
        /*11b8*/ 	.word	0x0006bc30


	//   ....[76]....
        /*11bc*/ 	.word	0x0006bc60


	//   ....[77]....
        /*11c0*/ 	.word	0x0006bce0


	//   ....[78]....
        /*11c4*/ 	.word	0x0006bd10


	//   ....[79]....
        /*11c8*/ 	.word	0x0006bd50


	//   ....[80]....
        /*11cc*/ 	.word	0x0006bd80


	//   ....[81]....
        /*11d0*/ 	.word	0x0006be80


	//   ....[82]....
        /*11d4*/ 	.word	0x0006beb0


	//   ....[83]....
        /*11d8*/ 	.word	0x0006bef0


	//   ....[84]....
        /*11dc*/ 	.word	0x0006bf20


	//   ....[85]....
        /*11e0*/ 	.word	0x0006bfa0


	//   ....[86]....
        /*11e4*/ 	.word	0x0006bfd0


	//   ....[87]....
        /*11e8*/ 	.word	0x0006c010


	//   ....[88]....
        /*11ec*/ 	.word	0x0006c040


	//   ....[89]....
        /*11f0*/ 	.word	0x0006c100


	//   ....[90]....
        /*11f4*/ 	.word	0x0006c130


	//   ....[91]....
        /*11f8*/ 	.word	0x0006c170


	//   ....[92]....
        /*11fc*/ 	.word	0x0006c1a0


	//   ....[93]....
        /*1200*/ 	.word	0x0006c220


	//   ....[94]....
        /*1204*/ 	.word	0x0006c250


	//   ....[95]....
        /*1208*/ 	.word	0x0006c290


	//   ....[96]....
        /*120c*/ 	.word	0x0006c2c0


	//   ....[97]....
        /*1210*/ 	.word	0x0006c400


	//   ....[98]....
        /*1214*/ 	.word	0x0006c430


	//   ....[99]....
        /*1218*/ 	.word	0x0006c470


	//   ....[100]....
        /*121c*/ 	.word	0x0006c4a0


	//   ....[101]....
        /*1220*/ 	.word	0x0006c520


	//   ....[102]....
        /*1224*/ 	.word	0x0006c550


	//   ....[103]....
        /*1228*/ 	.word	0x0006c590


	//   ....[104]....
        /*122c*/ 	.word	0x0006c5c0


	//   ....[105]....
        /*1230*/ 	.word	0x0006c680


	//   ....[106]....
        /*1234*/ 	.word	0x0006c6b0


	//   ....[107]....
        /*1238*/ 	.word	0x0006c6f0


	//   ....[108]....
        /*123c*/ 	.word	0x0006c720


	//   ....[109]....
        /*1240*/ 	.word	0x0006c7a0


	//   ....[110]....
        /*1244*/ 	.word	0x0006c7d0


	//   ....[111]....
        /*1248*/ 	.word	0x0006c810


	//   ....[112]....
        /*124c*/ 	.word	0x0006c840


	//   ....[113]....
        /*1250*/ 	.word	0x0006c940


	//   ....[114]....
        /*1254*/ 	.word	0x0006c970


	//   ....[115]....
        /*1258*/ 	.word	0x0006c9b0


	//   ....[116]....
        /*125c*/ 	.word	0x0006c9e0


	//   ....[117]....
        /*1260*/ 	.word	0x0006ca60


	//   ....[118]....
        /*1264*/ 	.word	0x0006ca90


	//   ....[119]....
        /*1268*/ 	.word	0x0006cad0


	//   ....[120]....
        /*126c*/ 	.word	0x0006cb00


	//   ....[121]....
        /*1270*/ 	.word	0x0006cbc0


	//   ....[122]....
        /*1274*/ 	.word	0x0006cbf0


	//   ....[123]....
        /*1278*/ 	.word	0x0006cc30


	//   ....[124]....
        /*127c*/ 	.word	0x0006cc60


	//   ....[125]....
        /*1280*/ 	.word	0x0006cce0


	//   ....[126]....
        /*1284*/ 	.word	0x0006cd10


	//   ....[127]....
        /*1288*/ 	.word	0x0006cd50


	//   ....[128]....
        /*128c*/ 	.word	0x0006cd80


	//   ....[129]....
        /*1290*/ 	.word	0x0006cf40


	//   ....[130]....
        /*1294*/ 	.word	0x0006cf70


	//   ....[131]....
        /*1298*/ 	.word	0x0006cfb0


	//   ....[132]....
        /*129c*/ 	.word	0x0006cfe0


	//   ....[133]....
        /*12a0*/ 	.word	0x0006d060


	//   ....[134]....
        /*12a4*/ 	.word	0x0006d090


	//   ....[135]....
        /*12a8*/ 	.word	0x0006d0d0


	//   ....[136]....
        /*12ac*/ 	.word	0x0006d100


	//   ....[137]....
        /*12b0*/ 	.word	0x0006d1c0


	//   ....[138]....
        /*12b4*/ 	.word	0x0006d1f0


	//   ....[139]....
        /*12b8*/ 	.word	0x0006d230


	//   ....[140]....
        /*12bc*/ 	.word	0x0006d260


	//   ....[141]....
        /*12c0*/ 	.word	0x0006d2e0


	//   ....[142]....
        /*12c4*/ 	.word	0x0006d310


	//   ....[143]....
        /*12c8*/ 	.word	0x0006d350


	//   ....[144]....
        /*12cc*/ 	.word	0x0006d380


	//   ....[145]....
        /*12d0*/ 	.word	0x0006d480


	//   ....[146]....
        /*12d4*/ 	.word	0x0006d4b0


	//   ....[147]....
        /*12d8*/ 	.word	0x0006d4f0


	//   ....[148]....
        /*12dc*/ 	.word	0x0006d520


	//   ....[149]....
        /*12e0*/ 	.word	0x0006d5a0


	//   ....[150]....
        /*12e4*/ 	.word	0x0006d5d0


	//   ....[151]....
        /*12e8*/ 	.word	0x0006d610


	//   ....[152]....
        /*12ec*/ 	.word	0x0006d640


	//   ....[153]....
        /*12f0*/ 	.word	0x0006d700


	//   ....[154]....
        /*12f4*/ 	.word	0x0006d730


	//   ....[155]....
        /*12f8*/ 	.word	0x0006d770


	//   ....[156]....
        /*12fc*/ 	.word	0x0006d7a0


	//   ....[157]....
        /*1300*/ 	.word	0x0006d820


	//   ....[158]....
        /*1304*/ 	.word	0x0006d850


	//   ....[159]....
        /*1308*/ 	.word	0x0006d890


	//   ....[160]....
        /*130c*/ 	.word	0x0006d8c0


	//   ....[161]....
        /*1310*/ 	.word	0x0006da00


	//   ....[162]....
        /*1314*/ 	.word	0x0006da30


	//   ....[163]....
        /*1318*/ 	.word	0x0006da70


	//   ....[164]....
        /*131c*/ 	.word	0x0006daa0


	//   ....[165]....
        /*1320*/ 	.word	0x0006db20


	//   ....[166]....
        /*1324*/ 	.word	0x0006db50


	//   ....[167]....
        /*1328*/ 	.word	0x0006db90


	//   ....[168]....
        /*132c*/ 	.word	0x0006dbc0


	//   ....[169]....
        /*1330*/ 	.word	0x0006dc80


	//   ....[170]....
        /*1334*/ 	.word	0x0006dcb0


	//   ....[171]....
        /*1338*/ 	.word	0x0006dcf0


	//   ....[172]....
        /*133c*/ 	.word	0x0006dd20


	//   ....[173]....
        /*1340*/ 	.word	0x0006dda0


	//   ....[174]....
        /*1344*/ 	.word	0x0006ddd0


	//   ....[175]....
        /*1348*/ 	.word	0x0006de10


	//   ....[176]....
        /*134c*/ 	.word	0x0006de40


	//   ....[177]....
        /*1350*/ 	.word	0x0006df40


	//   ....[178]....
        /*1354*/ 	.word	0x0006df70


	//   ....[179]....
        /*1358*/ 	.word	0x0006dfb0


	//   ....[180]....
        /*135c*/ 	.word	0x0006dfe0


	//   ....[181]....
        /*1360*/ 	.word	0x0006e060


	//   ....[182]....
        /*1364*/ 	.word	0x0006e090


	//   ....[183]....
        /*1368*/ 	.word	0x0006e0d0


	//   ....[184]....
        /*136c*/ 	.word	0x0006e100


	//   ....[185]....
        /*1370*/ 	.word	0x0006e1c0


	//   ....[186]....
        /*1374*/ 	.word	0x0006e1f0


	//   ....[187]....
        /*1378*/ 	.word	0x0006e230


	//   ....[188]....
        /*137c*/ 	.word	0x0006e260


	//   ....[189]....
        /*1380*/ 	.word	0x0006e2e0


	//   ....[190]....
        /*1384*/ 	.word	0x0006e310


	//   ....[191]....
        /*1388*/ 	.word	0x0006e350


	//   ....[192]....
        /*138c*/ 	.word	0x0006e380


	//   ....[193]....
        /*1390*/ 	.word	0x0006e500


	//   ....[194]....
        /*1394*/ 	.word	0x0006e530


	//   ....[195]....
        /*1398*/ 	.word	0x0006e570


	//   ....[196]....
        /*139c*/ 	.word	0x0006e5a0


	//   ....[197]....
        /*13a0*/ 	.word	0x0006e620


	//   ....[198]....
        /*13a4*/ 	.word	0x0006e650


	//   ....[199]....
        /*13a8*/ 	.word	0x0006e690


	//   ....[200]....
        /*13ac*/ 	.word	0x0006e6c0


	//   ....[201]....
        /*13b0*/ 	.word	0x0006e780


	//   ....[202]....
        /*13b4*/ 	.word	0x0006e7b0


	//   ....[203]....
        /*13b8*/ 	.word	0x0006e7f0


	//   ....[204]....
        /*13bc*/ 	.word	0x0006e820


	//   ....[205]....
        /*13c0*/ 	.word	0x0006e8a0


	//   ....[206]....
        /*13c4*/ 	.word	0x0006e8d0


	//   ....[207]....
        /*13c8*/ 	.word	0x0006e910


	//   ....[208]....
        /*13cc*/ 	.word	0x0006e940


	//   ....[209]....
        /*13d0*/ 	.word	0x0006ea40


	//   ....[210]....
        /*13d4*/ 	.word	0x0006ea70


	//   ....[211]....
        /*13d8*/ 	.word	0x0006eab0


	//   ....[212]....
        /*13dc*/ 	.word	0x0006eae0


	//   ....[213]....
        /*13e0*/ 	.word	0x0006eb60


	//   ....[214]....
        /*13e4*/ 	.word	0x0006eb90


	//   ....[215]....
        /*13e8*/ 	.word	0x0006ebd0


	//   ....[216]....
        /*13ec*/ 	.word	0x0006ec00


	//   ....[217]....
        /*13f0*/ 	.word	0x0006ecc0


	//   ....[218]....
        /*13f4*/ 	.word	0x0006ecf0


	//   ....[219]....
        /*13f8*/ 	.word	0x0006ed30


	//   ....[220]....
        /*13fc*/ 	.word	0x0006ed60


	//   ....[221]....
        /*1400*/ 	.word	0x0006ede0


	//   ....[222]....
        /*1404*/ 	.word	0x0006ee10


	//   ....[223]....
        /*1408*/ 	.word	0x0006ee50


	//   ....[224]....
        /*140c*/ 	.word	0x0006ee80


	//   ....[225]....
        /*1410*/ 	.word	0x0006efc0


	//   ....[226]....
        /*1414*/ 	.word	0x0006eff0


	//   ....[227]....
        /*1418*/ 	.word	0x0006f030


	//   ....[228]....
        /*141c*/ 	.word	0x0006f060


	//   ....[229]....
        /*1420*/ 	.word	0x0006f0e0


	//   ....[230]....
        /*1424*/ 	.word	0x0006f110


	//   ....[231]....
        /*1428*/ 	.word	0x0006f150


	//   ....[232]....
        /*142c*/ 	.word	0x0006f180


	//   ....[233]....
        /*1430*/ 	.word	0x0006f240


	//   ....[234]....
        /*1434*/ 	.word	0x0006f270


	//   ....[235]....
        /*1438*/ 	.word	0x0006f2b0


	//   ....[236]....
        /*143c*/ 	.word	0x0006f2e0


	//   ....[237]....
        /*1440*/ 	.word	0x0006f360


	//   ....[238]....
        /*1444*/ 	.word	0x0006f390


	//   ....[239]....
        /*1448*/ 	.word	0x0006f3d0


	//   ....[240]....
        /*144c*/ 	.word	0x0006f400


	//   ....[241]....
        /*1450*/ 	.word	0x0006f500


	//   ....[242]....
        /*1454*/ 	.word	0x0006f530


	//   ....[243]....
        /*1458*/ 	.word	0x0006f570


	//   ....[244]....
        /*145c*/ 	.word	0x0006f5a0


	//   ....[245]....
        /*1460*/ 	.word	0x0006f620


	//   ....[246]....
        /*1464*/ 	.word	0x0006f650


	//   ....[247]....
        /*1468*/ 	.word	0x0006f690


	//   ....[248]....
        /*146c*/ 	.word	0x0006f6c0


	//   ....[249]....
        /*1470*/ 	.word	0x0006f780


	//   ....[250]....
        /*1474*/ 	.word	0x0006f7b0


	//   ....[251]....
        /*1478*/ 	.word	0x0006f7f0


	//   ....[252]....
        /*147c*/ 	.word	0x0006f820


	//   ....[253]....
        /*1480*/ 	.word	0x0006f8a0


	//   ....[254]....
        /*1484*/ 	.word	0x0006f8d0


	//   ....[255]....
        /*1488*/ 	.word	0x0006f910


	//   ....[0]....
        /*148c*/ 	.word	0x0006f940


	//   ....[1]....
        /*1490*/ 	.word	0x0006fb40


	//   ....[2]....
        /*1494*/ 	.word	0x0006fb70


	//   ....[3]....
        /*1498*/ 	.word	0x0006fbb0


	//   ....[4]....
        /*149c*/ 	.word	0x0006fbe0


	//   ....[5]....
        /*14a0*/ 	.word	0x0006fc60


	//   ....[6]....
        /*14a4*/ 	.word	0x0006fc90


	//   ....[7]....
        /*14a8*/ 	.word	0x0006fcd0


	//   ....[8]....
        /*14ac*/ 	.word	0x0006fd00


	//   ....[9]....
        /*14b0*/ 	.word	0x0006fdc0


	//   ....[10]....
        /*14b4*/ 	.word	0x0006fdf0


	//   ....[11]....
        /*14b8*/ 	.word	0x0006fe30


	//   ....[12]....
        /*14bc*/ 	.word	0x0006fe60


	//   ....[13]....
        /*14c0*/ 	.word	0x0006fee0


	//   ....[14]....
        /*14c4*/ 	.word	0x0006ff10


	//   ....[15]....
        /*14c8*/ 	.word	0x0006ff50


	//   ....[16]....
        /*14cc*/ 	.word	0x0006ff80


	//   ....[17]....
        /*14d0*/ 	.word	0x00070080


	//   ....[18]....
        /*14d4*/ 	.word	0x000700b0


	//   ....[19]....
        /*14d8*/ 	.word	0x000700f0


	//   ....[20]....
        /*14dc*/ 	.word	0x00070120


	//   ....[21]....
        /*14e0*/ 	.word	0x000701a0


	//   ....[22]....
        /*14e4*/ 	.word	0x000701d0


	//   ....[23]....
        /*14e8*/ 	.word	0x00070210


	//   ....[24]....
        /*14ec*/ 	.word	0x00070240


	//   ....[25]....
        /*14f0*/ 	.word	0x00070300


	//   ....[26]....
        /*14f4*/ 	.word	0x00070330


	//   ....[27]....
        /*14f8*/ 	.word	0x00070370


	//   ....[28]....
        /*14fc*/ 	.word	0x000703a0


	//   ....[29]....
        /*1500*/ 	.word	0x00070420


	//   ....[30]....
        /*1504*/ 	.word	0x00070450


	//   ....[31]....
        /*1508*/ 	.word	0x00070490


	//   ....[32]....
        /*150c*/ 	.word	0x000704c0


	//   ....[33]....
        /*1510*/ 	.word	0x00070600


	//   ....[34]....
        /*1514*/ 	.word	0x00070630


	//   ....[35]....
        /*1518*/ 	.word	0x00070670


	//   ....[36]....
        /*151c*/ 	.word	0x000706a0


	//   ....[37]....
        /*1520*/ 	.word	0x00070720


	//   ....[38]....
        /*1524*/ 	.word	0x00070750


	//   ....[39]....
        /*1528*/ 	.word	0x00070790


	//   ....[40]....
        /*152c*/ 	.word	0x000707c0


	//   ....[41]....
        /*1530*/ 	.word	0x00070880


	//   ....[42]....
        /*1534*/ 	.word	0x000708b0


	//   ....[43]....
        /*1538*/ 	.word	0x000708f0


	//   ....[44]....
        /*153c*/ 	.word	0x00070920


	//   ....[45]....
        /*1540*/ 	.word	0x000709a0


	//   ....[46]....
        /*1544*/ 	.word	0x000709d0


	//   ....[47]....
        /*1548*/ 	.word	0x00070a10


	//   ....[48]....
        /*154c*/ 	.word	0x00070a40


	//   ....[49]....
        /*1550*/ 	.word	0x00070b40


	//   ....[50]....
        /*1554*/ 	.word	0x00070b70


	//   ....[51]....
        /*1558*/ 	.word	0x00070bb0


	//   ....[52]....
        /*155c*/ 	.word	0x00070be0


	//   ....[53]....
        /*1560*/ 	.word	0x00070c60


	//   ....[54]....
        /*1564*/ 	.word	0x00070c90


	//   ....[55]....
        /*1568*/ 	.word	0x00070cd0


	//   ....[56]....
        /*156c*/ 	.word	0x00070d00


	//   ....[57]....
        /*1570*/ 	.word	0x00070dc0


	//   ....[58]....
        /*1574*/ 	.word	0x00070df0


	//   ....[59]....
        /*1578*/ 	.word	0x00070e30


	//   ....[60]....
        /*157c*/ 	.word	0x00070e60


	//   ....[61]....
        /*1580*/ 	.word	0x00070ee0


	//   ....[62]....
        /*1584*/ 	.word	0x00070f10


	//   ....[63]....
        /*1588*/ 	.word	0x00070f50


	//   ....[64]....
        /*158c*/ 	.word	0x00070f80


	//   ....[65]....
        /*1590*/ 	.word	0x00071100


	//   ....[66]....
        /*1594*/ 	.word	0x00071130


	//   ....[67]....
        /*1598*/ 	.word	0x00071170


	//   ....[68]....
        /*159c*/ 	.word	0x000711a0


	//   ....[69]....
        /*15a0*/ 	.word	0x00071220


	//   ....[70]....
        /*15a4*/ 	.word	0x00071250


	//   ....[71]....
        /*15a8*/ 	.word	0x00071290


	//   ....[72]....
        /*15ac*/ 	.word	0x000712c0


	//   ....[73]....
        /*15b0*/ 	.word	0x00071380


	//   ....[74]....
        /*15b4*/ 	.word	0x000713b0


	//   ....[75]....
        /*15b8*/ 	.word	0x000713f0


	//   ....[76]....
        /*15bc*/ 	.word	0x00071420


	//   ....[77]....
        /*15c0*/ 	.word	0x000714a0


	//   ....[78]....
        /*15c4*/ 	.word	0x000714d0


	//   ....[79]....
        /*15c8*/ 	.word	0x00071510


	//   ....[80]....
        /*15cc*/ 	.word	0x00071540


	//   ....[81]....
        /*15d0*/ 	.word	0x00071640


	//   ....[82]....
        /*15d4*/ 	.word	0x00071670


	//   ....[83]....
        /*15d8*/ 	.word	0x000716b0


	//   ....[84]....
        /*15dc*/ 	.word	0x000716e0


	//   ....[85]....
        /*15e0*/ 	.word	0x00071760


	//   ....[86]....
        /*15e4*/ 	.word	0x00071790


	//   ....[87]....
        /*15e8*/ 	.word	0x000717d0


	//   ....[88]....
        /*15ec*/ 	.word	0x00071800


	//   ....[89]....
        /*15f0*/ 	.word	0x000718c0


	//   ....[90]....
        /*15f4*/ 	.word	0x000718f0


	//   ....[91]....
        /*15f8*/ 	.word	0x00071930


	//   ....[92]....
        /*15fc*/ 	.word	0x00071960


	//   ....[93]....
        /*1600*/ 	.word	0x000719e0


	//   ....[94]....
        /*1604*/ 	.word	0x00071a10


	//   ....[95]....
        /*1608*/ 	.word	0x00071a50


	//   ....[96]....
        /*160c*/ 	.word	0x00071a80


	//   ....[97]....
        /*1610*/ 	.word	0x00071bc0


	//   ....[98]....
        /*1614*/ 	.word	0x00071bf0


	//   ....[99]....
        /*1618*/ 	.word	0x00071c30


	//   ....[100]....
        /*161c*/ 	.word	0x00071c60


	//   ....[101]....
        /*1620*/ 	.word	0x00071ce0


	//   ....[102]....
        /*1624*/ 	.word	0x00071d10


	//   ....[103]....
        /*1628*/ 	.word	0x00071d50


	//   ....[104]....
        /*162c*/ 	.word	0x00071d80


	//   ....[105]....
        /*1630*/ 	.word	0x00071e40


	//   ....[106]....
        /*1634*/ 	.word	0x00071e70


	//   ....[107]....
        /*1638*/ 	.word	0x00071eb0


	//   ....[108]....
        /*163c*/ 	.word	0x00071ee0


	//   ....[109]....
        /*1640*/ 	.word	0x00071f60


	//   ....[110]....
        /*1644*/ 	.word	0x00071f90


	//   ....[111]....
        /*1648*/ 	.word	0x00071fd0


	//   ....[112]....
        /*164c*/ 	.word	0x00072000


	//   ....[113]....
        /*1650*/ 	.word	0x00072100


	//   ....[114]....
        /*1654*/ 	.word	0x00072130


	//   ....[115]....
        /*1658*/ 	.word	0x00072170


	//   ....[116]....
        /*165c*/ 	.word	0x000721a0


	//   ....[117]....
        /*1660*/ 	.word	0x00072220


	//   ....[118]....
        /*1664*/ 	.word	0x00072250


	//   ....[119]....
        /*1668*/ 	.word	0x00072290


	//   ....[120]....
        /*166c*/ 	.word	0x000722c0


	//   ....[121]....
        /*1670*/ 	.word	0x00072380


	//   ....[122]....
        /*1674*/ 	.word	0x000723b0


	//   ....[123]....
        /*1678*/ 	.word	0x000723f0


	//   ....[124]....
        /*167c*/ 	.word	0x00072420


	//   ....[125]....
        /*1680*/ 	.word	0x000724a0


	//   ....[126]....
        /*1684*/ 	.word	0x000724d0


	//   ....[127]....
        /*1688*/ 	.word	0x00072510


	//   ....[128]....
        /*168c*/ 	.word	0x00072540


	//   ....[129]....
        /*1690*/ 	.word	0x00072700


	//   ....[130]....
        /*1694*/ 	.word	0x00072730


	//   ....[131]....
        /*1698*/ 	.word	0x00072770


	//   ....[132]....
        /*169c*/ 	.word	0x000727a0


	//   ....[133]....
        /*16a0*/ 	.word	0x00072820


	//   ....[134]....
        /*16a4*/ 	.word	0x00072850


	//   ....[135]....
        /*16a8*/ 	.word	0x00072890


	//   ....[136]....
        /*16ac*/ 	.word	0x000728c0


	//   ....[137]....
        /*16b0*/ 	.word	0x00072980


	//   ....[138]....
        /*16b4*/ 	.word	0x000729b0


	//   ....[139]....
        /*16b8*/ 	.word	0x000729f0


	//   ....[140]....
        /*16bc*/ 	.word	0x00072a20


	//   ....[141]....
        /*16c0*/ 	.word	0x00072aa0


	//   ....[142]....
        /*16c4*/ 	.word	0x00072ad0


	//   ....[143]....
        /*16c8*/ 	.word	0x00072b10


	//   ....[144]....
        /*16cc*/ 	.word	0x00072b40


	//   ....[145]....
        /*16d0*/ 	.word	0x00072c40


	//   ....[146]....
        /*16d4*/ 	.word	0x00072c70


	//   ....[147]....
        /*16d8*/ 	.word	0x00072cb0


	//   ....[148]....
        /*16dc*/ 	.word	0x00072ce0


	//   ....[149]....
        /*16e0*/ 	.word	0x00072d60


	//   ....[150]....
        /*16e4*/ 	.word	0x00072d90


	//   ....[151]....
        /*16e8*/ 	.word	0x00072dd0


	//   ....[152]....
        /*16ec*/ 	.word	0x00072e00


	//   ....[153]....
        /*16f0*/ 	.word	0x00072ec0


	//   ....[154]....
        /*16f4*/ 	.word	0x00072ef0


	//   ....[155]....
        /*16f8*/ 	.word	0x00072f30


	//   ....[156]....
        /*16fc*/ 	.word	0x00072f60


	//   ....[157]....
        /*1700*/ 	.word	0x00072fe0


	//   ....[158]....
        /*1704*/ 	.word	0x00073010


	//   ....[159]....
        /*1708*/ 	.word	0x00073050


	//   ....[160]....
        /*170c*/ 	.word	0x00073080


	//   ....[161]....
        /*1710*/ 	.word	0x000731c0


	//   ....[162]....
        /*1714*/ 	.word	0x000731f0


	//   ....[163]....
        /*1718*/ 	.word	0x00073230


	//   ....[164]....
        /*171c*/ 	.word	0x00073260


	//   ....[165]....
        /*1720*/ 	.word	0x000732e0


	//   ....[166]....
        /*1724*/ 	.word	0x00073310


	//   ....[167]....
        /*1728*/ 	.word	0x00073350


	//   ....[168]....
        /*172c*/ 	.word	0x00073380


	//   ....[169]....
        /*1730*/ 	.word	0x00073440


	//   ....[170]....
        /*1734*/ 	.word	0x00073470


	//   ....[171]....
        /*1738*/ 	.word	0x000734b0


	//   ....[172]....
        /*173c*/ 	.word	0x000734e0


	//   ....[173]....
        /*1740*/ 	.word	0x00073560


	//   ....[174]....
        /*1744*/ 	.word	0x00073590


	//   ....[175]....
        /*1748*/ 	.word	0x000735d0


	//   ....[176]....
        /*174c*/ 	.word	0x00073600


	//   ....[177]....
        /*1750*/ 	.word	0x00073700


	//   ....[178]....
        /*1754*/ 	.word	0x00073730


	//   ....[179]....
        /*1758*/ 	.word	0x00073770


	//   ....[180]....
        /*175c*/ 	.word	0x000737a0


	//   ....[181]....
        /*1760*/ 	.word	0x00073820


	//   ....[182]....
        /*1764*/ 	.word	0x00073850


	//   ....[183]....
        /*1768*/ 	.word	0x00073890


	//   ....[184]....
        /*176c*/ 	.word	0x000738c0


	//   ....[185]....
        /*1770*/ 	.word	0x00073980


	//   ....[186]....
        /*1774*/ 	.word	0x000739b0


	//   ....[187]....
        /*1778*/ 	.word	0x000739f0


	//   ....[188]....
        /*177c*/ 	.word	0x00073a20


	//   ....[189]....
        /*1780*/ 	.word	0x00073aa0


	//   ....[190]....
        /*1784*/ 	.word	0x00073ad0


	//   ....[191]....
        /*1788*/ 	.word	0x00073b10


	//   ....[192]....
        /*178c*/ 	.word	0x00073b40


	//   ....[193]....
        /*1790*/ 	.word	0x00073cc0


	//   ....[194]....
        /*1794*/ 	.word	0x00073cf0


	//   ....[195]....
        /*1798*/ 	.word	0x00073d30


	//   ....[196]....
        /*179c*/ 	.word	0x00073d60


	//   ....[197]....
        /*17a0*/ 	.word	0x00073de0


	//   ....[198]....
        /*17a4*/ 	.word	0x00073e10


	//   ....[199]....
        /*17a8*/ 	.word	0x00073e50


	//   ....[200]....
        /*17ac*/ 	.word	0x00073e80


	//   ....[201]....
        /*17b0*/ 	.word	0x00073f40


	//   ....[202]....
        /*17b4*/ 	.word	0x00073f70


	//   ....[203]....
        /*17b8*/ 	.word	0x00073fb0


	//   ....[204]....
        /*17bc*/ 	.word	0x00073fe0


	//   ....[205]....
        /*17c0*/ 	.word	0x00074060


	//   ....[206]....
        /*17c4*/ 	.word	0x00074090


	//   ....[207]....
        /*17c8*/ 	.word	0x000740d0


	//   ....[208]....
        /*17cc*/ 	.word	0x00074100


	//   ....[209]....
        /*17d0*/ 	.word	0x00074200


	//   ....[210]....
        /*17d4*/ 	.word	0x00074230


	//   ....[211]....
        /*17d8*/ 	.word	0x00074270


	//   ....[212]....
        /*17dc*/ 	.word	0x000742a0


	//   ....[213]....
        /*17e0*/ 	.word	0x00074320


	//   ....[214]....
        /*17e4*/ 	.word	0x00074350


	//   ....[215]....
        /*17e8*/ 	.word	0x00074390


	//   ....[216]....
        /*17ec*/ 	.word	0x000743c0


	//   ....[217]....
        /*17f0*/ 	.word	0x00074480


	//   ....[218]....
        /*17f4*/ 	.word	0x000744b0


	//   ....[219]....
        /*17f8*/ 	.word	0x000744f0


	//   ....[220]....
        /*17fc*/ 	.word	0x00074520


	//   ....[221]....
        /*1800*/ 	.word	0x000745a0


	//   ....[222]....
        /*1804*/ 	.word	0x000745d0


	//   ....[223]....
        /*1808*/ 	.word	0x00074610


	//   ....[224]....
        /*180c*/ 	.word	0x00074640


	//   ....[225]....
        /*1810*/ 	.word	0x00074780


	//   ....[226]....
        /*1814*/ 	.word	0x000747b0


	//   ....[227]....
        /*1818*/ 	.word	0x000747f0


	//   ....[228]....
        /*181c*/ 	.word	0x00074820


	//   ....[229]....
        /*1820*/ 	.word	0x000748a0


	//   ....[230]....
        /*1824*/ 	.word	0x000748d0


	//   ....[231]....
        /*1828*/ 	.word	0x00074910


	//   ....[232]....
        /*182c*/ 	.word	0x00074940


	//   ....[233]....
        /*1830*/ 	.word	0x00074a00


	//   ....[234]....
        /*1834*/ 	.word	0x00074a30


	//   ....[235]....
        /*1838*/ 	.word	0x00074a70


	//   ....[236]....
        /*183c*/ 	.word	0x00074aa0


	//   ....[237]....
        /*1840*/ 	.word	0x00074b20


	//   ....[238]....
        /*1844*/ 	.word	0x00074b50


	//   ....[239]....
        /*1848*/ 	.word	0x00074b90


	//   ....[240]....
        /*184c*/ 	.word	0x00074bc0


	//   ....[241]....
        /*1850*/ 	.word	0x00074cc0


	//   ....[242]....
        /*1854*/ 	.word	0x00074cf0


	//   ....[243]....
        /*1858*/ 	.word	0x00074d30


	//   ....[244]....
        /*185c*/ 	.word	0x00074d60


	//   ....[245]....
        /*1860*/ 	.word	0x00074de0


	//   ....[246]....
        /*1864*/ 	.word	0x00074e10


	//   ....[247]....
        /*1868*/ 	.word	0x00074e50


	//   ....[248]....
        /*186c*/ 	.word	0x00074e80


	//   ....[249]....
        /*1870*/ 	.word	0x00074f40


	//   ....[250]....
        /*1874*/ 	.word	0x00074f70


	//   ....[251]....
        /*1878*/ 	.word	0x00074fb0


	//   ....[252]....
        /*187c*/ 	.word	0x00074fe0


	//   ....[253]....
        /*1880*/ 	.word	0x00075060


	//   ....[254]....
        /*1884*/ 	.word	0x00075090


	//   ....[255]....
        /*1888*/ 	.word	0x000750d0


	//   ....[0]....
        /*188c*/ 	.word	0x00075100


	//   ....[1]....
        /*1890*/ 	.word	0x00075340


	//   ....[2]....
        /*1894*/ 	.word	0x00075370


	//   ....[3]....
        /*1898*/ 	.word	0x000753b0


	//   ....[4]....
        /*189c*/ 	.word	0x000753e0


	//   ....[5]....
        /*18a0*/ 	.word	0x00075460


	//   ....[6]....
        /*18a4*/ 	.word	0x00075490


	//   ....[7]....
        /*18a8*/ 	.word	0x000754d0


	//   ....[8]....
        /*18ac*/ 	.word	0x00075500


	//   ....[9]....
        /*18b0*/ 	.word	0x000755c0


	//   ....[10]....
        /*18b4*/ 	.word	0x000755f0


	//   ....[11]....
        /*18b8*/ 	.word	0x00075630


	//   ....[12]....
        /*18bc*/ 	.word	0x00075660


	//   ....[13]....
        /*18c0*/ 	.word	0x000756e0


	//   ....[14]....
        /*18c4*/ 	.word	0x00075710


	//   ....[15]....
        /*18c8*/ 	.word	0x00075750


	//   ....[16]....
        /*18cc*/ 	.word	0x00075780


	//   ....[17]....
        /*18d0*/ 	.word	0x00075880


	//   ....[18]....
        /*18d4*/ 	.word	0x000758b0


	//   ....[19]....
        /*18d8*/ 	.word	0x000758f0


	//   ....[20]....
        /*18dc*/ 	.word	0x00075920


	//   ....[21]....
        /*18e0*/ 	.word	0x000759a0


	//   ....[22]....
        /*18e4*/ 	.word	0x000759d0


	//   ....[23]....
        /*18e8*/ 	.word	0x00075a10


	//   ....[24]....
        /*18ec*/ 	.word	0x00075a40


	//   ....[25]....
        /*18f0*/ 	.word	0x00075b00


	//   ....[26]....
        /*18f4*/ 	.word	0x00075b30


	//   ....[27]....
        /*18f8*/ 	.word	0x00075b70


	//   ....[28]....
        /*18fc*/ 	.word	0x00075ba0


	//   ....[29]....
        /*1900*/ 	.word	0x00075c20


	//   ....[30]....
        /*1904*/ 	.word	0x00075c50


	//   ....[31]....
        /*1908*/ 	.word	0x00075c90


	//   ....[32]....
        /*190c*/ 	.word	0x00075cc0


	//   ....[33]....
        /*1910*/ 	.word	0x00075e00


	//   ....[34]....
        /*1914*/ 	.word	0x00075e30


	//   ....[35]....
        /*1918*/ 	.word	0x00075e70


	//   ....[36]....
        /*191c*/ 	.word	0x00075ea0


	//   ....[37]....
        /*1920*/ 	.word	0x00075f20


	//   ....[38]....
        /*1924*/ 	.word	0x00075f50


	//   ....[39]....
        /*1928*/ 	.word	0x00075f90


	//   ....[40]....
        /*192c*/ 	.word	0x00075fc0


	//   ....[41]....
        /*1930*/ 	.word	0x00076080


	//   ....[42]....
        /*1934*/ 	.word	0x000760b0


	//   ....[43]....
        /*1938*/ 	.word	0x000760f0


	//   ....[44]....
        /*193c*/ 	.word	0x00076120


	//   ....[45]....
        /*1940*/ 	.word	0x000761a0


	//   ....[46]....
        /*1944*/ 	.word	0x000761d0


	//   ....[47]....
        /*1948*/ 	.word	0x00076210


	//   ....[48]....
        /*194c*/ 	.word	0x00076240


	//   ....[49]....
        /*1950*/ 	.word	0x00076340


	//   ....[50]....
        /*1954*/ 	.word	0x00076370


	//   ....[51]....
        /*1958*/ 	.word	0x000763b0


	//   ....[52]....
        /*195c*/ 	.word	0x000763e0


	//   ....[53]....
        /*1960*/ 	.word	0x00076460


	//   ....[54]....
        /*1964*/ 	.word	0x00076490


	//   ....[55]....
        /*1968*/ 	.word	0x000764d0


	//   ....[56]....
        /*196c*/ 	.word	0x00076500


	//   ....[57]....
        /*1970*/ 	.word	0x000765c0


	//   ....[58]....
        /*1974*/ 	.word	0x000765f0


	//   ....[59]....
        /*1978*/ 	.word	0x00076630


	//   ....[60]....
        /*197c*/ 	.word	0x00076660


	//   ....[61]....
        /*1980*/ 	.word	0x000766e0


	//   ....[62]....
        /*1984*/ 	.word	0x00076710


	//   ....[63]....
        /*1988*/ 	.word	0x00076750


	//   ....[64]....
        /*198c*/ 	.word	0x00076780


	//   ....[65]....
        /*1990*/ 	.word	0x00076900


	//   ....[66]....
        /*1994*/ 	.word	0x00076930


	//   ....[67]....
        /*1998*/ 	.word	0x00076970


	//   ....[68]....
        /*199c*/ 	.word	0x000769a0


	//   ....[69]....
        /*19a0*/ 	.word	0x00076a20


	//   ....[70]....
        /*19a4*/ 	.word	0x00076a50


	//   ....[71]....
        /*19a8*/ 	.word	0x00076a90


	//   ....[72]....
        /*19ac*/ 	.word	0x00076ac0


	//   ....[73]....
        /*19b0*/ 	.word	0x00076b80


	//   ....[74]....
        /*19b4*/ 	.word	0x00076bb0


	//   ....[75]....
        /*19b8*/ 	.word	0x00076bf0


	//   ....[76]....
        /*19bc*/ 	.word	0x00076c20


	//   ....[77]....
        /*19c0*/ 	.word	0x00076ca0


	//   ....[78]....
        /*19c4*/ 	.word	0x00076cd0


	//   ....[79]....
        /*19c8*/ 	.word	0x00076d10


	//   ....[80]....
        /*19cc*/ 	.word	0x00076d40


	//   ....[81]....
        /*19d0*/ 	.word	0x00076e40


	//   ....[82]....
        /*19d4*/ 	.word	0x00076e70


	//   ....[83]....
        /*19d8*/ 	.word	0x00076eb0


	//   ....[84]....
        /*19dc*/ 	.word	0x00076ee0


	//   ....[85]....
        /*19e0*/ 	.word	0x00076f60


	//   ....[86]....
        /*19e4*/ 	.word	0x00076f90


	//   ....[87]....
        /*19e8*/ 	.word	0x00076fd0


	//   ....[88]....
        /*19ec*/ 	.word	0x00077000


	//   ....[89]....
        /*19f0*/ 	.word	0x000770c0


	//   ....[90]....
        /*19f4*/ 	.word	0x000770f0


	//   ....[91]....
        /*19f8*/ 	.word	0x00077130


	//   ....[92]....
        /*19fc*/ 	.word	0x00077160


	//   ....[93]....
        /*1a00*/ 	.word	0x000771e0


	//   ....[94]....
        /*1a04*/ 	.word	0x00077210


	//   ....[95]....
        /*1a08*/ 	.word	0x00077250


	//   ....[96]....
        /*1a0c*/ 	.word	0x00077280


	//   ....[97]....
        /*1a10*/ 	.word	0x000773c0


	//   ....[98]....
        /*1a14*/ 	.word	0x000773f0


	//   ....[99]....
        /*1a18*/ 	.word	0x00077430


	//   ....[100]....
        /*1a1c*/ 	.word	0x00077460


	//   ....[101]....
        /*1a20*/ 	.word	0x000774e0


	//   ....[102]....
        /*1a24*/ 	.word	0x00077510


	//   ....[103]....
        /*1a28*/ 	.word	0x00077550


	//   ....[104]....
        /*1a2c*/ 	.word	0x00077580


	//   ....[105]....
        /*1a30*/ 	.word	0x00077640


	//   ....[106]....
        /*1a34*/ 	.word	0x00077670


	//   ....[107]....
        /*1a38*/ 	.word	0x000776b0


	//   ....[108]....
        /*1a3c*/ 	.word	0x000776e0


	//   ....[109]....
        /*1a40*/ 	.word	0x00077760


	//   ....[110]....
        /*1a44*/ 	.word	0x00077790


	//   ....[111]....
        /*1a48*/ 	.word	0x000777d0


	//   ....[112]....
        /*1a4c*/ 	.word	0x00077800


	//   ....[113]....
        /*1a50*/ 	.word	0x00077900


	//   ....[114]....
        /*1a54*/ 	.word	0x00077930


	//   ....[115]....
        /*1a58*/ 	.word	0x00077970


	//   ....[116]....
        /*1a5c*/ 	.word	0x000779a0


	//   ....[117]....
        /*1a60*/ 	.word	0x00077a20


	//   ....[118]....
        /*1a64*/ 	.word	0x00077a50


	//   ....[119]....
        /*1a68*/ 	.word	0x00077a90


	//   ....[120]....
        /*1a6c*/ 	.word	0x00077ac0


	//   ....[121]....
        /*1a70*/ 	.word	0x00077b80


	//   ....[122]....
        /*1a74*/ 	.word	0x00077bb0


	//   ....[123]....
        /*1a78*/ 	.word	0x00077bf0


	//   ....[124]....
        /*1a7c*/ 	.word	0x00077c20


	//   ....[125]....
        /*1a80*/ 	.word	0x00077ca0


	//   ....[126]....
        /*1a84*/ 	.word	0x00077cd0


	//   ....[127]....
        /*1a88*/ 	.word	0x00077d10


	//   ....[128]....
        /*1a8c*/ 	.word	0x00077d40


	//   ....[129]....
        /*1a90*/ 	.word	0x00077f00


	//   ....[130]....
        /*1a94*/ 	.word	0x00077f30


	//   ....[131]....
        /*1a98*/ 	.word	0x00077f70


	//   ....[132]....
        /*1a9c*/ 	.word	0x00077fa0


	//   ....[133]....
        /*1aa0*/ 	.word	0x00078020


	//   ....[134]....
        /*1aa4*/ 	.word	0x00078050


	//   ....[135]....
        /*1aa8*/ 	.word	0x00078090


	//   ....[136]....
        /*1aac*/ 	.word	0x000780c0


	//   ....[137]....
        /*1ab0*/ 	.word	0x00078180


	//   ....[138]....
        /*1ab4*/ 	.word	0x000781b0


	//   ....[139]....
        /*1ab8*/ 	.word	0x000781f0


	//   ....[140]....
        /*1abc*/ 	.word	0x00078220


	//   ....[141]....
        /*1ac0*/ 	.word	0x000782a0


	//   ....[142]....
        /*1ac4*/ 	.word	0x000782d0


	//   ....[143]....
        /*1ac8*/ 	.word	0x00078310


	//   ....[144]....
        /*1acc*/ 	.word	0x00078340


	//   ....[145]....
        /*1ad0*/ 	.word	0x00078440


	//   ....[146]....
        /*1ad4*/ 	.word	0x00078470


	//   ....[147]....
        /*1ad8*/ 	.word	0x000784b0


	//   ....[148]....
        /*1adc*/ 	.word	0x000784e0


	//   ....[149]....
        /*1ae0*/ 	.word	0x00078560


	//   ....[150]....
        /*1ae4*/ 	.word	0x00078590


	//   ....[151]....
        /*1ae8*/ 	.word	0x000785d0


	//   ....[152]....
        /*1aec*/ 	.word	0x00078600


	//   ....[153]....
        /*1af0*/ 	.word	0x000786c0


	//   ....[154]....
        /*1af4*/ 	.word	0x000786f0


	//   ....[155]....
        /*1af8*/ 	.word	0x00078730


	//   ....[156]....
        /*1afc*/ 	.word	0x00078760


	//   ....[157]....
        /*1b00*/ 	.word	0x000787e0


	//   ....[158]....
        /*1b04*/ 	.word	0x00078810


	//   ....[159]....
        /*1b08*/ 	.word	0x00078850


	//   ....[160]....
        /*1b0c*/ 	.word	0x00078880


	//   ....[161]....
        /*1b10*/ 	.word	0x000789c0


	//   ....[162]....
        /*1b14*/ 	.word	0x000789f0


	//   ....[163]....
        /*1b18*/ 	.word	0x00078a30


	//   ....[164]....
        /*1b1c*/ 	.word	0x00078a60


	//   ....[165]....
        /*1b20*/ 	.word	0x00078ae0


	//   ....[166]....
        /*1b24*/ 	.word	0x00078b10


	//   ....[167]....
        /*1b28*/ 	.word	0x00078b50


	//   ....[168]....
        /*1b2c*/ 	.word	0x00078b80


	//   ....[169]....
        /*1b30*/ 	.word	0x00078c40


	//   ....[170]....
        /*1b34*/ 	.word	0x00078c70


	//   ....[171]....
        /*1b38*/ 	.word	0x00078cb0


	//   ....[172]....
        /*1b3c*/ 	.word	0x00078ce0


	//   ....[173]....
        /*1b40*/ 	.word	0x00078d60


	//   ....[174]....
        /*1b44*/ 	.word	0x00078d90


	//   ....[175]....
        /*1b48*/ 	.word	0x00078dd0


	//   ....[176]....
        /*1b4c*/ 	.word	0x00078e00


	//   ....[177]....
        /*1b50*/ 	.word	0x00078f00


	//   ....[178]....
        /*1b54*/ 	.word	0x00078f30


	//   ....[179]....
        /*1b58*/ 	.word	0x00078f70


	//   ....[180]....
        /*1b5c*/ 	.word	0x00078fa0


	//   ....[181]....
        /*1b60*/ 	.word	0x00079020


	//   ....[182]....
        /*1b64*/ 	.word	0x00079050


	//   ....[183]....
        /*1b68*/ 	.word	0x00079090


	//   ....[184]....
        /*1b6c*/ 	.word	0x000790c0


	//   ....[185]....
        /*1b70*/ 	.word	0x00079180


	//   ....[186]....
        /*1b74*/ 	.word	0x000791b0


	//   ....[187]....
        /*1b78*/ 	.word	0x000791f0


	//   ....[188]....
        /*1b7c*/ 	.word	0x00079220


	//   ....[189]....
        /*1b80*/ 	.word	0x000792a0


	//   ....[190]....
        /*1b84*/ 	.word	0x000792d0


	//   ....[191]....
        /*1b88*/ 	.word	0x00079310


	//   ....[192]....
        /*1b8c*/ 	.word	0x00079340


	//   ....[193]....
        /*1b90*/ 	.word	0x000794c0


	//   ....[194]....
        /*1b94*/ 	.word	0x000794f0


	//   ....[195]....
        /*1b98*/ 	.word	0x00079530


	//   ....[196]....
        /*1b9c*/ 	.word	0x00079560


	//   ....[197]....
        /*1ba0*/ 	.word	0x000795e0


	//   ....[198]....
        /*1ba4*/ 	.word	0x00079610


	//   ....[199]....
        /*1ba8*/ 	.word	0x00079650


	//   ....[200]....
        /*1bac*/ 	.word	0x00079680


	//   ....[201]....
        /*1bb0*/ 	.word	0x00079740


	//   ....[202]....
        /*1bb4*/ 	.word	0x00079770


	//   ....[203]....
        /*1bb8*/ 	.word	0x000797b0


	//   ....[204]....
        /*1bbc*/ 	.word	0x000797e0


	//   ....[205]....
        /*1bc0*/ 	.word	0x00079860


	//   ....[206]....
        /*1bc4*/ 	.word	0x00079890


	//   ....[207]....
        /*1bc8*/ 	.word	0x000798d0


	//   ....[208]....
        /*1bcc*/ 	.word	0x00079900


	//   ....[209]....
        /*1bd0*/ 	.word	0x00079a00


	//   ....[210]....
        /*1bd4*/ 	.word	0x00079a30


	//   ....[211]....
        /*1bd8*/ 	.word	0x00079a70


	//   ....[212]....
        /*1bdc*/ 	.word	0x00079aa0


	//   ....[213]....
        /*1be0*/ 	.word	0x00079b20


	//   ....[214]....
        /*1be4*/ 	.word	0x00079b50


	//   ....[215]....
        /*1be8*/ 	.word	0x00079b90


	//   ....[216]....
        /*1bec*/ 	.word	0x00079bc0


	//   ....[217]....
        /*1bf0*/ 	.word	0x00079c80


	//   ....[218]....
        /*1bf4*/ 	.word	0x00079cb0


	//   ....[219]....
        /*1bf8*/ 	.word	0x00079cf0


	//   ....[220]....
        /*1bfc*/ 	.word	0x00079d20


	//   ....[221]....
        /*1c00*/ 	.word	0x00079da0


	//   ....[222]....
        /*1c04*/ 	.word	0x00079dd0


	//   ....[223]....
        /*1c08*/ 	.word	0x00079e10


	//   ....[224]....
        /*1c0c*/ 	.word	0x00079e40


	//   ....[225]....
        /*1c10*/ 	.word	0x00079f80


	//   ....[226]....
        /*1c14*/ 	.word	0x00079fb0


	//   ....[227]....
        /*1c18*/ 	.word	0x00079ff0


	//   ....[228]....
        /*1c1c*/ 	.word	0x0007a020


	//   ....[229]....
        /*1c20*/ 	.word	0x0007a0a0


	//   ....[230]....
        /*1c24*/ 	.word	0x0007a0d0


	//   ....[231]....
        /*1c28*/ 	.word	0x0007a110


	//   ....[232]....
        /*1c2c*/ 	.word	0x0007a140


	//   ....[233]....
        /*1c30*/ 	.word	0x0007a200


	//   ....[234]....
        /*1c34*/ 	.word	0x0007a230


	//   ....[235]....
        /*1c38*/ 	.word	0x0007a270


	//   ....[236]....
        /*1c3c*/ 	.word	0x0007a2a0


	//   ....[237]....
        /*1c40*/ 	.word	0x0007a320


	//   ....[238]....
        /*1c44*/ 	.word	0x0007a350


	//   ....[239]....
        /*1c48*/ 	.word	0x0007a390


	//   ....[240]....
        /*1c4c*/ 	.word	0x0007a3c0


	//   ....[241]....
        /*1c50*/ 	.word	0x0007a4c0


	//   ....[242]....
        /*1c54*/ 	.word	0x0007a4f0


	//   ....[243]....
        /*1c58*/ 	.word	0x0007a530


	//   ....[244]....
        /*1c5c*/ 	.word	0x0007a560


	//   ....[245]....
        /*1c60*/ 	.word	0x0007a5e0


	//   ....[246]....
        /*1c64*/ 	.word	0x0007a610


	//   ....[247]....
        /*1c68*/ 	.word	0x0007a650


	//   ....[248]....
        /*1c6c*/ 	.word	0x0007a680


	//   ....[249]....
        /*1c70*/ 	.word	0x0007a740


	//   ....[250]....
        /*1c74*/ 	.word	0x0007a770


	//   ....[251]....
        /*1c78*/ 	.word	0x0007a7b0


	//   ....[252]....
        /*1c7c*/ 	.word	0x0007a7e0


	//   ....[253]....
        /*1c80*/ 	.word	0x0007a860


	//   ....[254]....
        /*1c84*/ 	.word	0x0007a890


	//   ....[255]....
        /*1c88*/ 	.word	0x0007a8d0


	//   ....[0]....
        /*1c8c*/ 	.word	0x0007a900


	//   ....[1]....
        /*1c90*/ 	.word	0x0007ab00


	//   ....[2]....
        /*1c94*/ 	.word	0x0007ab30


	//   ....[3]....
        /*1c98*/ 	.word	0x0007ab70


	//   ....[4]....
        /*1c9c*/ 	.word	0x0007aba0


	//   ....[5]....
        /*1ca0*/ 	.word	0x0007ac20


	//   ....[6]....
        /*1ca4*/ 	.word	0x0007ac50


	//   ....[7]....
        /*1ca8*/ 	.word	0x0007ac90


	//   ....[8]....
        /*1cac*/ 	.word	0x0007acc0


	//   ....[9]....
        /*1cb0*/ 	.word	0x0007ad80


	//   ....[10]....
        /*1cb4*/ 	.word	0x0007adb0


	//   ....[11]....
        /*1cb8*/ 	.word	0x0007adf0


	//   ....[12]....
        /*1cbc*/ 	.word	0x0007ae20


	//   ....[13]....
        /*1cc0*/ 	.word	0x0007aea0


	//   ....[14]....
        /*1cc4*/ 	.word	0x0007aed0


	//   ....[15]....
        /*1cc8*/ 	.word	0x0007af10


	//   ....[16]....
        /*1ccc*/ 	.word	0x0007af40


	//   ....[17]....
        /*1cd0*/ 	.word	0x0007b040


	//   ....[18]....
        /*1cd4*/ 	.word	0x0007b070


	//   ....[19]....
        /*1cd8*/ 	.word	0x0007b0b0


	//   ....[20]....
        /*1cdc*/ 	.word	0x0007b0e0


	//   ....[21]....
        /*1ce0*/ 	.word	0x0007b160


	//   ....[22]....
        /*1ce4*/ 	.word	0x0007b190


	//   ....[23]....
        /*1ce8*/ 	.word	0x0007b1d0


	//   ....[24]....
        /*1cec*/ 	.word	0x0007b200


	//   ....[25]....
        /*1cf0*/ 	.word	0x0007b2c0


	//   ....[26]....
        /*1cf4*/ 	.word	0x0007b2f0


	//   ....[27]....
        /*1cf8*/ 	.word	0x0007b330


	//   ....[28]....
        /*1cfc*/ 	.word	0x0007b360


	//   ....[29]....
        /*1d00*/ 	.word	0x0007b3e0


	//   ....[30]....
        /*1d04*/ 	.word	0x0007b410


	//   ....[31]....
        /*1d08*/ 	.word	0x0007b450


	//   ....[32]....
        /*1d0c*/ 	.word	0x0007b480


	//   ....[33]....
        /*1d10*/ 	.word	0x0007b5c0


	//   ....[34]....
        /*1d14*/ 	.word	0x0007b5f0


	//   ....[35]....
        /*1d18*/ 	.word	0x0007b630


	//   ....[36]....
        /*1d1c*/ 	.word	0x0007b660


	//   ....[37]....
        /*1d20*/ 	.word	0x0007b6e0


	//   ....[38]....
        /*1d24*/ 	.word	0x0007b710


	//   ....[39]....
        /*1d28*/ 	.word	0x0007b750


	//   ....[40]....
        /*1d2c*/ 	.word	0x0007b780


	//   ....[41]....
        /*1d30*/ 	.word	0x0007b840


	//   ....[42]....
        /*1d34*/ 	.word	0x0007b870


	//   ....[43]....
        /*1d38*/ 	.word	0x0007b8b0


	//   ....[44]....
        /*1d3c*/ 	.word	0x0007b8e0


	//   ....[45]....
        /*1d40*/ 	.word	0x0007b960


	//   ....[46]....
        /*1d44*/ 	.word	0x0007b990


	//   ....[47]....
        /*1d48*/ 	.word	0x0007b9d0


	//   ....[48]....
        /*1d4c*/ 	.word	0x0007ba00


	//   ....[49]....
        /*1d50*/ 	.word	0x0007bb00


	//   ....[50]....
        /*1d54*/ 	.word	0x0007bb30


	//   ....[51]....
        /*1d58*/ 	.word	0x0007bb70


	//   ....[52]....
        /*1d5c*/ 	.word	0x0007bba0


	//   ....[53]....
        /*1d60*/ 	.word	0x0007bc20


	//   ....[54]....
        /*1d64*/ 	.word	0x0007bc50


	//   ....[55]....
        /*1d68*/ 	.word	0x0007bc90


	//   ....[56]....
        /*1d6c*/ 	.word	0x0007bcc0


	//   ....[57]....
        /*1d70*/ 	.word	0x0007bd80


	//   ....[58]....
        /*1d74*/ 	.word	0x0007bdb0


	//   ....[59]....
        /*1d78*/ 	.word	0x0007bdf0


	//   ....[60]....
        /*1d7c*/ 	.word	0x0007be20


	//   ....[61]....
        /*1d80*/ 	.word	0x0007bea0


	//   ....[62]....
        /*1d84*/ 	.word	0x0007bed0


	//   ....[63]....
        /*1d88*/ 	.word	0x0007bf10


	//   ....[64]....
        /*1d8c*/ 	.word	0x0007bf40


	//   ....[65]....
        /*1d90*/ 	.word	0x0007c0c0


	//   ....[66]....
        /*1d94*/ 	.word	0x0007c0f0


	//   ....[67]....
        /*1d98*/ 	.word	0x0007c130


	//   ....[68]....
        /*1d9c*/ 	.word	0x0007c160


	//   ....[69]....
        /*1da0*/ 	.word	0x0007c1e0


	//   ....[70]....
        /*1da4*/ 	.word	0x0007c210


	//   ....[71]....
        /*1da8*/ 	.word	0x0007c250


	//   ....[72]....
        /*1dac*/ 	.word	0x0007c280


	//   ....[73]....
        /*1db0*/ 	.word	0x0007c340


	//   ....[74]....
        /*1db4*/ 	.word	0x0007c370


	//   ....[75]....
        /*1db8*/ 	.word	0x0007c3b0


	//   ....[76]....
        /*1dbc*/ 	.word	0x0007c3e0


	//   ....[77]....
        /*1dc0*/ 	.word	0x0007c460


	//   ....[78]....
        /*1dc4*/ 	.word	0x0007c490


	//   ....[79]....
        /*1dc8*/ 	.word	0x0007c4d0


	//   ....[80]....
        /*1dcc*/ 	.word	0x0007c500


	//   ....[81]....
        /*1dd0*/ 	.word	0x0007c600


	//   ....[82]....
        /*1dd4*/ 	.word	0x0007c630


	//   ....[83]....
        /*1dd8*/ 	.word	0x0007c670


	//   ....[84]....
        /*1ddc*/ 	.word	0x0007c6a0


	//   ....[85]....
        /*1de0*/ 	.word	0x0007c720


	//   ....[86]....
        /*1de4*/ 	.word	0x0007c750


	//   ....[87]....
        /*1de8*/ 	.word	0x0007c790


	//   ....[88]....
        /*1dec*/ 	.word	0x0007c7c0


	//   ....[89]....
        /*1df0*/ 	.word	0x0007c880


	//   ....[90]....
        /*1df4*/ 	.word	0x0007c8b0


	//   ....[91]....
        /*1df8*/ 	.word	0x0007c8f0


	//   ....[92]....
        /*1dfc*/ 	.word	0x0007c920


	//   ....[93]....
        /*1e00*/ 	.word	0x0007c9a0


	//   ....[94]....
        /*1e04*/ 	.word	0x0007c9d0


	//   ....[95]....
        /*1e08*/ 	.word	0x0007ca10


	//   ....[96]....
        /*1e0c*/ 	.word	0x0007ca40


	//   ....[97]....
        /*1e10*/ 	.word	0x0007cb80


	//   ....[98]....
        /*1e14*/ 	.word	0x0007cbb0


	//   ....[99]....
        /*1e18*/ 	.word	0x0007cbf0


	//   ....[100]....
        /*1e1c*/ 	.word	0x0007cc20


	//   ....[101]....
        /*1e20*/ 	.word	0x0007cca0


	//   ....[102]....
        /*1e24*/ 	.word	0x0007ccd0


	//   ....[103]....
        /*1e28*/ 	.word	0x0007cd10


	//   ....[104]....
        /*1e2c*/ 	.word	0x0007cd40


	//   ....[105]....
        /*1e30*/ 	.word	0x0007ce00


	//   ....[106]....
        /*1e34*/ 	.word	0x0007ce30


	//   ....[107]....
        /*1e38*/ 	.word	0x0007ce70


	//   ....[108]....
        /*1e3c*/ 	.word	0x0007cea0


	//   ....[109]....
        /*1e40*/ 	.word	0x0007cf20


	//   ....[110]....
        /*1e44*/ 	.word	0x0007cf50


	//   ....[111]....
        /*1e48*/ 	.word	0x0007cf90


	//   ....[112]....
        /*1e4c*/ 	.word	0x0007cfc0


	//   ....[113]....
        /*1e50*/ 	.word	0x0007d0c0


	//   ....[114]....
        /*1e54*/ 	.word	0x0007d0f0


	//   ....[115]....
        /*1e58*/ 	.word	0x0007d130


	//   ....[116]....
        /*1e5c*/ 	.word	0x0007d160


	//   ....[117]....
        /*1e60*/ 	.word	0x0007d1e0


	//   ....[118]....
        /*1e64*/ 	.word	0x0007d210


	//   ....[119]....
        /*1e68*/ 	.word	0x0007d250


	//   ....[120]....
        /*1e6c*/ 	.word	0x0007d280


	//   ....[121]....
        /*1e70*/ 	.word	0x0007d340


	//   ....[122]....
        /*1e74*/ 	.word	0x0007d370


	//   ....[123]....
        /*1e78*/ 	.word	0x0007d3b0


	//   ....[124]....
        /*1e7c*/ 	.word	0x0007d3e0


	//   ....[125]....
        /*1e80*/ 	.word	0x0007d460


	//   ....[126]....
        /*1e84*/ 	.word	0x0007d490


	//   ....[127]....
        /*1e88*/ 	.word	0x0007d4d0


	//   ....[128]....
        /*1e8c*/ 	.word	0x0007d500


	//   ....[129]....
        /*1e90*/ 	.word	0x0007d6c0


	//   ....[130]....
        /*1e94*/ 	.word	0x0007d6f0


	//   ....[131]....
        /*1e98*/ 	.word	0x0007d730


	//   ....[132]....
        /*1e9c*/ 	.word	0x0007d760


	//   ....[133]....
        /*1ea0*/ 	.word	0x0007d7e0


	//   ....[134]....
        /*1ea4*/ 	.word	0x0007d810


	//   ....[135]....
        /*1ea8*/ 	.word	0x0007d850


	//   ....[136]....
        /*1eac*/ 	.word	0x0007d880


	//   ....[137]....
        /*1eb0*/ 	.word	0x0007d940


	//   ....[138]....
        /*1eb4*/ 	.word	0x0007d970


	//   ....[139]....
        /*1eb8*/ 	.word	0x0007d9b0


	//   ....[140]....
        /*1ebc*/ 	.word	0x0007d9e0


	//   ....[141]....
        /*1ec0*/ 	.word	0x0007da60


	//   ....[142]....
        /*1ec4*/ 	.word	0x0007da90


	//   ....[143]....
        /*1ec8*/ 	.word	0x0007dad0


	//   ....[144]....
        /*1ecc*/ 	.word	0x0007db00


	//   ....[145]....
        /*1ed0*/ 	.word	0x0007dc00


	//   ....[146]....
        /*1ed4*/ 	.word	0x0007dc30


	//   ....[147]....
        /*1ed8*/ 	.word	0x0007dc70


	//   ....[148]....
        /*1edc*/ 	.word	0x0007dca0


	//   ....[149]....
        /*1ee0*/ 	.word	0x0007dd20


	//   ....[150]....
        /*1ee4*/ 	.word	0x0007dd50


	//   ....[151]....
        /*1ee8*/ 	.word	0x0007dd90


	//   ....[152]....
        /*1eec*/ 	.word	0x0007ddc0


	//   ....[153]....
        /*1ef0*/ 	.word	0x0007de80


	//   ....[154]....
        /*1ef4*/ 	.word	0x0007deb0


	//   ....[155]....
        /*1ef8*/ 	.word	0x0007def0


	//   ....[156]....
        /*1efc*/ 	.word	0x0007df20


	//   ....[157]....
        /*1f00*/ 	.word	0x0007dfa0


	//   ....[158]....
        /*1f04*/ 	.word	0x0007dfd0


	//   ....[159]....
        /*1f08*/ 	.word	0x0007e010


	//   ....[160]....
        /*1f0c*/ 	.word	0x0007e040


	//   ....[161]....
        /*1f10*/ 	.word	0x0007e180


	//   ....[162]....
        /*1f14*/ 	.word	0x0007e1b0


	//   ....[163]....
        /*1f18*/ 	.word	0x0007e1f0


	//   ....[164]....
        /*1f1c*/ 	.word	0x0007e220


	//   ....[165]....
        /*1f20*/ 	.word	0x0007e2a0


	//   ....[166]....
        /*1f24*/ 	.word	0x0007e2d0


	//   ....[167]....
        /*1f28*/ 	.word	0x0007e310


	//   ....[168]....
        /*1f2c*/ 	.word	0x0007e340


	//   ....[169]....
        /*1f30*/ 	.word	0x0007e400


	//   ....[170]....
        /*1f34*/ 	.word	0x0007e430


	//   ....[171]....
        /*1f38*/ 	.word	0x0007e470


	//   ....[172]....
        /*1f3c*/ 	.word	0x0007e4a0


	//   ....[173]....
        /*1f40*/ 	.word	0x0007e520


	//   ....[174]....
        /*1f44*/ 	.word	0x0007e550


	//   ....[175]....
        /*1f48*/ 	.word	0x0007e590


	//   ....[176]....
        /*1f4c*/ 	.word	0x0007e5c0


	//   ....[177]....
        /*1f50*/ 	.word	0x0007e6c0


	//   ....[178]....
        /*1f54*/ 	.word	0x0007e6f0


	//   ....[179]....
        /*1f58*/ 	.word	0x0007e730


	//   ....[180]....
        /*1f5c*/ 	.word	0x0007e760


	//   ....[181]....
        /*1f60*/ 	.word	0x0007e7e0


	//   ....[182]....
        /*1f64*/ 	.word	0x0007e810


	//   ....[183]....
        /*1f68*/ 	.word	0x0007e850


	//   ....[184]....
        /*1f6c*/ 	.word	0x0007e880


	//   ....[185]....
        /*1f70*/ 	.word	0x0007e940


	//   ....[186]....
        /*1f74*/ 	.word	0x0007e970


	//   ....[187]....
        /*1f78*/ 	.word	0x0007e9b0


	//   ....[188]....
        /*1f7c*/ 	.word	0x0007e9e0


	//   ....[189]....
        /*1f80*/ 	.word	0x0007ea60


	//   ....[190]....
        /*1f84*/ 	.word	0x0007ea90


	//   ....[191]....
        /*1f88*/ 	.word	0x0007ead0


	//   ....[192]....
        /*1f8c*/ 	.word	0x0007eb00


	//   ....[193]....
        /*1f90*/ 	.word	0x0007ec80


	//   ....[194]....
        /*1f94*/ 	.word	0x0007ecb0


	//   ....[195]....
        /*1f98*/ 	.word	0x0007ecf0


	//   ....[196]....
        /*1f9c*/ 	.word	0x0007ed20


	//   ....[197]....
        /*1fa0*/ 	.word	0x0007eda0


	//   ....[198]....
        /*1fa4*/ 	.word	0x0007edd0


	//   ....[199]....
        /*1fa8*/ 	.word	0x0007ee10


	//   ....[200]....
        /*1fac*/ 	.word	0x0007ee40


	//   ....[201]....
        /*1fb0*/ 	.word	0x0007ef00


	//   ....[202]....
        /*1fb4*/ 	.word	0x0007ef30


	//   ....[203]....
        /*1fb8*/ 	.word	0x0007ef70


	//   ....[204]....
        /*1fbc*/ 	.word	0x0007efa0


	//   ....[205]....
        /*1fc0*/ 	.word	0x0007f020


	//   ....[206]....
        /*1fc4*/ 	.word	0x0007f050


	//   ....[207]....
        /*1fc8*/ 	.word	0x0007f090


	//   ....[208]....
        /*1fcc*/ 	.word	0x0007f0c0


	//   ....[209]....
        /*1fd0*/ 	.word	0x0007f1c0


	//   ....[210]....
        /*1fd4*/ 	.word	0x0007f1f0


	//   ....[211]....
        /*1fd8*/ 	.word	0x0007f230


	//   ....[212]....
        /*1fdc*/ 	.word	0x0007f260


	//   ....[213]....
        /*1fe0*/ 	.word	0x0007f2e0


	//   ....[214]....
        /*1fe4*/ 	.word	0x0007f310


	//   ....[215]....
        /*1fe8*/ 	.word	0x0007f350


	//   ....[216]....
        /*1fec*/ 	.word	0x0007f380


	//   ....[217]....
        /*1ff0*/ 	.word	0x0007f440


	//   ....[218]....
        /*1ff4*/ 	.word	0x0007f470


	//   ....[219]....
        /*1ff8*/ 	.word	0x0007f4b0


	//   ....[220]....
        /*1ffc*/ 	.word	0x0007f4e0


	//   ....[221]....
        /*2000*/ 	.word	0x0007f560


	//   ....[222]....
        /*2004*/ 	.word	0x0007f590


	//   ....[223]....
        /*2008*/ 	.word	0x0007f5d0


	//   ....[224]....
        /*200c*/ 	.word	0x0007f600


	//   ....[225]....
        /*2010*/ 	.word	0x0007f740


	//   ....[226]....
        /*2014*/ 	.word	0x0007f770


	//   ....[227]....
        /*2018*/ 	.word	0x0007f7b0


	//   ....[228]....
        /*201c*/ 	.word	0x0007f7e0


	//   ....[229]....
        /*2020*/ 	.word	0x0007f860


	//   ....[230]....
        /*2024*/ 	.word	0x0007f890


	//   ....[231]....
        /*2028*/ 	.word	0x0007f8d0


	//   ....[232]....
        /*202c*/ 	.word	0x0007f900


	//   ....[233]....
        /*2030*/ 	.word	0x0007f9c0


	//   ....[234]....
        /*2034*/ 	.word	0x0007f9f0


	//   ....[235]....
        /*2038*/ 	.word	0x0007fa30


	//   ....[236]....
        /*203c*/ 	.word	0x0007fa60


	//   ....[237]....
        /*2040*/ 	.word	0x0007fae0


	//   ....[238]....
        /*2044*/ 	.word	0x0007fb10


	//   ....[239]....
        /*2048*/ 	.word	0x0007fb50


	//   ....[240]....
        /*204c*/ 	.word	0x0007fb80


	//   ....[241]....
        /*2050*/ 	.word	0x0007fc80


	//   ....[242]....
        /*2054*/ 	.word	0x0007fcb0


	//   ....[243]....
        /*2058*/ 	.word	0x0007fcf0


	//   ....[244]....
        /*205c*/ 	.word	0x0007fd20


	//   ....[245]....
        /*2060*/ 	.word	0x0007fda0


	//   ....[246]....
        /*2064*/ 	.word	0x0007fdd0


	//   ....[247]....
        /*2068*/ 	.word	0x0007fe10


	//   ....[248]....
        /*206c*/ 	.word	0x0007fe40


	//   ....[249]....
        /*2070*/ 	.word	0x0007ff00


	//   ....[250]....
        /*2074*/ 	.word	0x0007ff30


	//   ....[251]....
        /*2078*/ 	.word	0x0007ff70


	//   ....[252]....
        /*207c*/ 	.word	0x0007ffa0


	//   ....[253]....
        /*2080*/ 	.word	0x00080020


	//   ....[254]....
        /*2084*/ 	.word	0x00080050


	//   ....[255]....
        /*2088*/ 	.word	0x00080090


	//   ....[0]....
        /*208c*/ 	.word	0x000800b0


	//----- nvinfo : EIATTR_CRS_STACK_SIZE
	.align		4
.L_23:
        /*2090*/ 	.byte	0x04, 0x1e
        /*2092*/ 	.short	(.L_25 - .L_24)
.L_24:
        /*2094*/ 	.word	0x00000000


	//----- nvinfo : EIATTR_CBANK_PARAM_SIZE
	.align		4
.L_25:
        /*2098*/ 	.byte	0x03, 0x19
        /*209a*/ 	.short	0x0028


	//----- nvinfo : EIATTR_PARAM_CBANK
	.align		4
        /*209c*/ 	.byte	0x04, 0x0a
        /*209e*/ 	.short	(.L_27 - .L_26)
	.align		4
.L_26:
        /*20a0*/ 	.word	index@(.nv.constant0._Z9RF_kernelPfiiiiiS_)
        /*20a4*/ 	.short	0x0380
        /*20a6*/ 	.short	0x0028


	//----- nvinfo : EIATTR_SW_WAR
	.align		4
.L_27:
        /*20a8*/ 	.byte	0x04, 0x36
        /*20aa*/ 	.short	(.L_29 - .L_28)
.L_28:
        /*20ac*/ 	.word	0x00000008
.L_29:


//--------------------- .nv.callgraph             --------------------------
	.section	.nv.callgraph,"",@"SHT_CUDA_CALLGRAPH"
	.align	4
	.sectionentsize	8
	.align		4
        /*0000*/ 	.word	0x00000000
	.align		4
        /*0004*/ 	.word	0xffffffff
	.align		4
        /*0008*/ 	.word	0x00000000
	.align		4
        /*000c*/ 	.word	0xfffffffe
	.align		4
        /*0010*/ 	.word	0x00000000
	.align		4
        /*0014*/ 	.word	0xfffffffd
	.align		4
        /*0018*/ 	.word	0x00000000
	.align		4
        /*001c*/ 	.word	0xfffffffc


//--------------------- .text._Z9RF_kernelPfiiiiiS_ --------------------------
	.section	.text._Z9RF_kernelPfiiiiiS_,"ax",@progbits
	.align	128
        .global         _Z9RF_kernelPfiiiiiS_
        .type           _Z9RF_kernelPfiiiiiS_,@function
        .size           _Z9RF_kernelPfiiiiiS_,(.L_x_2563 - _Z9RF_kernelPfiiiiiS_)
        .other          _Z9RF_kernelPfiiiiiS_,@"STO_CUDA_ENTRY STV_DEFAULT"
_Z9RF_kernelPfiiiiiS_:
.text._Z9RF_kernelPfiiiiiS_:
[----:B------:R-:W-:Y:S01]  /*0000*/  LDC R1, c[0x0][0x37c] ;  /* 0x0000df00ff017b82 */ /* 0x000fe20000000800 */
[----:B------:R-:W0:Y:S07]  /*0010*/  S2R R3, SR_TID.X ;  /* 0x0000000000037919 */ /* 0x000e2e0000002100 */
[----:B------:R-:W0:Y:S01]  /*0020*/  S2UR UR4, SR_CTAID.X ;  /* 0x00000000000479c3 */ /* 0x000e220000002500 */
[----:B------:R-:W1:Y:S07]  /*0030*/  LDCU UR5, c[0x0][0x388] ;  /* 0x00007100ff0577ac */ /* 0x000e6e0008000800 */
[----:B------:R-:W0:Y:S02]  /*0040*/  LDC R0, c[0x0][0x360] ;  /* 0x0000d800ff007b82 */ /* 0x000e240000000800 */
[----:B0-----:R-:W-:-:S05]  /*0050*/  IMAD R0, R0, UR4, R3 ;  /* 0x0000000400007c24 */ /* 0x001fca000f8e0203 */
[----:B-1----:R-:W-:-:S13]  /*0060*/  ISETP.GE.AND P0, PT, R0, UR5, PT ;  /* 0x0000000500007c0c */ /* 0x002fda000bf06270 */
[----:B------:R-:W-:Y:S05]  /*0070*/  @P0 EXIT ;  /* 0x000000000000094d */ /* 0x000fea0003800000 */
[----:B------:R-:W0:Y:S01]  /*0080*/  LDC.64 R2, c[0x0][0x380] ;  /* 0x0000e000ff027b82 */ /* 0x000e220000000a00 */
[----:B------:R-:W1:Y:S07]  /*0090*/  LDCU.64 UR4, c[0x0][0x358] ;  /* 0x00006b00ff0477ac */ /* 0x000e6e0008000a00 */
[----:B------:R-:W2:Y:S01]  /*00a0*/  LDC R5, c[0x0][0x38c] ;  /* 0x0000e300ff057b82 */ /* 0x000ea20000000800 */
[----:B0-----:R-:W-:-:S05]  /*00b0*/  IMAD.WIDE R2, R0, 0x4, R2 ;  /* 0x0000000400027825 */ /* 0x001fca00078e0202 */
[----:B-1----:R-:W3:Y:S01]  /*00c0*/  LDG.E R4, desc[UR4][R2.64] ;  /* 0x0000000402047981 */ /* 0x002ee2000c1e1900 */
[----:B------:R-:W-:Y:S01]  /*00d0*/  BSSY.RECONVERGENT B0, `(.L_x_0) ;  /* 0x0001bfc000007945 */ /* 0x000fe20003800200 */
[----:B--2---:R-:W-:-:S05]  /*00e0*/  VIADD R6, R5, 0x3ff ;  /* 0x000003ff05067836 */ /* 0x004fca0000000000 */
[----:B------:R-:W-:-:S04]  /*00f0*/  I2FP.F32.S32 R7, R6 ;  /* 0x0000000600077245 */ /* 0x000fc80000201400 */
[----:B---3--:R-:W-:-:S13]  /*0100*/  FSETP.GT.AND P0, PT, R4, R7, PT ;  /* 0x000000070400720b */ /* 0x008fda0003f04000 */
[----:B------:R-:W-:Y:S05]  /*0110*/  @!P0 BRA `(.L_x_1) ;  /* 0x000000dc00f88947 */ /* 0x000fea0003800000 */
[----:B------:R-:W-:-:S05]  /*0120*/  VIADD R6, R5, 0x5ff ;  /* 0x000005ff05067836 */ /* 0x000fca0000000000 */
[----:B------:R-:W-:-:S04]  /*0130*/  I2FP.F32.S32 R7, R6 ;  /* 0x0000000600077245 */ /* 0x000fc80000201400 */
[----:B------:R-:W-:-:S13]  /*0140*/  FSETP.GT.AND P0, PT, R4, R7, PT ;  /* 0x000000070400720b */ /* 0x000fda0003f04000 */
        /* <DEDUP_REMOVED lines=32> */
[----:B------:R-:W-:Y:S01]  /*0350*/  @P0 VIADD R5, R5, 0x7ff ;  /* 0x000007ff05050836 */ /* 0x000fe20000000000 */
[----:B------:R-:W-:Y:S01]  /*0360*/  @!P0 FSETP.NEU.AND P2, PT, R4, R7, PT ;  /* 0x000000070400820b */ /* 0x000fe20003f4d000 */
[----:B------:R-:W-:-:S03]  /*0370*/  @P0 IMAD.MOV.U32 R6, RZ, RZ, 0x44ffe000 ;  /* 0x44ffe000ff060424 */ /* 0x000fc600078e00ff */
[----:B------:R-:W-:-:S04]  /*0380*/  @P0 I2FP.F32.S32 R5, R5 ;  /* 0x0000000500050245 */ /* 0x000fc80000201400 */
[----:B------:R-:W-:Y:S01]  /*0390*/  @P0 FSETP.NEU.AND P1, PT, R4, R5, PT ;  /* 0x000000050400020b */ /* 0x000fe20003f2d000 */
[----:B------:R-:W-:-:S03]  /*03a0*/  @!P0 IMAD.MOV.U32 R4, RZ, RZ, 0x44ffa000 ;  /* 0x44ffa000ff048424 */ /* 0x000fc600078e00ff */
[----:B------:R-:W-:Y:S02]  /*03b0*/  @P0 FSEL R7, R6, 2046, !P1 ;  /* 0x44ffc00006070808 */ /* 0x000fe40004800000 */
[----:B------:R-:W-:Y:S01]  /*03c0*/  @!P0 FSEL R7, R4, 2044, !P2 ;  /* 0x44ff800004078808 */ /* 0x000fe20005000000 */
[----:B------:R-:W-:Y:S06]  /*03d0*/  BRA `(.L_x_10) ;  /* 0x000001bc002c7947 */ /* 0x000fec0003800000 */
.L_x_9:
[----:B------:R-:W-:-:S05]  /*03e0*/  VIADD R5, R5, 0x7f9 ;  /* 0x000007f905057836 */ /* 0x000fca0000000000 */
[----:B------:R-:W-:-:S04]  /*03f0*/  I2FP.F32.S32 R5, R5 ;  /* 0x0000000500057245 */ /* 0x000fc80000201400 */
[----:B------:R-:W-:-:S13]  /*0400*/  FSETP.GT.AND P0, PT, R4, R5, PT ;  /* 0x000000050400720b */ /* 0x000fda0003f04000 */
[C---:B------:R-:W-:Y:S01]  /*0410*/  @P0 FSETP.NEU.AND P1, PT, R4.reuse, R7, PT ;  /* 0x000000070400020b */ /* 0x040fe20003f2d000 */
[----:B------:R-:W-:Y:S01]  /*0420*/  @P0 IMAD.MOV.U32 R7, RZ, RZ, 0x44ff6000 ;  /* 0x44ff6000ff070424 */ /* 0x000fe200078e00ff */
[----:B------:R-:W-:Y:S01]  /*0430*/  @!P0 FSETP.NEU.AND P2, PT, R4, R5, PT ;  /* 0x000000050400820b */ /* 0x000fe20003f4d000 */
[----:B------:R-:W-:-:S03]  /*0440*/  @!P0 IMAD.MOV.U32 R4, RZ, RZ, 0x44ff2000 ;  /* 0x44ff2000ff048424 */ /* 0x000fc600078e00ff */
[----:B------:R-:W-:Y:S02]  /*0450*/  @P0 FSEL R7, R7, 2042, !P1 ;  /* 0x44ff400007070808 */ /* 0x000fe40004800000 */
[----:B------:R-:W-:Y:S01]  /*0460*/  @!P0 FSEL R7, R4, 2040, !P2 ;  /* 0x44ff000004078808 */ /* 0x000fe20005000000 */
[----:B------:R-:W-:Y:S06]  /*0470*/  BRA `(.L_x_10) ;  /* 0x000001bc00047947 */ /* 0x000fec0003800000 */
.L_x_8:
[----:B------:R-:W-:-:S05]  /*0480*/  VIADD R6, R5, 0x7f3 ;  /* 0x000007f305067836 */ /* 0x000fca0000000000 */
[----:B------:R-:W-:-:S04]  /*0490*/  I2FP.F32.S32 R9, R6 ;  /* 0x0000000600097245 */ /* 0x000fc80000201400 */
[----:B------:R-:W-:-:S13]  /*04a0*/  FSETP.GT.AND P0, PT, R4, R9, PT ;  /* 0x000000090400720b */ /* 0x000fda0003f04000 */
[----:B------:R-:W-:Y:S05]  /*04b0*/  @!P0 BRA `(.L_x_11) ;  /* 0x0000000000288947 */ /* 0x000fea0003800000 */
        /* <DEDUP_REMOVED lines=10> */
.L_x_11:
        /* <DEDUP_REMOVED lines=10> */
.L_x_7:
        /* <DEDUP_REMOVED lines=18> */
.L_x_13:
        /* <DEDUP_REMOVED lines=10> */
.L_x_12:
        /* <DEDUP_REMOVED lines=14> */
.L_x_14:
        /* <DEDUP_REMOVED lines=10> */
.L_x_6:
        /* <DEDUP_REMOVED lines=22> */
.L_x_17:
        /* <DEDUP_REMOVED lines=10> */
.L_x_16:
        /* <DEDUP_REMOVED lines=14> */
.L_x_18:
        /* <DEDUP_REMOVED lines=10> */
.L_x_15:
        /* <DEDUP_REMOVED lines=18> */
.L_x_20:
        /* <DEDUP_REMOVED lines=10> */
.L_x_19:
        /* <DEDUP_REMOVED lines=14> */
.L_x_21:
        /* <DEDUP_REMOVED lines=10> */
.L_x_5:
        /* <DEDUP_REMOVED lines=26> */
.L_x_25:
        /* <DEDUP_REMOVED lines=10> */
.L_x_24:
        /* <DEDUP_REMOVED lines=14> */
.L_x_26:
        /* <DEDUP_REMOVED lines=10> */
.L_x_23:
        /* <DEDUP_REMOVED lines=18> */
.L_x_28:
        /* <DEDUP_REMOVED lines=10> */
.L_x_27:
        /* <DEDUP_REMOVED lines=14> */
.L_x_29:
        /* <DEDUP_REMOVED lines=10> */
.L_x_22:
        /* <DEDUP_REMOVED lines=22> */
.L_x_32:
        /* <DEDUP_REMOVED lines=10> */
.L_x_31:
        /* <DEDUP_REMOVED lines=14> */
.L_x_33:
        /* <DEDUP_REMOVED lines=10> */
.L_x_30:
        /* <DEDUP_REMOVED lines=18> */
.L_x_35:
        /* <DEDUP_REMOVED lines=10> */
.L_x_34:
        /* <DEDUP_REMOVED lines=14> */
.L_x_36:
        /* <DEDUP_REMOVED lines=10> */
.L_x_4:
        /* <DEDUP_REMOVED lines=30> */
.L_x_41:
        /* <DEDUP_REMOVED lines=10> */
.L_x_40:
        /* <DEDUP_REMOVED lines=14> */
.L_x_42:
        /* <DEDUP_REMOVED lines=10> */
.L_x_39:
        /* <DEDUP_REMOVED lines=18> */
.L_x_44:
        /* <DEDUP_REMOVED lines=10> */
.L_x_43:
        /* <DEDUP_REMOVED lines=14> */
.L_x_45:
        /* <DEDUP_REMOVED lines=10> */
.L_x_38:
        /* <DEDUP_REMOVED lines=22> */
.L_x_48:
        /* <DEDUP_REMOVED lines=10> */
.L_x_47:
        /* <DEDUP_REMOVED lines=14> */
.L_x_49:
        /* <DEDUP_REMOVED lines=10> */
.L_x_46:
        /* <DEDUP_REMOVED lines=18> */
.L_x_51:
        /* <DEDUP_REMOVED lines=10> */
.L_x_50:
        /* <DEDUP_REMOVED lines=14> */
.L_x_52:
        /* <DEDUP_REMOVED lines=10> */
.L_x_37:
        /* <DEDUP_REMOVED lines=26> */
.L_x_56:
        /* <DEDUP_REMOVED lines=10> */
.L_x_55:
        /* <DEDUP_REMOVED lines=14> */
.L_x_57:
        /* <DEDUP_REMOVED lines=10> */
.L_x_54:
        /* <DEDUP_REMOVED lines=18> */
.L_x_59:
        /* <DEDUP_REMOVED lines=10> */
.L_x_58:
        /* <DEDUP_REMOVED lines=14> */
.L_x_60:
        /* <DEDUP_REMOVED lines=10> */
.L_x_53:
        /* <DEDUP_REMOVED lines=22> */
.L_x_63:
        /* <DEDUP_REMOVED lines=10> */
.L_x_62:
        /* <DEDUP_REMOVED lines=14> */
.L_x_64:
        /* <DEDUP_REMOVED lines=10> */
.L_x_61:
        /* <DEDUP_REMOVED lines=18> */
.L_x_66:
        /* <DEDUP_REMOVED lines=10> */
.L_x_65:
        /* <DEDUP_REMOVED lines=14> */
.L_x_67:
        /* <DEDUP_REMOVED lines=10> */
.L_x_3:
        /* <DEDUP_REMOVED lines=34> */
.L_x_73:
        /* <DEDUP_REMOVED lines=10> */
.L_x_72:
        /* <DEDUP_REMOVED lines=14> */
.L_x_74:
        /* <DEDUP_REMOVED lines=10> */
.L_x_71:
        /* <DEDUP_REMOVED lines=18> */
.L_x_76:
        /* <DEDUP_REMOVED lines=10> */
.L_x_75:
        /* <DEDUP_REMOVED lines=14> */
.L_x_77:
        /* <DEDUP_REMOVED lines=10> */
.L_x_70:
        /* <DEDUP_REMOVED lines=22> */
.L_x_80:
        /* <DEDUP_REMOVED lines=10> */
.L_x_79:
        /* <DEDUP_REMOVED lines=14> */
.L_x_81:
        /* <DEDUP_REMOVED lines=10> */
.L_x_78:
        /* <DEDUP_REMOVED lines=18> */
.L_x_83:
        /* <DEDUP_REMOVED lines=10> */
.L_x_82:
        /* <DEDUP_REMOVED lines=14> */
.L_x_84:
        /* <DEDUP_REMOVED lines=10> */
.L_x_69:
        /* <DEDUP_REMOVED lines=26> */
.L_x_88:
        /* <DEDUP_REMOVED lines=10> */
.L_x_87:
        /* <DEDUP_REMOVED lines=14> */
.L_x_89:
        /* <DEDUP_REMOVED lines=10> */
.L_x_86:
        /* <DEDUP_REMOVED lines=18> */
.L_x_91:
        /* <DEDUP_REMOVED lines=10> */
.L_x_90:
        /* <DEDUP_REMOVED lines=14> */
.L_x_92:
        /* <DEDUP_REMOVED lines=10> */
.L_x_85:
        /* <DEDUP_REMOVED lines=22> */
.L_x_95:
        /* <DEDUP_REMOVED lines=10> */
.L_x_94:
        /* <DEDUP_REMOVED lines=14> */
.L_x_96:
        /* <DEDUP_REMOVED lines=10> */
.L_x_93:
        /* <DEDUP_REMOVED lines=18> */
.L_x_98:
        /* <DEDUP_REMOVED lines=10> */
.L_x_97:
        /* <DEDUP_REMOVED lines=14> */
.L_x_99:
        /* <DEDUP_REMOVED lines=10> */
.L_x_68:
        /* <DEDUP_REMOVED lines=30> */
.L_x_104:
        /* <DEDUP_REMOVED lines=10> */
.L_x_103:
        /* <DEDUP_REMOVED lines=14> */
.L_x_105:
        /* <DEDUP_REMOVED lines=10> */
.L_x_102:
        /* <DEDUP_REMOVED lines=18> */
.L_x_107:
        /* <DEDUP_REMOVED lines=10> */
.L_x_106:
        /* <DEDUP_REMOVED lines=14> */
.L_x_108:
        /* <DEDUP_REMOVED lines=10> */
.L_x_101:
        /* <DEDUP_REMOVED lines=22> */
.L_x_111:
        /* <DEDUP_REMOVED lines=10> */
.L_x_110:
        /* <DEDUP_REMOVED lines=14> */
.L_x_112:
        /* <DEDUP_REMOVED lines=10> */
.L_x_109:
        /* <DEDUP_REMOVED lines=18> */
.L_x_114:
        /* <DEDUP_REMOVED lines=10> */
.L_x_113:
        /* <DEDUP_REMOVED lines=14> */
.L_x_115:
        /* <DEDUP_REMOVED lines=10> */
.L_x_100:
        /* <DEDUP_REMOVED lines=26> */
.L_x_119:
        /* <DEDUP_REMOVED lines=10> */
.L_x_118:
        /* <DEDUP_REMOVED lines=14> */
.L_x_120:
        /* <DEDUP_REMOVED lines=10> */
.L_x_117:
        /* <DEDUP_REMOVED lines=18> */
.L_x_122:
        /* <DEDUP_REMOVED lines=10> */
.L_x_121:
        /* <DEDUP_REMOVED lines=14> */
.L_x_123:
        /* <DEDUP_REMOVED lines=10> */
.L_x_116:
        /* <DEDUP_REMOVED lines=22> */
.L_x_126:
        /* <DEDUP_REMOVED lines=10> */
.L_x_125:
        /* <DEDUP_REMOVED lines=14> */
.L_x_127:
        /* <DEDUP_REMOVED lines=10> */
.L_x_124:
        /* <DEDUP_REMOVED lines=18> */
.L_x_129:
        /* <DEDUP_REMOVED lines=10> */
.L_x_128:
        /* <DEDUP_REMOVED lines=14> */
.L_x_130:
        /* <DEDUP_REMOVED lines=10> */
.L_x_2:
        /* <DEDUP_REMOVED lines=38> */
.L_x_137:
        /* <DEDUP_REMOVED lines=10> */
.L_x_136:
        /* <DEDUP_REMOVED lines=14> */
.L_x_138:
        /* <DEDUP_REMOVED lines=10> */
.L_x_135:
        /* <DEDUP_REMOVED lines=18> */
.L_x_140:
        /* <DEDUP_REMOVED lines=10> */
.L_x_139:
        /* <DEDUP_REMOVED lines=14> */
.L_x_141:
        /* <DEDUP_REMOVED lines=10> */
.L_x_134:
        /* <DEDUP_REMOVED lines=22> */
.L_x_144:
        /* <DEDUP_REMOVED lines=10> */
.L_x_143:
        /* <DEDUP_REMOVED lines=14> */
.L_x_145:
        /* <DEDUP_REMOVED lines=10> */
.L_x_142:
        /* <DEDUP_REMOVED lines=18> */
.L_x_147:
        /* <DEDUP_REMOVED lines=10> */
.L_x_146:
        /* <DEDUP_REMOVED lines=14> */
.L_x_148:
        /* <DEDUP_REMOVED lines=10> */
.L_x_133:
        /* <DEDUP_REMOVED lines=26> */
.L_x_152:
        /* <DEDUP_REMOVED lines=10> */
.L_x_151:
        /* <DEDUP_REMOVED lines=14> */
.L_x_153:
        /* <DEDUP_REMOVED lines=10> */
.L_x_150:
        /* <DEDUP_REMOVED lines=18> */
.L_x_155:
        /* <DEDUP_REMOVED lines=10> */
.L_x_154:
        /* <DEDUP_REMOVED lines=14> */
.L_x_156:
        /* <DEDUP_REMOVED lines=10> */
.L_x_149:
        /* <DEDUP_REMOVED lines=22> */
.L_x_159:
        /* <DEDUP_REMOVED lines=10> */
.L_x_158:
        /* <DEDUP_REMOVED lines=14> */
.L_x_160:
        /* <DEDUP_REMOVED lines=10> */
.L_x_157:
        /* <DEDUP_REMOVED lines=18> */
.L_x_162:
        /* <DEDUP_REMOVED lines=10> */
.L_x_161:
        /* <DEDUP_REMOVED lines=14> */
.L_x_163:
        /* <DEDUP_REMOVED lines=10> */
.L_x_132:
        /* <DEDUP_REMOVED lines=30> */
.L_x_168:
        /* <DEDUP_REMOVED lines=10> */
.L_x_167:
        /* <DEDUP_REMOVED lines=14> */
.L_x_169:
        /* <DEDUP_REMOVED lines=10> */
.L_x_166:
        /* <DEDUP_REMOVED lines=18> */
.L_x_171:
        /* <DEDUP_REMOVED lines=10> */
.L_x_170:
        /* <DEDUP_REMOVED lines=14> */
.L_x_172:
        /* <DEDUP_REMOVED lines=10> */
.L_x_165:
        /* <DEDUP_REMOVED lines=22> */
.L_x_175:
        /* <DEDUP_REMOVED lines=10> */
.L_x_174:
        /* <DEDUP_REMOVED lines=14> */
.L_x_176:
        /* <DEDUP_REMOVED lines=10> */
.L_x_173:
        /* <DEDUP_REMOVED lines=18> */
.L_x_178:
        /* <DEDUP_REMOVED lines=10> */
.L_x_177:
        /* <DEDUP_REMOVED lines=14> */
.L_x_179:
        /* <DEDUP_REMOVED lines=10> */
.L_x_164:
        /* <DEDUP_REMOVED lines=26> */
.L_x_183:
        /* <DEDUP_REMOVED lines=10> */
.L_x_182:
        /* <DEDUP_REMOVED lines=14> */
.L_x_184:
        /* <DEDUP_REMOVED lines=10> */
.L_x_181:
        /* <DEDUP_REMOVED lines=18> */
.L_x_186:
        /* <DEDUP_REMOVED lines=10> */
.L_x_185:
        /* <DEDUP_REMOVED lines=14> */
.L_x_187:
        /* <DEDUP_REMOVED lines=10> */
.L_x_180:
        /* <DEDUP_REMOVED lines=22> */
.L_x_190:
        /* <DEDUP_REMOVED lines=10> */
.L_x_189:
        /* <DEDUP_REMOVED lines=14> */
.L_x_191:
        /* <DEDUP_REMOVED lines=10> */
.L_x_188:
        /* <DEDUP_REMOVED lines=18> */
.L_x_193:
        /* <DEDUP_REMOVED lines=10> */
.L_x_192:
        /* <DEDUP_REMOVED lines=14> */
.L_x_194:
        /* <DEDUP_REMOVED lines=10> */
.L_x_131:
        /* <DEDUP_REMOVED lines=34> */
.L_x_200:
        /* <DEDUP_REMOVED lines=10> */
.L_x_199:
        /* <DEDUP_REMOVED lines=14> */
.L_x_201:
        /* <DEDUP_REMOVED lines=10> */
.L_x_198:
        /* <DEDUP_REMOVED lines=18> */
.L_x_203:
        /* <DEDUP_REMOVED lines=10> */
.L_x_202:
        /* <DEDUP_REMOVED lines=14> */
.L_x_204:
        /* <DEDUP_REMOVED lines=10> */
.L_x_197:
        /* <DEDUP_REMOVED lines=22> */
.L_x_207:
        /* <DEDUP_REMOVED lines=10> */
.L_x_206:
        /* <DEDUP_REMOVED lines=14> */
.L_x_208:
        /* <DEDUP_REMOVED lines=10> */
.L_x_205:
        /* <DEDUP_REMOVED lines=18> */
.L_x_210:
        /* <DEDUP_REMOVED lines=10> */
.L_x_209:
        /* <DEDUP_REMOVED lines=14> */
.L_x_211:
        /* <DEDUP_REMOVED lines=10> */
.L_x_196:
        /* <DEDUP_REMOVED lines=26> */
.L_x_215:
        /* <DEDUP_REMOVED lines=10> */
.L_x_214:
        /* <DEDUP_REMOVED lines=14> */
.L_x_216:
        /* <DEDUP_REMOVED lines=10> */
.L_x_213:
        /* <DEDUP_REMOVED lines=18> */
.L_x_218:
        /* <DEDUP_REMOVED lines=10> */
.L_x_217:
        /* <DEDUP_REMOVED lines=14> */
.L_x_219:
        /* <DEDUP_REMOVED lines=10> */
.L_x_212:
        /* <DEDUP_REMOVED lines=22> */
.L_x_222:
        /* <DEDUP_REMOVED lines=10> */
.L_x_221:
        /* <DEDUP_REMOVED lines=14> */
.L_x_223:
        /* <DEDUP_REMOVED lines=10> */
.L_x_220:
        /* <DEDUP_REMOVED lines=18> */
.L_x_225:
        /* <DEDUP_REMOVED lines=10> */
.L_x_224:
        /* <DEDUP_REMOVED lines=14> */
.L_x_226:
        /* <DEDUP_REMOVED lines=10> */
.L_x_195:
        /* <DEDUP_REMOVED lines=30> */
.L_x_231:
        /* <DEDUP_REMOVED lines=10> */
.L_x_230:
        /* <DEDUP_REMOVED lines=14> */
.L_x_232:
        /* <DEDUP_REMOVED lines=10> */
.L_x_229:
        /* <DEDUP_REMOVED lines=18> */
.L_x_234:
        /* <DEDUP_REMOVED lines=10> */
.L_x_233:
        /* <DEDUP_REMOVED lines=14> */
.L_x_235:
        /* <DEDUP_REMOVED lines=10> */
.L_x_228:
        /* <DEDUP_REMOVED lines=22> */
.L_x_238:
        /* <DEDUP_REMOVED lines=10> */
.L_x_237:
        /* <DEDUP_REMOVED lines=14> */
.L_x_239:
        /* <DEDUP_REMOVED lines=10> */
.L_x_236:
        /* <DEDUP_REMOVED lines=18> */
.L_x_241:
        /* <DEDUP_REMOVED lines=10> */
.L_x_240:
        /* <DEDUP_REMOVED lines=14> */
.L_x_242:
        /* <DEDUP_REMOVED lines=10> */
.L_x_227:
        /* <DEDUP_REMOVED lines=26> */
.L_x_246:
        /* <DEDUP_REMOVED lines=10> */
.L_x_245:
        /* <DEDUP_REMOVED lines=14> */
.L_x_247:
        /* <DEDUP_REMOVED lines=10> */
.L_x_244:
        /* <DEDUP_REMOVED lines=18> */
.L_x_249:
        /* <DEDUP_REMOVED lines=10> */
.L_x_248:
        /* <DEDUP_REMOVED lines=14> */
.L_x_250:
        /* <DEDUP_REMOVED lines=10> */
.L_x_243:
        /* <DEDUP_REMOVED lines=22> */
.L_x_253:
        /* <DEDUP_REMOVED lines=10> */
.L_x_252:
        /* <DEDUP_REMOVED lines=14> */
.L_x_254:
        /* <DEDUP_REMOVED lines=10> */
.L_x_251:
        /* <DEDUP_REMOVED lines=18> */
.L_x_256:
        /* <DEDUP_REMOVED lines=10> */
.L_x_255:
        /* <DEDUP_REMOVED lines=14> */
.L_x_257:
        /* <DEDUP_REMOVED lines=10> */
.L_x_1:
        /* <DEDUP_REMOVED lines=42> */
.L_x_265:
        /* <DEDUP_REMOVED lines=10> */
.L_x_264:
        /* <DEDUP_REMOVED lines=14> */
.L_x_266:
        /* <DEDUP_REMOVED lines=10> */
.L_x_263:
        /* <DEDUP_REMOVED lines=18> */
.L_x_268:
        /* <DEDUP_REMOVED lines=10> */
.L_x_267:
        /* <DEDUP_REMOVED lines=14> */
.L_x_269:
        /* <DEDUP_REMOVED lines=10> */
.L_x_262:
        /* <DEDUP_REMOVED lines=22> */
.L_x_272:
        /* <DEDUP_REMOVED lines=10> */
.L_x_271:
        /* <DEDUP_REMOVED lines=14> */
.L_x_273:
        /* <DEDUP_REMOVED lines=10> */
.L_x_270:
        /* <DEDUP_REMOVED lines=18> */
.L_x_275:
        /* <DEDUP_REMOVED lines=10> */
.L_x_274:
        /* <DEDUP_REMOVED lines=14> */
.L_x_276:
        /* <DEDUP_REMOVED lines=10> */
.L_x_261:
        /* <DEDUP_REMOVED lines=26> */
.L_x_280:
        /* <DEDUP_REMOVED lines=10> */
.L_x_279:
        /* <DEDUP_REMOVED lines=14> */
.L_x_281:
        /* <DEDUP_REMOVED lines=10> */
.L_x_278:
        /* <DEDUP_REMOVED lines=18> */
.L_x_283:
        /* <DEDUP_REMOVED lines=10> */
.L_x_282:
        /* <DEDUP_REMOVED lines=14> */
.L_x_284:
        /* <DEDUP_REMOVED lines=10> */
.L_x_277:
        /* <DEDUP_REMOVED lines=22> */
.L_x_287:
        /* <DEDUP_REMOVED lines=10> */
.L_x_286:
        /* <DEDUP_REMOVED lines=14> */
.L_x_288:
        /* <DEDUP_REMOVED lines=10> */
.L_x_285:
        /* <DEDUP_REMOVED lines=18> */
.L_x_290:
        /* <DEDUP_REMOVED lines=10> */
.L_x_289:
        /* <DEDUP_REMOVED lines=14> */
.L_x_291:
        /* <DEDUP_REMOVED lines=10> */
.L_x_260:
        /* <DEDUP_REMOVED lines=30> */
.L_x_296:
        /* <DEDUP_REMOVED lines=10> */
.L_x_295:
        /* <DEDUP_REMOVED lines=14> */
.L_x_297:
        /* <DEDUP_REMOVED lines=10> */
.L_x_294:
        /* <DEDUP_REMOVED lines=18> */
.L_x_299:
        /* <DEDUP_REMOVED lines=10> */
.L_x_298:
        /* <DEDUP_REMOVED lines=14> */
.L_x_300:
        /* <DEDUP_REMOVED lines=10> */
.L_x_293:
        /* <DEDUP_REMOVED lines=22> */
.L_x_303:
        /* <DEDUP_REMOVED lines=10> */
.L_x_302:
        /* <DEDUP_REMOVED lines=14> */
.L_x_304:
        /* <DEDUP_REMOVED lines=10> */
.L_x_301:
        /* <DEDUP_REMOVED lines=18> */
.L_x_306:
        /* <DEDUP_REMOVED lines=10> */
.L_x_305:
        /* <DEDUP_REMOVED lines=14> */
.L_x_307:
        /* <DEDUP_REMOVED lines=10> */
.L_x_292:
        /* <DEDUP_REMOVED lines=26> */
.L_x_311:
        /* <DEDUP_REMOVED lines=10> */
.L_x_310:
        /* <DEDUP_REMOVED lines=14> */
.L_x_312:
        /* <DEDUP_REMOVED lines=10> */
.L_x_309:
        /* <DEDUP_REMOVED lines=18> */
.L_x_314:
        /* <DEDUP_REMOVED lines=10> */
.L_x_313:
        /* <DEDUP_REMOVED lines=14> */
.L_x_315:
        /* <DEDUP_REMOVED lines=10> */
.L_x_308:
        /* <DEDUP_REMOVED lines=22> */
.L_x_318:
        /* <DEDUP_REMOVED lines=10> */
.L_x_317:
        /* <DEDUP_REMOVED lines=14> */
.L_x_319:
        /* <DEDUP_REMOVED lines=10> */
.L_x_316:
        /* <DEDUP_REMOVED lines=18> */
.L_x_321:
        /* <DEDUP_REMOVED lines=10> */
.L_x_320:
        /* <DEDUP_REMOVED lines=14> */
.L_x_322:
        /* <DEDUP_REMOVED lines=10> */
.L_x_259:
        /* <DEDUP_REMOVED lines=34> */
.L_x_328:
        /* <DEDUP_REMOVED lines=10> */
.L_x_327:
        /* <DEDUP_REMOVED lines=14> */
.L_x_329:
        /* <DEDUP_REMOVED lines=10> */
.L_x_326:
        /* <DEDUP_REMOVED lines=18> */
.L_x_331:
        /* <DEDUP_REMOVED lines=10> */
.L_x_330:
        /* <DEDUP_REMOVED lines=14> */
.L_x_332:
        /* <DEDUP_REMOVED lines=10> */
.L_x_325:
        /* <DEDUP_REMOVED lines=22> */
.L_x_335:
        /* <DEDUP_REMOVED lines=10> */
.L_x_334:
        /* <DEDUP_REMOVED lines=14> */
.L_x_336:
        /* <DEDUP_REMOVED lines=10> */
.L_x_333:
        /* <DEDUP_REMOVED lines=18> */
.L_x_338:
        /* <DEDUP_REMOVED lines=10> */
.L_x_337:
        /* <DEDUP_REMOVED lines=14> */
.L_x_339:
        /* <DEDUP_REMOVED lines=10> */
.L_x_324:
        /* <DEDUP_REMOVED lines=26> */
.L_x_343:
        /* <DEDUP_REMOVED lines=10> */
.L_x_342:
        /* <DEDUP_REMOVED lines=14> */
.L_x_344:
        /* <DEDUP_REMOVED lines=10> */
.L_x_341:
        /* <DEDUP_REMOVED lines=18> */
.L_x_346:
        /* <DEDUP_REMOVED lines=10> */
.L_x_345:
        /* <DEDUP_REMOVED lines=14> */
.L_x_347:
        /* <DEDUP_REMOVED lines=10> */
.L_x_340:
        /* <DEDUP_REMOVED lines=22> */
.L_x_350:
        /* <DEDUP_REMOVED lines=10> */
.L_x_349:
        /* <DEDUP_REMOVED lines=14> */
.L_x_351:
        /* <DEDUP_REMOVED lines=10> */
.L_x_348:
        /* <DEDUP_REMOVED lines=18> */
.L_x_353:
        /* <DEDUP_REMOVED lines=10> */
.L_x_352:
        /* <DEDUP_REMOVED lines=14> */
.L_x_354:
        /* <DEDUP_REMOVED lines=10> */
.L_x_323:
        /* <DEDUP_REMOVED lines=30> */
.L_x_359:
        /* <DEDUP_REMOVED lines=10> */
.L_x_358:
        /* <DEDUP_REMOVED lines=14> */
.L_x_360:
        /* <DEDUP_REMOVED lines=10> */
.L_x_357:
        /* <DEDUP_REMOVED lines=18> */
.L_x_362:
        /* <DEDUP_REMOVED lines=10> */
.L_x_361:
        /* <DEDUP_REMOVED lines=14> */
.L_x_363:
        /* <DEDUP_REMOVED lines=10> */
.L_x_356:
        /* <DEDUP_REMOVED lines=22> */
.L_x_366:
        /* <DEDUP_REMOVED lines=10> */
.L_x_365:
        /* <DEDUP_REMOVED lines=14> */
.L_x_367:
        /* <DEDUP_REMOVED lines=10> */
.L_x_364:
        /* <DEDUP_REMOVED lines=18> */
.L_x_369:
        /* <DEDUP_REMOVED lines=10> */
.L_x_368:
        /* <DEDUP_REMOVED lines=14> */
.L_x_370:
        /* <DEDUP_REMOVED lines=10> */
.L_x_355:
        /* <DEDUP_REMOVED lines=26> */
.L_x_374:
        /* <DEDUP_REMOVED lines=10> */
.L_x_373:
        /* <DEDUP_REMOVED lines=14> */
.L_x_375:
        /* <DEDUP_REMOVED lines=10> */
.L_x_372:
        /* <DEDUP_REMOVED lines=18> */
.L_x_377:
        /* <DEDUP_REMOVED lines=10> */
.L_x_376:
        /* <DEDUP_REMOVED lines=14> */
.L_x_378:
        /* <DEDUP_REMOVED lines=10> */
.L_x_371:
        /* <DEDUP_REMOVED lines=22> */
.L_x_381:
        /* <DEDUP_REMOVED lines=10> */
.L_x_380:
        /* <DEDUP_REMOVED lines=14> */
.L_x_382:
        /* <DEDUP_REMOVED lines=10> */
.L_x_379:
        /* <DEDUP_REMOVED lines=18> */
.L_x_384:
        /* <DEDUP_REMOVED lines=10> */
.L_x_383:
        /* <DEDUP_REMOVED lines=14> */
.L_x_385:
        /* <DEDUP_REMOVED lines=10> */
.L_x_258:
        /* <DEDUP_REMOVED lines=38> */
.L_x_392:
        /* <DEDUP_REMOVED lines=10> */
.L_x_391:
        /* <DEDUP_REMOVED lines=14> */
.L_x_393:
        /* <DEDUP_REMOVED lines=10> */
.L_x_390:
        /* <DEDUP_REMOVED lines=18> */
.L_x_395:
        /* <DEDUP_REMOVED lines=10> */
.L_x_394:
        /* <DEDUP_REMOVED lines=14> */
.L_x_396:
        /* <DEDUP_REMOVED lines=10> */
.L_x_389:
        /* <DEDUP_REMOVED lines=22> */
.L_x_399:
        /* <DEDUP_REMOVED lines=10> */
.L_x_398:
        /* <DEDUP_REMOVED lines=14> */
.L_x_400:
        /* <DEDUP_REMOVED lines=10> */
.L_x_397:
        /* <DEDUP_REMOVED lines=18> */
.L_x_402:
        /* <DEDUP_REMOVED lines=10> */
.L_x_401:
        /* <DEDUP_REMOVED lines=14> */
.L_x_403:
        /* <DEDUP_REMOVED lines=10> */
.L_x_388:
        /* <DEDUP_REMOVED lines=26> */
.L_x_407:
        /* <DEDUP_REMOVED lines=10> */
.L_x_406:
        /* <DEDUP_REMOVED lines=14> */
.L_x_408:
        /* <DEDUP_REMOVED lines=10> */
.L_x_405:
        /* <DEDUP_REMOVED lines=18> */
.L_x_410:
        /* <DEDUP_REMOVED lines=10> */
.L_x_409:
        /* <DEDUP_REMOVED lines=14> */
.L_x_411:
        /* <DEDUP_REMOVED lines=10> */
.L_x_404:
        /* <DEDUP_REMOVED lines=22> */
.L_x_414:
        /* <DEDUP_REMOVED lines=10> */
.L_x_413:
        /* <DEDUP_REMOVED lines=14> */
.L_x_415:
        /* <DEDUP_REMOVED lines=10> */
.L_x_412:
        /* <DEDUP_REMOVED lines=18> */
.L_x_417:
        /* <DEDUP_REMOVED lines=10> */
.L_x_416:
        /* <DEDUP_REMOVED lines=14> */
.L_x_418:
        /* <DEDUP_REMOVED lines=10> */
.L_x_387:
        /* <DEDUP_REMOVED lines=30> */
.L_x_423:
        /* <DEDUP_REMOVED lines=10> */
.L_x_422:
        /* <DEDUP_REMOVED lines=14> */
.L_x_424:
        /* <DEDUP_REMOVED lines=10> */
.L_x_421:
        /* <DEDUP_REMOVED lines=18> */
.L_x_426:
        /* <DEDUP_REMOVED lines=10> */
.L_x_425:
        /* <DEDUP_REMOVED lines=14> */
.L_x_427:
        /* <DEDUP_REMOVED lines=10> */
.L_x_420:
        /* <DEDUP_REMOVED lines=22> */
.L_x_430:
        /* <DEDUP_REMOVED lines=10> */
.L_x_429:
        /* <DEDUP_REMOVED lines=14> */
.L_x_431:
        /* <DEDUP_REMOVED lines=10> */
.L_x_428:
        /* <DEDUP_REMOVED lines=18> */
.L_x_433:
        /* <DEDUP_REMOVED lines=10> */
.L_x_432:
        /* <DEDUP_REMOVED lines=14> */
.L_x_434:
        /* <DEDUP_REMOVED lines=10> */
.L_x_419:
        /* <DEDUP_REMOVED lines=26> */
.L_x_438:
        /* <DEDUP_REMOVED lines=10> */
.L_x_437:
        /* <DEDUP_REMOVED lines=14> */
.L_x_439:
        /* <DEDUP_REMOVED lines=10> */
.L_x_436:
        /* <DEDUP_REMOVED lines=18> */
.L_x_441:
        /* <DEDUP_REMOVED lines=10> */
.L_x_440:
        /* <DEDUP_REMOVED lines=14> */
.L_x_442:
        /* <DEDUP_REMOVED lines=10> */
.L_x_435:
        /* <DEDUP_REMOVED lines=22> */
.L_x_445:
        /* <DEDUP_REMOVED lines=10> */
.L_x_444:
        /* <DEDUP_REMOVED lines=14> */
.L_x_446:
        /* <DEDUP_REMOVED lines=10> */
.L_x_443:
        /* <DEDUP_REMOVED lines=18> */
.L_x_448:
        /* <DEDUP_REMOVED lines=10> */
.L_x_447:
        /* <DEDUP_REMOVED lines=14> */
.L_x_449:
        /* <DEDUP_REMOVED lines=10> */
.L_x_386:
        /* <DEDUP_REMOVED lines=34> */
.L_x_455:
        /* <DEDUP_REMOVED lines=10> */
.L_x_454:
        /* <DEDUP_REMOVED lines=14> */
.L_x_456:
        /* <DEDUP_REMOVED lines=10> */
.L_x_453:
        /* <DEDUP_REMOVED lines=18> */
.L_x_458:
        /* <DEDUP_REMOVED lines=10> */
.L_x_457:
        /* <DEDUP_REMOVED lines=14> */
.L_x_459:
        /* <DEDUP_REMOVED lines=10> */
.L_x_452:
        /* <DEDUP_REMOVED lines=22> */
.L_x_462:
        /* <DEDUP_REMOVED lines=10> */
.L_x_461:
        /* <DEDUP_REMOVED lines=14> */
.L_x_463:
        /* <DEDUP_REMOVED lines=10> */
.L_x_460:
        /* <DEDUP_REMOVED lines=18> */
.L_x_465:
        /* <DEDUP_REMOVED lines=10> */
.L_x_464:
        /* <DEDUP_REMOVED lines=14> */
.L_x_466:
        /* <DEDUP_REMOVED lines=10> */
.L_x_451:
        /* <DEDUP_REMOVED lines=26> */
.L_x_470:
        /* <DEDUP_REMOVED lines=10> */
.L_x_469:
        /* <DEDUP_REMOVED lines=14> */
.L_x_471:
        /* <DEDUP_REMOVED lines=10> */
.L_x_468:
        /* <DEDUP_REMOVED lines=18> */
.L_x_473:
        /* <DEDUP_REMOVED lines=10> */
.L_x_472:
        /* <DEDUP_REMOVED lines=14> */
.L_x_474:
        /* <DEDUP_REMOVED lines=10> */
.L_x_467:
        /* <DEDUP_REMOVED lines=22> */
.L_x_477:
        /* <DEDUP_REMOVED lines=10> */
.L_x_476:
        /* <DEDUP_REMOVED lines=14> */
.L_x_478:
        /* <DEDUP_REMOVED lines=10> */
.L_x_475:
        /* <DEDUP_REMOVED lines=18> */
.L_x_480:
        /* <DEDUP_REMOVED lines=10> */
.L_x_479:
        /* <DEDUP_REMOVED lines=14> */
.L_x_481:
        /* <DEDUP_REMOVED lines=10> */
.L_x_450:
        /* <DEDUP_REMOVED lines=30> */
.L_x_486:
        /* <DEDUP_REMOVED lines=10> */
.L_x_485:
        /* <DEDUP_REMOVED lines=14> */
.L_x_487:
        /* <DEDUP_REMOVED lines=10> */
.L_x_484:
        /* <DEDUP_REMOVED lines=18> */
.L_x_489:
        /* <DEDUP_REMOVED lines=10> */
.L_x_488:
        /* <DEDUP_REMOVED lines=14> */
.L_x_490:
        /* <DEDUP_REMOVED lines=10> */
.L_x_483:
        /* <DEDUP_REMOVED lines=22> */
.L_x_493:
        /* <DEDUP_REMOVED lines=10> */
.L_x_492:
        /* <DEDUP_REMOVED lines=14> */
.L_x_494:
        /* <DEDUP_REMOVED lines=10> */
.L_x_491:
        /* <DEDUP_REMOVED lines=18> */
.L_x_496:
        /* <DEDUP_REMOVED lines=10> */
.L_x_495:
        /* <DEDUP_REMOVED lines=14> */
.L_x_497:
        /* <DEDUP_REMOVED lines=10> */
.L_x_482:
        /* <DEDUP_REMOVED lines=26> */
.L_x_501:
        /* <DEDUP_REMOVED lines=10> */
.L_x_500:
        /* <DEDUP_REMOVED lines=14> */
.L_x_502:
        /* <DEDUP_REMOVED lines=10> */
.L_x_499:
        /* <DEDUP_REMOVED lines=18> */
.L_x_504:
        /* <DEDUP_REMOVED lines=10> */
.L_x_503:
        /* <DEDUP_REMOVED lines=14> */
.L_x_505:
        /* <DEDUP_REMOVED lines=10> */
.L_x_498:
        /* <DEDUP_REMOVED lines=22> */
.L_x_508:
        /* <DEDUP_REMOVED lines=10> */
.L_x_507:
        /* <DEDUP_REMOVED lines=14> */
.L_x_509:
        /* <DEDUP_REMOVED lines=10> */
.L_x_506:
        /* <DEDUP_REMOVED lines=18> */
.L_x_511:
        /* <DEDUP_REMOVED lines=10> */
.L_x_510:
        /* <DEDUP_REMOVED lines=14> */
.L_x_512:
[----:B------:R-:W-:-:S05]  /*1c020*/  VIADD R5, R5, 0x1 ;  /* 0x0000000105057836 */ /* 0x000fca0000000000 */
[----:B------:R-:W-:-:S04]  /*1c030*/  I2FP.F32.S32 R5, R5 ;  /* 0x0000000500057245 */ /* 0x000fc80000201400 */
[----:B------:R-:W-:-:S13]  /*1c040*/  FSETP.GT.AND P0, PT, R4, R5, PT ;  /* 0x000000050400720b */ /* 0x000fda0003f04000 */
[----:B------:R-:W-:Y:S01]  /*1c050*/  @P0 FSETP.NEU.AND P1, PT, R4, R7, PT ;  /* 0x000000070400020b */ /* 0x000fe20003f2d000 */
[----:B------:R-:W-:-:S05]  /*1c060*/  @P0 IMAD.MOV.U32 R7, RZ, RZ, 0x40400000 ;  /* 0x40400000ff070424 */ /* 0x000fca00078e00ff */
[----:B------:R-:W-:Y:S02]  /*1c070*/  @P0 FSEL R7, R7, 2, !P1 ;  /* 0x4000000007070808 */ /* 0x000fe40004800000 */
[----:B------:R-:W-:-:S07]  /*1c080*/  @!P0 FSET.BF.EQ.AND R7, R4, R5, PT ;  /* 0x000000050407820a */ /* 0x000fce0003802000 */
.L_x_10:
[----:B------:R-:W-:Y:S05]  /*1c090*/  BSYNC.RECONVERGENT B0 ;  /* 0x0000000000007941 */ /* 0x000fea0003800200 */
.L_x_0:
[----:B------:R-:W0:Y:S08]  /*1c0a0*/  LDC.64 R4, c[0x0][0x3a0] ;  /* 0x0000e800ff047b82 */ /* 0x000e300000000a00 */
[----:B------:R-:W1:Y:S01]  /*1c0b0*/  LDC R6, c[0x0][0x390] ;  /* 0x0000e400ff067b82 */ /* 0x000e620000000800 */
[----:B0-----:R-:W-:-:S05]  /*1c0c0*/  IMAD.WIDE R4, R0, 0x4, R4 ;  /* 0x0000000400047825 */ /* 0x001fca00078e0204 */
[----:B------:R0:W-:Y:S04]  /*1c0d0*/  STG.E desc[UR4][R4.64], R7 ;  /* 0x0000000704007986 */ /* 0x0001e8000c101904 */
[----:B------:R-:W2:Y:S01]  /*1c0e0*/  LDG.E R0, desc[UR4][R2.64] ;  /* 0x0000000402007981 */ /* 0x000ea2000c1e1900 */
[----:B-1----:R-:W-:Y:S01]  /*1c0f0*/  VIADD R8, R6, 0x3ff ;  /* 0x000003ff06087836 */ /* 0x002fe20000000000 */
[----:B------:R-:W-:Y:S04]  /*1c100*/  BSSY.RECONVERGENT B0, `(.L_x_513) ;  /* 0x0001bfb000007945 */ /* 0x000fe80003800200 */
[----:B------:R-:W-:-:S04]  /*1c110*/  I2FP.F32.S32 R9, R8 ;  /* 0x0000000800097245 */ /* 0x000fc80000201400 */
[----:B--2---:R-:W-:-:S13]  /*1c120*/  FSETP.GT.AND P0, PT, R0, R9, PT ;  /* 0x000000090000720b */ /* 0x004fda0003f04000 */
[----:B0-----:R-:W-:Y:S05]  /*1c130*/  @!P0 BRA `(.L_x_514) ;  /* 0x000000dc00f88947 */ /* 0x001fea0003800000 */
        /* <DEDUP_REMOVED lines=36> */
[----:B------:R-:W-:-:S04]  /*1c380*/  @!P0 FSETP.NEU.AND P2, PT, R0, R7, PT ;  /* 0x000000070000820b */ /* 0x000fc80003f4d000 */
[----:B------:R-:W-:Y:S01]  /*1c390*/  @P0 I2FP.F32.S32 R9, R6 ;  /* 0x0000000600090245 */ /* 0x000fe20000201400 */
[----:B------:R-:W-:-:S03]  /*1c3a0*/  @P0 IMAD.MOV.U32 R6, RZ, RZ, 0x44ffe000 ;  /* 0x44ffe000ff060424 */ /* 0x000fc600078e00ff */
[----:B------:R-:W-:Y:S01]  /*1c3b0*/  @P0 FSETP.NEU.AND P1, PT, R0, R9, PT ;  /* 0x000000090000020b */ /* 0x000fe20003f2d000 */
[----:B------:R-:W-:-:S03]  /*1c3c0*/  @!P0 IMAD.MOV.U32 R0, RZ, RZ, 0x44ffa000 ;  /* 0x44ffa000ff008424 */ /* 0x000fc600078e00ff */
[----:B------:R-:W-:Y:S02]  /*1c3d0*/  @P0 FSEL R7, R6, 2046, !P1 ;  /* 0x44ffc00006070808 */ /* 0x000fe40004800000 */
[----:B------:R-:W-:Y:S01]  /*1c3e0*/  @!P0 FSEL R7, R0, 2044, !P2 ;  /* 0x44ff800000078808 */ /* 0x000fe20005000000 */
[----:B------:R-:W-:Y:S06]  /*1c3f0*/  BRA `(.L_x_523) ;  /* 0x000001bc002c7947 */ /* 0x000fec0003800000 */
.L_x_522:
        /* <DEDUP_REMOVED lines=10> */
.L_x_521:
        /* <DEDUP_REMOVED lines=14> */
.L_x_524:
        /* <DEDUP_REMOVED lines=10> */
.L_x_520:
        /* <DEDUP_REMOVED lines=18> */
.L_x_526:
        /* <DEDUP_REMOVED lines=10> */
.L_x_525:
        /* <DEDUP_REMOVED lines=14> */
.L_x_527:
        /* <DEDUP_REMOVED lines=10> */
.L_x_519:
        /* <DEDUP_REMOVED lines=22> */
.L_x_530:
        /* <DEDUP_REMOVED lines=10> */
.L_x_529:
        /* <DEDUP_REMOVED lines=14> */
.L_x_531:
        /* <DEDUP_REMOVED lines=10> */
.L_x_528:
        /* <DEDUP_REMOVED lines=18> */
.L_x_533:
        /* <DEDUP_REMOVED lines=10> */
.L_x_532:
        /* <DEDUP_REMOVED lines=14> */
.L_x_534:
        /* <DEDUP_REMOVED lines=10> */
.L_x_518:
        /* <DEDUP_REMOVED lines=26> */
.L_x_538:
        /* <DEDUP_REMOVED lines=10> */
.L_x_537:
        /* <DEDUP_REMOVED lines=14> */
.L_x_539:
        /* <DEDUP_REMOVED lines=10> */
.L_x_536:
        /* <DEDUP_REMOVED lines=18> */
.L_x_541:
        /* <DEDUP_REMOVED lines=10> */
.L_x_540:
        /* <DEDUP_REMOVED lines=14> */
.L_x_542:
        /* <DEDUP_REMOVED lines=10> */
.L_x_535:
        /* <DEDUP_REMOVED lines=22> */
.L_x_545:
        /* <DEDUP_REMOVED lines=10> */
.L_x_544:
        /* <DEDUP_REMOVED lines=14> */
.L_x_546:
        /* <DEDUP_REMOVED lines=10> */
.L_x_543:
        /* <DEDUP_REMOVED lines=18> */
.L_x_548:
        /* <DEDUP_REMOVED lines=10> */
.L_x_547:
        /* <DEDUP_REMOVED lines=14> */
.L_x_549:
        /* <DEDUP_REMOVED lines=10> */
.L_x_517:
        /* <DEDUP_REMOVED lines=30> */
.L_x_554:
        /* <DEDUP_REMOVED lines=10> */
.L_x_553:
        /* <DEDUP_REMOVED lines=14> */
.L_x_555:
        /* <DEDUP_REMOVED lines=10> */
.L_x_552:
        /* <DEDUP_REMOVED lines=18> */
.L_x_557:
        /* <DEDUP_REMOVED lines=10> */
.L_x_556:
        /* <DEDUP_REMOVED lines=14> */
.L_x_558:
        /* <DEDUP_REMOVED lines=10> */
.L_x_551:
        /* <DEDUP_REMOVED lines=22> */
.L_x_561:
        /* <DEDUP_REMOVED lines=10> */
.L_x_560:
        /* <DEDUP_REMOVED lines=14> */
.L_x_562:
        /* <DEDUP_REMOVED lines=10> */
.L_x_559:
        /* <DEDUP_REMOVED lines=18> */
.L_x_564:
        /* <DEDUP_REMOVED lines=10> */
.L_x_563:
        /* <DEDUP_REMOVED lines=14> */
.L_x_565:
        /* <DEDUP_REMOVED lines=10> */
.L_x_550:
        /* <DEDUP_REMOVED lines=26> */
.L_x_569:
        /* <DEDUP_REMOVED lines=10> */
.L_x_568:
        /* <DEDUP_REMOVED lines=14> */
.L_x_570:
        /* <DEDUP_REMOVED lines=10> */
.L_x_567:
        /* <DEDUP_REMOVED lines=18> */
.L_x_572:
        /* <DEDUP_REMOVED lines=10> */
.L_x_571:
        /* <DEDUP_REMOVED lines=14> */
.L_x_573:
        /* <DEDUP_REMOVED lines=10> */
.L_x_566:
        /* <DEDUP_REMOVED lines=22> */
.L_x_576:
        /* <DEDUP_REMOVED lines=10> */
.L_x_575:
        /* <DEDUP_REMOVED lines=14> */
.L_x_577:
        /* <DEDUP_REMOVED lines=10> */
.L_x_574:
        /* <DEDUP_REMOVED lines=18> */
.L_x_579:
        /* <DEDUP_REMOVED lines=10> */
.L_x_578:
        /* <DEDUP_REMOVED lines=14> */
.L_x_580:
        /* <DEDUP_REMOVED lines=10> */
.L_x_516:
        /* <DEDUP_REMOVED lines=34> */
.L_x_586:
        /* <DEDUP_REMOVED lines=10> */
.L_x_585:
        /* <DEDUP_REMOVED lines=14> */
.L_x_587:
        /* <DEDUP_REMOVED lines=10> */
.L_x_584:
        /* <DEDUP_REMOVED lines=18> */
.L_x_589:
        /* <DEDUP_REMOVED lines=10> */
.L_x_588:
        /* <DEDUP_REMOVED lines=14> */
.L_x_590:
        /* <DEDUP_REMOVED lines=10> */
.L_x_583:
        /* <DEDUP_REMOVED lines=22> */
.L_x_593:
        /* <DEDUP_REMOVED lines=10> */
.L_x_592:
        /* <DEDUP_REMOVED lines=14> */
.L_x_594:
        /* <DEDUP_REMOVED lines=10> */
.L_x_591:
        /* <DEDUP_REMOVED lines=18> */
.L_x_596:
        /* <DEDUP_REMOVED lines=10> */
.L_x_595:
        /* <DEDUP_REMOVED lines=14> */
.L_x_597:
        /* <DEDUP_REMOVED lines=10> */
.L_x_582:
        /* <DEDUP_REMOVED lines=26> */
.L_x_601:
        /* <DEDUP_REMOVED lines=10> */
.L_x_600:
        /* <DEDUP_REMOVED lines=14> */
.L_x_602:
        /* <DEDUP_REMOVED lines=10> */
.L_x_599:
        /* <DEDUP_REMOVED lines=18> */
.L_x_604:
        /* <DEDUP_REMOVED lines=10> */
.L_x_603:
        /* <DEDUP_REMOVED lines=14> */
.L_x_605:
        /* <DEDUP_REMOVED lines=10> */
.L_x_598:
        /* <DEDUP_REMOVED lines=22> */
.L_x_608:
        /* <DEDUP_REMOVED lines=10> */
.L_x_607:
        /* <DEDUP_REMOVED lines=14> */
.L_x_609:
        /* <DEDUP_REMOVED lines=10> */
.L_x_606:
        /* <DEDUP_REMOVED lines=18> */
.L_x_611:
        /* <DEDUP_REMOVED lines=10> */
.L_x_610:
        /* <DEDUP_REMOVED lines=14> */
.L_x_612:
        /* <DEDUP_REMOVED lines=10> */
.L_x_581:
        /* <DEDUP_REMOVED lines=30> */
.L_x_617:
        /* <DEDUP_REMOVED lines=10> */
.L_x_616:
        /* <DEDUP_REMOVED lines=14> */
.L_x_618:
        /* <DEDUP_REMOVED lines=10> */
.L_x_615:
        /* <DEDUP_REMOVED lines=18> */
.L_x_620:
        /* <DEDUP_REMOVED lines=10> */
.L_x_619:
        /* <DEDUP_REMOVED lines=14> */
.L_x_621:
        /* <DEDUP_REMOVED lines=10> */
.L_x_614:
        /* <DEDUP_REMOVED lines=22> */
.L_x_624:
        /* <DEDUP_REMOVED lines=10> */
.L_x_623:
        /* <DEDUP_REMOVED lines=14> */
.L_x_625:
        /* <DEDUP_REMOVED lines=10> */
.L_x_622:
        /* <DEDUP_REMOVED lines=18> */
.L_x_627:
        /* <DEDUP_REMOVED lines=10> */
.L_x_626:
        /* <DEDUP_REMOVED lines=14> */
.L_x_628:
        /* <DEDUP_REMOVED lines=10> */
.L_x_613:
        /* <DEDUP_REMOVED lines=26> */
.L_x_632:
        /* <DEDUP_REMOVED lines=10> */
.L_x_631:
        /* <DEDUP_REMOVED lines=14> */
.L_x_633:
        /* <DEDUP_REMOVED lines=10> */
.L_x_630:
        /* <DEDUP_REMOVED lines=18> */
.L_x_635:
        /* <DEDUP_REMOVED lines=10> */
.L_x_634:
        /* <DEDUP_REMOVED lines=14> */
.L_x_636:
        /* <DEDUP_REMOVED lines=10> */
.L_x_629:
        /* <DEDUP_REMOVED lines=22> */
.L_x_639:
        /* <DEDUP_REMOVED lines=10> */
.L_x_638:
        /* <DEDUP_REMOVED lines=14> */
.L_x_640:
        /* <DEDUP_REMOVED lines=10> */
.L_x_637:
        /* <DEDUP_REMOVED lines=18> */
.L_x_642:
        /* <DEDUP_REMOVED lines=10> */
.L_x_641:
        /* <DEDUP_REMOVED lines=14> */
.L_x_643:
        /* <DEDUP_REMOVED lines=10> */
.L_x_515:
        /* <DEDUP_REMOVED lines=38> */
.L_x_650:
        /* <DEDUP_REMOVED lines=10> */
.L_x_649:
        /* <DEDUP_REMOVED lines=14> */
.L_x_651:
        /* <DEDUP_REMOVED lines=10> */
.L_x_648:
        /* <DEDUP_REMOVED lines=18> */
.L_x_653:
        /* <DEDUP_REMOVED lines=10> */
.L_x_652:
        /* <DEDUP_REMOVED lines=14> */
.L_x_654:
        /* <DEDUP_REMOVED lines=10> */
.L_x_647:
        /* <DEDUP_REMOVED lines=22> */
.L_x_657:
        /* <DEDUP_REMOVED lines=10> */
.L_x_656:
        /* <DEDUP_REMOVED lines=14> */
.L_x_658:
        /* <DEDUP_REMOVED lines=10> */
.L_x_655:
        /* <DEDUP_REMOVED lines=18> */
.L_x_660:
        /* <DEDUP_REMOVED lines=10> */
.L_x_659:
        /* <DEDUP_REMOVED lines=14> */
.L_x_661:
        /* <DEDUP_REMOVED lines=10> */
.L_x_646:
        /* <DEDUP_REMOVED lines=26> */
.L_x_665:
        /* <DEDUP_REMOVED lines=10> */
.L_x_664:
        /* <DEDUP_REMOVED lines=14> */
.L_x_666:
        /* <DEDUP_REMOVED lines=10> */
.L_x_663:
        /* <DEDUP_REMOVED lines=18> */
.L_x_668:
        /* <DEDUP_REMOVED lines=10> */
.L_x_667:
        /* <DEDUP_REMOVED lines=14> */
.L_x_669:
        /* <DEDUP_REMOVED lines=10> */
.L_x_662:
        /* <DEDUP_REMOVED lines=22> */
.L_x_672:
        /* <DEDUP_REMOVED lines=10> */
.L_x_671:
        /* <DEDUP_REMOVED lines=14> */
.L_x_673:
        /* <DEDUP_REMOVED lines=10> */
.L_x_670:
        /* <DEDUP_REMOVED lines=18> */
.L_x_675:
        /* <DEDUP_REMOVED lines=10> */
.L_x_674:
        /* <DEDUP_REMOVED lines=14> */
.L_x_676:
        /* <DEDUP_REMOVED lines=10> */
.L_x_645:
        /* <DEDUP_REMOVED lines=30> */
.L_x_681:
        /* <DEDUP_REMOVED lines=10> */
.L_x_680:
        /* <DEDUP_REMOVED lines=14> */
.L_x_682:
        /* <DEDUP_REMOVED lines=10> */
.L_x_679:
        /* <DEDUP_REMOVED lines=18> */
.L_x_684:
        /* <DEDUP_REMOVED lines=10> */
.L_x_683:
        /* <DEDUP_REMOVED lines=14> */
.L_x_685:
        /* <DEDUP_REMOVED lines=10> */
.L_x_678:
        /* <DEDUP_REMOVED lines=22> */
.L_x_688:
        /* <DEDUP_REMOVED lines=10> */
.L_x_687:
        /* <DEDUP_REMOVED lines=14> */
.L_x_689:
        /* <DEDUP_REMOVED lines=10> */
.L_x_686:
        /* <DEDUP_REMOVED lines=18> */
.L_x_691:
        /* <DEDUP_REMOVED lines=10> */
.L_x_690:
        /* <DEDUP_REMOVED lines=14> */
.L_x_692:
        /* <DEDUP_REMOVED lines=10> */
.L_x_677:
        /* <DEDUP_REMOVED lines=26> */
.L_x_696:
        /* <DEDUP_REMOVED lines=10> */
.L_x_695:
        /* <DEDUP_REMOVED lines=14> */
.L_x_697:
        /* <DEDUP_REMOVED lines=10> */
.L_x_694:
        /* <DEDUP_REMOVED lines=18> */
.L_x_699:
        /* <DEDUP_REMOVED lines=10> */
.L_x_698:
        /* <DEDUP_REMOVED lines=14> */
.L_x_700:
        /* <DEDUP_REMOVED lines=10> */
.L_x_693:
        /* <DEDUP_REMOVED lines=22> */
.L_x_703:
        /* <DEDUP_REMOVED lines=10> */
.L_x_702:
        /* <DEDUP_REMOVED lines=14> */
.L_x_704:
        /* <DEDUP_REMOVED lines=10> */
.L_x_701:
        /* <DEDUP_REMOVED lines=18> */
.L_x_706:
        /* <DEDUP_REMOVED lines=10> */
.L_x_705:
        /* <DEDUP_REMOVED lines=14> */
.L_x_707:
        /* <DEDUP_REMOVED lines=10> */
.L_x_644:
        /* <DEDUP_REMOVED lines=34> */
.L_x_713:
        /* <DEDUP_REMOVED lines=10> */
.L_x_712:
        /* <DEDUP_REMOVED lines=14> */
.L_x_714:
        /* <DEDUP_REMOVED lines=10> */
.L_x_711:
        /* <DEDUP_REMOVED lines=18> */
.L_x_716:
        /* <DEDUP_REMOVED lines=10> */
.L_x_715:
        /* <DEDUP_REMOVED lines=14> */
.L_x_717:
        /* <DEDUP_REMOVED lines=10> */
.L_x_710:
        /* <DEDUP_REMOVED lines=22> */
.L_x_720:
        /* <DEDUP_REMOVED lines=10> */
.L_x_719:
        /* <DEDUP_REMOVED lines=14> */
.L_x_721:
        /* <DEDUP_REMOVED lines=10> */
.L_x_718:
        /* <DEDUP_REMOVED lines=18> */
.L_x_723:
        /* <DEDUP_REMOVED lines=10> */
.L_x_722:
        /* <DEDUP_REMOVED lines=14> */
.L_x_724:
        /* <DEDUP_REMOVED lines=10> */
.L_x_709:
        /* <DEDUP_REMOVED lines=26> */
.L_x_728:
        /* <DEDUP_REMOVED lines=10> */
.L_x_727:
        /* <DEDUP_REMOVED lines=14> */
.L_x_729:
        /* <DEDUP_REMOVED lines=10> */
.L_x_726:
        /* <DEDUP_REMOVED lines=18> */
.L_x_731:
        /* <DEDUP_REMOVED lines=10> */
.L_x_730:
        /* <DEDUP_REMOVED lines=14> */
.L_x_732:
        /* <DEDUP_REMOVED lines=10> */
.L_x_725:
        /* <DEDUP_REMOVED lines=22> */
.L_x_735:
        /* <DEDUP_REMOVED lines=10> */
.L_x_734:
        /* <DEDUP_REMOVED lines=14> */
.L_x_736:
        /* <DEDUP_REMOVED lines=10> */
.L_x_733:
        /* <DEDUP_REMOVED lines=18> */
.L_x_738:
        /* <DEDUP_REMOVED lines=10> */
.L_x_737:
        /* <DEDUP_REMOVED lines=14> */
.L_x_739:
        /* <DEDUP_REMOVED lines=10> */
.L_x_708:
        /* <DEDUP_REMOVED lines=30> */
.L_x_744:
        /* <DEDUP_REMOVED lines=10> */
.L_x_743:
        /* <DEDUP_REMOVED lines=14> */
.L_x_745:
        /* <DEDUP_REMOVED lines=10> */
.L_x_742:
        /* <DEDUP_REMOVED lines=18> */
.L_x_747:
        /* <DEDUP_REMOVED lines=10> */
.L_x_746:
        /* <DEDUP_REMOVED lines=14> */
.L_x_748:
        /* <DEDUP_REMOVED lines=10> */
.L_x_741:
        /* <DEDUP_REMOVED lines=22> */
.L_x_751:
        /* <DEDUP_REMOVED lines=10> */
.L_x_750:
        /* <DEDUP_REMOVED lines=14> */
.L_x_752:
        /* <DEDUP_REMOVED lines=10> */
.L_x_749:
        /* <DEDUP_REMOVED lines=18> */
.L_x_754:
        /* <DEDUP_REMOVED lines=10> */
.L_x_753:
        /* <DEDUP_REMOVED lines=14> */
.L_x_755:
        /* <DEDUP_REMOVED lines=10> */
.L_x_740:
        /* <DEDUP_REMOVED lines=26> */
.L_x_759:
        /* <DEDUP_REMOVED lines=10> */
.L_x_758:
        /* <DEDUP_REMOVED lines=14> */
.L_x_760:
        /* <DEDUP_REMOVED lines=10> */
.L_x_757:
        /* <DEDUP_REMOVED lines=18> */
.L_x_762:
        /* <DEDUP_REMOVED lines=10> */
.L_x_761:
        /* <DEDUP_REMOVED lines=14> */
.L_x_763:
        /* <DEDUP_REMOVED lines=10> */
.L_x_756:
        /* <DEDUP_REMOVED lines=22> */
.L_x_766:
        /* <DEDUP_REMOVED lines=10> */
.L_x_765:
        /* <DEDUP_REMOVED lines=14> */
.L_x_767:
        /* <DEDUP_REMOVED lines=10> */
.L_x_764:
        /* <DEDUP_REMOVED lines=18> */
.L_x_769:
        /* <DEDUP_REMOVED lines=10> */
.L_x_768:
        /* <DEDUP_REMOVED lines=14> */
.L_x_770:
        /* <DEDUP_REMOVED lines=10> */
.L_x_514:
        /* <DEDUP_REMOVED lines=42> */
.L_x_778:
        /* <DEDUP_REMOVED lines=10> */
.L_x_777:
        /* <DEDUP_REMOVED lines=14> */
.L_x_779:
        /* <DEDUP_REMOVED lines=10> */
.L_x_776:
        /* <DEDUP_REMOVED lines=18> */
.L_x_781:
        /* <DEDUP_REMOVED lines=10> */
.L_x_780:
        /* <DEDUP_REMOVED lines=14> */
.L_x_782:
        /* <DEDUP_REMOVED lines=10> */
.L_x_775:
        /* <DEDUP_REMOVED lines=22> */
.L_x_785:
        /* <DEDUP_REMOVED lines=10> */
.L_x_784:
        /* <DEDUP_REMOVED lines=14> */
.L_x_786:
        /* <DEDUP_REMOVED lines=10> */
.L_x_783:
        /* <DEDUP_REMOVED lines=18> */
.L_x_788:
        /* <DEDUP_REMOVED lines=10> */
.L_x_787:
        /* <DEDUP_REMOVED lines=14> */
.L_x_789:
        /* <DEDUP_REMOVED lines=10> */
.L_x_774:
        /* <DEDUP_REMOVED lines=26> */
.L_x_793:
        /* <DEDUP_REMOVED lines=10> */
.L_x_792:
        /* <DEDUP_REMOVED lines=14> */
.L_x_794:
        /* <DEDUP_REMOVED lines=10> */
.L_x_791:
        /* <DEDUP_REMOVED lines=18> */
.L_x_796:
        /* <DEDUP_REMOVED lines=10> */
.L_x_795:
        /* <DEDUP_REMOVED lines=14> */
.L_x_797:
        /* <DEDUP_REMOVED lines=10> */
.L_x_790:
        /* <DEDUP_REMOVED lines=22> */
.L_x_800:
        /* <DEDUP_REMOVED lines=10> */
.L_x_799:
        /* <DEDUP_REMOVED lines=14> */
.L_x_801:
        /* <DEDUP_REMOVED lines=10> */
.L_x_798:
        /* <DEDUP_REMOVED lines=18> */
.L_x_803:
        /* <DEDUP_REMOVED lines=10> */
.L_x_802:
        /* <DEDUP_REMOVED lines=14> */
.L_x_804:
        /* <DEDUP_REMOVED lines=10> */
.L_x_773:
        /* <DEDUP_REMOVED lines=30> */
.L_x_809:
        /* <DEDUP_REMOVED lines=10> */
.L_x_808:
        /* <DEDUP_REMOVED lines=14> */
.L_x_810:
        /* <DEDUP_REMOVED lines=10> */
.L_x_807:
        /* <DEDUP_REMOVED lines=18> */
.L_x_812:
        /* <DEDUP_REMOVED lines=10> */
.L_x_811:
        /* <DEDUP_REMOVED lines=14> */
.L_x_813:
        /* <DEDUP_REMOVED lines=10> */
.L_x_806:
        /* <DEDUP_REMOVED lines=22> */
.L_x_816:
        /* <DEDUP_REMOVED lines=10> */
.L_x_815:
        /* <DEDUP_REMOVED lines=14> */
.L_x_817:
        /* <DEDUP_REMOVED lines=10> */
.L_x_814:
        /* <DEDUP_REMOVED lines=18> */
.L_x_819:
        /* <DEDUP_REMOVED lines=10> */
.L_x_818:
        /* <DEDUP_REMOVED lines=14> */
.L_x_820:
        /* <DEDUP_REMOVED lines=10> */
.L_x_805:
        /* <DEDUP_REMOVED lines=26> */
.L_x_824:
        /* <DEDUP_REMOVED lines=10> */
.L_x_823:
        /* <DEDUP_REMOVED lines=14> */
.L_x_825:
        /* <DEDUP_REMOVED lines=10> */
.L_x_822:
        /* <DEDUP_REMOVED lines=18> */
.L_x_827:
        /* <DEDUP_REMOVED lines=10> */
.L_x_826:
        /* <DEDUP_REMOVED lines=14> */
.L_x_828:
        /* <DEDUP_REMOVED lines=10> */
.L_x_821:
        /* <DEDUP_REMOVED lines=22> */
.L_x_831:
        /* <DEDUP_REMOVED lines=10> */
.L_x_830:
        /* <DEDUP_REMOVED lines=14> */
.L_x_832:
        /* <DEDUP_REMOVED lines=10> */
.L_x_829:
        /* <DEDUP_REMOVED lines=18> */
.L_x_834:
        /* <DEDUP_REMOVED lines=10> */
.L_x_833:
        /* <DEDUP_REMOVED lines=14> */
.L_x_835:
        /* <DEDUP_REMOVED lines=10> */
.L_x_772:
        /* <DEDUP_REMOVED lines=34> */
.L_x_841:
        /* <DEDUP_REMOVED lines=10> */
.L_x_840:
        /* <DEDUP_REMOVED lines=14> */
.L_x_842:
        /* <DEDUP_REMOVED lines=10> */
.L_x_839:
        /* <DEDUP_REMOVED lines=18> */
.L_x_844:
        /* <DEDUP_REMOVED lines=10> */
.L_x_843:
        /* <DEDUP_REMOVED lines=14> */
.L_x_845:
        /* <DEDUP_REMOVED lines=10> */
.L_x_838:
        /* <DEDUP_REMOVED lines=22> */
.L_x_848:
        /* <DEDUP_REMOVED lines=10> */
.L_x_847:
        /* <DEDUP_REMOVED lines=14> */
.L_x_849:
        /* <DEDUP_REMOVED lines=10> */
.L_x_846:
        /* <DEDUP_REMOVED lines=18> */
.L_x_851:
        /* <DEDUP_REMOVED lines=10> */
.L_x_850:
        /* <DEDUP_REMOVED lines=14> */
.L_x_852:
        /* <DEDUP_REMOVED lines=10> */
.L_x_837:
        /* <DEDUP_REMOVED lines=26> */
.L_x_856:
        /* <DEDUP_REMOVED lines=10> */
.L_x_855:
        /* <DEDUP_REMOVED lines=14> */
.L_x_857:
        /* <DEDUP_REMOVED lines=10> */
.L_x_854:
        /* <DEDUP_REMOVED lines=18> */
.L_x_859:
        /* <DEDUP_REMOVED lines=10> */
.L_x_858:
        /* <DEDUP_REMOVED lines=14> */
.L_x_860:
        /* <DEDUP_REMOVED lines=10> */
.L_x_853:
        /* <DEDUP_REMOVED lines=22> */
.L_x_863:
        /* <DEDUP_REMOVED lines=10> */
.L_x_862:
        /* <DEDUP_REMOVED lines=14> */
.L_x_864:
        /* <DEDUP_REMOVED lines=10> */
.L_x_861:
        /* <DEDUP_REMOVED lines=18> */
.L_x_866:
        /* <DEDUP_REMOVED lines=10> */
.L_x_865:
        /* <DEDUP_REMOVED lines=14> */
.L_x_867:
        /* <DEDUP_REMOVED lines=10> */
.L_x_836:
        /* <DEDUP_REMOVED lines=30> */
.L_x_872:
        /* <DEDUP_REMOVED lines=10> */
.L_x_871:
        /* <DEDUP_REMOVED lines=14> */
.L_x_873:
        /* <DEDUP_REMOVED lines=10> */
.L_x_870:
        /* <DEDUP_REMOVED lines=18> */
.L_x_875:
        /* <DEDUP_REMOVED lines=10> */
.L_x_874:
        /* <DEDUP_REMOVED lines=14> */
.L_x_876:
        /* <DEDUP_REMOVED lines=10> */
.L_x_869:
        /* <DEDUP_REMOVED lines=22> */
.L_x_879:
        /* <DEDUP_REMOVED lines=10> */
.L_x_878:
        /* <DEDUP_REMOVED lines=14> */
.L_x_880:
        /* <DEDUP_REMOVED lines=10> */
.L_x_877:
        /* <DEDUP_REMOVED lines=18> */
.L_x_882:
        /* <DEDUP_REMOVED lines=10> */
.L_x_881:
        /* <DEDUP_REMOVED lines=14> */
.L_x_883:
        /* <DEDUP_REMOVED lines=10> */
.L_x_868:
        /* <DEDUP_REMOVED lines=26> */
.L_x_887:
        /* <DEDUP_REMOVED lines=10> */
.L_x_886:
        /* <DEDUP_REMOVED lines=14> */
.L_x_888:
        /* <DEDUP_REMOVED lines=10> */
.L_x_885:
        /* <DEDUP_REMOVED lines=18> */
.L_x_890:
        /* <DEDUP_REMOVED lines=10> */
.L_x_889:
        /* <DEDUP_REMOVED lines=14> */
.L_x_891:
        /* <DEDUP_REMOVED lines=10> */
.L_x_884:
        /* <DEDUP_REMOVED lines=22> */
.L_x_894:
        /* <DEDUP_REMOVED lines=10> */
.L_x_893:
        /* <DEDUP_REMOVED lines=14> */
.L_x_895:
        /* <DEDUP_REMOVED lines=10> */
.L_x_892:
        /* <DEDUP_REMOVED lines=18> */
.L_x_897:
        /* <DEDUP_REMOVED lines=10> */
.L_x_896:
        /* <DEDUP_REMOVED lines=14> */
.L_x_898:
        /* <DEDUP_REMOVED lines=10> */
.L_x_771:
        /* <DEDUP_REMOVED lines=38> */
.L_x_905:
        /* <DEDUP_REMOVED lines=10> */
.L_x_904:
        /* <DEDUP_REMOVED lines=14> */
.L_x_906:
        /* <DEDUP_REMOVED lines=10> */
.L_x_903:
        /* <DEDUP_REMOVED lines=18> */
.L_x_908:
        /* <DEDUP_REMOVED lines=10> */
.L_x_907:
        /* <DEDUP_REMOVED lines=14> */
.L_x_909:
        /* <DEDUP_REMOVED lines=10> */
.L_x_902:
        /* <DEDUP_REMOVED lines=22> */
.L_x_912:
        /* <DEDUP_REMOVED lines=10> */
.L_x_911:
        /* <DEDUP_REMOVED lines=14> */
.L_x_913:
        /* <DEDUP_REMOVED lines=10> */
.L_x_910:
        /* <DEDUP_REMOVED lines=18> */
.L_x_915:
        /* <DEDUP_REMOVED lines=10> */
.L_x_914:
        /* <DEDUP_REMOVED lines=14> */
.L_x_916:
        /* <DEDUP_REMOVED lines=10> */
.L_x_901:
        /* <DEDUP_REMOVED lines=26> */
.L_x_920:
        /* <DEDUP_REMOVED lines=10> */
.L_x_919:
        /* <DEDUP_REMOVED lines=14> */
.L_x_921:
        /* <DEDUP_REMOVED lines=10> */
.L_x_918:
        /* <DEDUP_REMOVED lines=18> */
.L_x_923:
        /* <DEDUP_REMOVED lines=10> */
.L_x_922:
        /* <DEDUP_REMOVED lines=14> */
.L_x_924:
        /* <DEDUP_REMOVED lines=10> */
.L_x_917:
        /* <DEDUP_REMOVED lines=22> */
.L_x_927:
        /* <DEDUP_REMOVED lines=10> */
.L_x_926:
        /* <DEDUP_REMOVED lines=14> */
.L_x_928:
        /* <DEDUP_REMOVED lines=10> */
.L_x_925:
        /* <DEDUP_REMOVED lines=18> */
.L_x_930:
        /* <DEDUP_REMOVED lines=10> */
.L_x_929:
        /* <DEDUP_REMOVED lines=14> */
.L_x_931:
        /* <DEDUP_REMOVED lines=10> */
.L_x_900:
        /* <DEDUP_REMOVED lines=30> */
.L_x_936:
        /* <DEDUP_REMOVED lines=10> */
.L_x_935:
        /* <DEDUP_REMOVED lines=14> */
.L_x_937:
        /* <DEDUP_REMOVED lines=10> */
.L_x_934:
        /* <DEDUP_REMOVED lines=18> */
.L_x_939:
        /* <DEDUP_REMOVED lines=10> */
.L_x_938:
        /* <DEDUP_REMOVED lines=14> */
.L_x_940:
        /* <DEDUP_REMOVED lines=10> */
.L_x_933:
        /* <DEDUP_REMOVED lines=22> */
.L_x_943:
        /* <DEDUP_REMOVED lines=10> */
.L_x_942:
        /* <DEDUP_REMOVED lines=14> */
.L_x_944:
        /* <DEDUP_REMOVED lines=10> */
.L_x_941:
        /* <DEDUP_REMOVED lines=18> */
.L_x_946:
        /* <DEDUP_REMOVED lines=10> */
.L_x_945:
        /* <DEDUP_REMOVED lines=14> */
.L_x_947:
        /* <DEDUP_REMOVED lines=10> */
.L_x_932:
        /* <DEDUP_REMOVED lines=26> */
.L_x_951:
        /* <DEDUP_REMOVED lines=10> */
.L_x_950:
        /* <DEDUP_REMOVED lines=14> */
.L_x_952:
        /* <DEDUP_REMOVED lines=10> */
.L_x_949:
        /* <DEDUP_REMOVED lines=18> */
.L_x_954:
        /* <DEDUP_REMOVED lines=10> */
.L_x_953:
        /* <DEDUP_REMOVED lines=14> */
.L_x_955:
        /* <DEDUP_REMOVED lines=10> */
.L_x_948:
        /* <DEDUP_REMOVED lines=22> */
.L_x_958:
        /* <DEDUP_REMOVED lines=10> */
.L_x_957:
        /* <DEDUP_REMOVED lines=14> */
.L_x_959:
        /* <DEDUP_REMOVED lines=10> */
.L_x_956:
        /* <DEDUP_REMOVED lines=18> */
.L_x_961:
        /* <DEDUP_REMOVED lines=10> */
.L_x_960:
        /* <DEDUP_REMOVED lines=14> */
.L_x_962:
        /* <DEDUP_REMOVED lines=10> */
.L_x_899:
        /* <DEDUP_REMOVED lines=34> */
.L_x_968:
        /* <DEDUP_REMOVED lines=10> */
.L_x_967:
        /* <DEDUP_REMOVED lines=14> */
.L_x_969:
        /* <DEDUP_REMOVED lines=10> */
.L_x_966:
        /* <DEDUP_REMOVED lines=18> */
.L_x_971:
        /* <DEDUP_REMOVED lines=10> */
.L_x_970:
        /* <DEDUP_REMOVED lines=14> */
.L_x_972:
        /* <DEDUP_REMOVED lines=10> */
.L_x_965:
        /* <DEDUP_REMOVED lines=22> */
.L_x_975:
        /* <DEDUP_REMOVED lines=10> */
.L_x_974:
        /* <DEDUP_REMOVED lines=14> */
.L_x_976:
        /* <DEDUP_REMOVED lines=10> */
.L_x_973:
        /* <DEDUP_REMOVED lines=18> */
.L_x_978:
        /* <DEDUP_REMOVED lines=10> */
.L_x_977:
        /* <DEDUP_REMOVED lines=14> */
.L_x_979:
        /* <DEDUP_REMOVED lines=10> */
.L_x_964:
        /* <DEDUP_REMOVED lines=26> */
.L_x_983:
        /* <DEDUP_REMOVED lines=10> */
.L_x_982:
        /* <DEDUP_REMOVED lines=14> */
.L_x_984:
        /* <DEDUP_REMOVED lines=10> */
.L_x_981:
        /* <DEDUP_REMOVED lines=18> */
.L_x_986:
        /* <DEDUP_REMOVED lines=10> */
.L_x_985:
        /* <DEDUP_REMOVED lines=14> */
.L_x_987:
        /* <DEDUP_REMOVED lines=10> */
.L_x_980:
        /* <DEDUP_REMOVED lines=22> */
.L_x_990:
        /* <DEDUP_REMOVED lines=10> */
.L_x_989:
        /* <DEDUP_REMOVED lines=14> */
.L_x_991:
        /* <DEDUP_REMOVED lines=10> */
.L_x_988:
        /* <DEDUP_REMOVED lines=18> */
.L_x_993:
        /* <DEDUP_REMOVED lines=10> */
.L_x_992:
        /* <DEDUP_REMOVED lines=14> */
.L_x_994:
        /* <DEDUP_REMOVED lines=10> */
.L_x_963:
        /* <DEDUP_REMOVED lines=30> */
.L_x_999:
        /* <DEDUP_REMOVED lines=10> */
.L_x_998:
        /* <DEDUP_REMOVED lines=14> */
.L_x_1000:
        /* <DEDUP_REMOVED lines=10> */
.L_x_997:
        /* <DEDUP_REMOVED lines=18> */
.L_x_1002:
        /* <DEDUP_REMOVED lines=10> */
.L_x_1001:
        /* <DEDUP_REMOVED lines=14> */
.L_x_1003:
        /* <DEDUP_REMOVED lines=10> */
.L_x_996:
        /* <DEDUP_REMOVED lines=22> */
.L_x_1006:
        /* <DEDUP_REMOVED lines=10> */
.L_x_1005:
        /* <DEDUP_REMOVED lines=14> */
.L_x_1007:
        /* <DEDUP_REMOVED lines=10> */
.L_x_1004:
        /* <DEDUP_REMOVED lines=18> */
.L_x_1009:
        /* <DEDUP_REMOVED lines=10> */
.L_x_1008:
        /* <DEDUP_REMOVED lines=14> */
.L_x_1010:
        /* <DEDUP_REMOVED lines=10> */
.L_x_995:
        /* <DEDUP_REMOVED lines=26> */
.L_x_1014:
        /* <DEDUP_REMOVED lines=10> */
.L_x_1013:
        /* <DEDUP_REMOVED lines=14> */
.L_x_1015:
        /* <DEDUP_REMOVED lines=10> */
.L_x_1012:
        /* <DEDUP_REMOVED lines=18> */
.L_x_1017:
        /* <DEDUP_REMOVED lines=10> */
.L_x_1016:
        /* <DEDUP_REMOVED lines=14> */
.L_x_1018:
        /* <DEDUP_REMOVED lines=10> */
.L_x_1011:
        /* <DEDUP_REMOVED lines=22> */
.L_x_1021:
        /* <DEDUP_REMOVED lines=10> */
.L_x_1020:
        /* <DEDUP_REMOVED lines=14> */
.L_x_1022:
        /* <DEDUP_REMOVED lines=10> */
.L_x_1019:
        /* <DEDUP_REMOVED lines=18> */
.L_x_1024:
        /* <DEDUP_REMOVED lines=10> */
.L_x_1023:
        /* <DEDUP_REMOVED lines=14> */
.L_x_1025:
[----:B------:R-:W-:-:S05]  /*38040*/  VIADD R6, R6, 0x1 ;  /* 0x0000000106067836 */ /* 0x000fca0000000000 */
[----:B------:R-:W-:-:S04]  /*38050*/  I2FP.F32.S32 R11, R6 ;  /* 0x00000006000b7245 */ /* 0x000fc80000201400 */
[----:B------:R-:W-:-:S13]  /*38060*/  FSETP.GT.AND P0, PT, R0, R11, PT ;  /* 0x0000000b0000720b */ /* 0x000fda0003f04000 */
[----:B------:R-:W-:Y:S01]  /*38070*/  @P0 IMAD.MOV.U32 R7, RZ, RZ, 0x40400000 ;  /* 0x40400000ff070424 */ /* 0x000fe200078e00ff */
[----:B------:R-:W-:-:S04]  /*38080*/  @P0 FSETP.NEU.AND P1, PT, R0, R9, PT ;  /* 0x000000090000020b */ /* 0x000fc80003f2d000 */
[----:B------:R-:W-:Y:S02]  /*38090*/  @P0 FSEL R7, R7, 2, !P1 ;  /* 0x4000000007070808 */ /* 0x000fe40004800000 */
[----:B------:R-:W-:-:S07]  /*380a0*/  @!P0 FSET.BF.EQ.AND R7, R0, R11, PT ;  /* 0x0000000b0007820a */ /* 0x000fce0003802000 */
.L_x_523:
[----:B------:R-:W-:Y:S05]  /*380b0*/  BSYNC.RECONVERGENT B0 ;  /* 0x0000000000007941 */ /* 0x000fea0003800200 */
.L_x_513:
[----:B------:R0:W-:Y:S01]  /*380c0*/  STG.E desc[UR4][R4.64], R7 ;  /* 0x0000000704007986 */ /* 0x0001e2000c101904 */
[----:B------:R-:W1:Y:S03]  /*380d0*/  LDC R6, c[0x0][0x394] ;  /* 0x0000e500ff067b82 */ /* 0x000e660000000800 */
[----:B------:R-:W2:Y:S01]  /*380e0*/  LDG.E R0, desc[UR4][R2.64] ;  /* 0x0000000402007981 */ /* 0x000ea2000c1e1900 */
[----:B------:R-:W-:Y:S01]  /*380f0*/  BSSY.RECONVERGENT B0, `(.L_x_1026) ;  /* 0x0001bfc000007945 */ /* 0x000fe20003800200 */
[----:B-1----:R-:W-:-:S05]  /*38100*/  VIADD R8, R6, 0x3ff ;  /* 0x000003ff06087836 */ /* 0x002fca0000000000 */
        /* <DEDUP_REMOVED lines=47> */
.L_x_1035:
        /* <DEDUP_REMOVED lines=10> */
.L_x_1034:
        /* <DEDUP_REMOVED lines=14> */
.L_x_1037:
        /* <DEDUP_REMOVED lines=10> */
.L_x_1033:
        /* <DEDUP_REMOVED lines=18> */
.L_x_1039:
        /* <DEDUP_REMOVED lines=10> */
.L_x_1038:
        /* <DEDUP_REMOVED lines=14> */
.L_x_1040:
        /* <DEDUP_REMOVED lines=10> */
.L_x_1032:
        /* <DEDUP_REMOVED lines=22> */
.L_x_1043:
        /* <DEDUP_REMOVED lines=10> */
.L_x_1042:
        /* <DEDUP_REMOVED lines=14> */
.L_x_1044:
        /* <DEDUP_REMOVED lines=10> */
.L_x_1041:
        /* <DEDUP_REMOVED lines=18> */
.L_x_1046:
        /* <DEDUP_REMOVED lines=10> */
.L_x_1045:
        /* <DEDUP_REMOVED lines=14> */
.L_x_1047:
        /* <DEDUP_REMOVED lines=10> */
.L_x_1031:
        /* <DEDUP_REMOVED lines=26> */
.L_x_1051:
        /* <DEDUP_REMOVED lines=10> */
.L_x_1050:
        /* <DEDUP_REMOVED lines=14> */
.L_x_1052:
        /* <DEDUP_REMOVED lines=10> */
.L_x_1049:
        /* <DEDUP_REMOVED lines=18> */
.L_x_1054:
        /* <DEDUP_REMOVED lines=10> */
.L_x_1053:
        /* <DEDUP_REMOVED lines=14> */
.L_x_1055:
        /* <DEDUP_REMOVED lines=10> */
.L_x_1048:
        /* <DEDUP_REMOVED lines=22> */
.L_x_1058:
        /* <DEDUP_REMOVED lines=10> */
.L_x_1057:
        /* <DEDUP_REMOVED lines=14> */
.L_x_1059:
        /* <DEDUP_REMOVED lines=10> */
.L_x_1056:
        /* <DEDUP_REMOVED lines=18> */
.L_x_1061:
        /* <DEDUP_REMOVED lines=10> */
.L_x_1060:
        /* <DEDUP_REMOVED lines=14> */
.L_x_1062:
        /* <DEDUP_REMOVED lines=10> */
.L_x_1030:
        /* <DEDUP_REMOVED lines=30> */
.L_x_1067:
        /* <DEDUP_REMOVED lines=10> */
.L_x_1066:
        /* <DEDUP_REMOVED lines=14> */
.L_x_1068:
        /* <DEDUP_REMOVED lines=10> */
.L_x_1065:
        /* <DEDUP_REMOVED lines=18> */
.L_x_1070:
        /* <DEDUP_REMOVED lines=10> */
.L_x_1069:
        /* <DEDUP_REMOVED lines=14> */
.L_x_1071:
        /* <DEDUP_REMOVED lines=10> */
.L_x_1064:
        /* <DEDUP_REMOVED lines=22> */
.L_x_1074:
        /* <DEDUP_REMOVED lines=10> */
.L_x_1073:
        /* <DEDUP_REMOVED lines=14> */
.L_x_1075:
        /* <DEDUP_REMOVED lines=10> */
.L_x_1072:
        /* <DEDUP_REMOVED lines=18> */
.L_x_1077:
        /* <DEDUP_REMOVED lines=10> */
.L_x_1076:
        /* <DEDUP_REMOVED lines=14> */
.L_x_1078:
        /* <DEDUP_REMOVED lines=10> */
.L_x_1063:
        /* <DEDUP_REMOVED lines=26> */
.L_x_1082:
        /* <DEDUP_REMOVED lines=10> */
.L_x_1081:
        /* <DEDUP_REMOVED lines=14> */
.L_x_1083:
        /* <DEDUP_REMOVED lines=10> */
.L_x_1080:
        /* <DEDUP_REMOVED lines=18> */
.L_x_1085:
        /* <DEDUP_REMOVED lines=10> */
.L_x_1084:
        /* <DEDUP_REMOVED lines=14> */
.L_x_1086:
        /* <DEDUP_REMOVED lines=10> */
.L_x_1079:
        /* <DEDUP_REMOVED lines=22> */
.L_x_1089:
        /* <DEDUP_REMOVED lines=10> */
.L_x_1088:
        /* <DEDUP_REMOVED lines=14> */
.L_x_1090:
        /* <DEDUP_REMOVED lines=10> */
.L_x_1087:
        /* <DEDUP_REMOVED lines=18> */
.L_x_1092:
        /* <DEDUP_REMOVED lines=10> */
.L_x_1091:
        /* <DEDUP_REMOVED lines=14> */
.L_x_1093:
        /* <DEDUP_REMOVED lines=10> */
.L_x_1029:
        /* <DEDUP_REMOVED lines=34> */
.L_x_1099:
        /* <DEDUP_REMOVED lines=10> */
.L_x_1098:
        /* <DEDUP_REMOVED lines=14> */
.L_x_1100:
        /* <DEDUP_REMOVED lines=10> */
.L_x_1097:
        /* <DEDUP_REMOVED lines=18> */
.L_x_1102:
        /* <DEDUP_REMOVED lines=10> */
.L_x_1101:
        /* <DEDUP_REMOVED lines=14> */
.L_x_1103:
        /* <DEDUP_REMOVED lines=10> */
.L_x_1096:
        /* <DEDUP_REMOVED lines=22> */
.L_x_1106:
        /* <DEDUP_REMOVED lines=10> */
.L_x_1105:
        /* <DEDUP_REMOVED lines=14> */
.L_x_1107:
        /* <DEDUP_REMOVED lines=10> */
.L_x_1104:
        /* <DEDUP_REMOVED lines=18> */
.L_x_1109:
        /* <DEDUP_REMOVED lines=10> */
.L_x_1108:
        /* <DEDUP_REMOVED lines=14> */
.L_x_1110:
        /* <DEDUP_REMOVED lines=10> */
.L_x_1095:
        /* <DEDUP_REMOVED lines=26> */
.L_x_1114:
        /* <DEDUP_REMOVED lines=10> */
.L_x_1113:
        /* <DEDUP_REMOVED lines=14> */
.L_x_1115:
        /* <DEDUP_REMOVED lines=10> */
.L_x_1112:
        /* <DEDUP_REMOVED lines=18> */
.L_x_1117:
        /* <DEDUP_REMOVED lines=10> */
.L_x_1116:
        /* <DEDUP_REMOVED lines=14> */
.L_x_1118:
        /* <DEDUP_REMOVED lines=10> */
.L_x_1111:
        /* <DEDUP_REMOVED lines=22> */
.L_x_1121:
        /* <DEDUP_REMOVED lines=10> */
.L_x_1120:
        /* <DEDUP_REMOVED lines=14> */
.L_x_1122:
        /* <DEDUP_REMOVED lines=10> */
.L_x_1119:
        /* <DEDUP_REMOVED lines=18> */
.L_x_1124:
        /* <DEDUP_REMOVED lines=10> */
.L_x_1123:
        /* <DEDUP_REMOVED lines=14> */
.L_x_1125:
        /* <DEDUP_REMOVED lines=10> */
.L_x_1094:
        /* <DEDUP_REMOVED lines=30> */
.L_x_1130:
        /* <DEDUP_REMOVED lines=10> */
.L_x_1129:
        /* <DEDUP_REMOVED lines=14> */
.L_x_1131:
        /* <DEDUP_REMOVED lines=10> */
.L_x_1128:
        /* <DEDUP_REMOVED lines=18> */
.L_x_1133:
        /* <DEDUP_REMOVED lines=10> */
.L_x_1132:
        /* <DEDUP_REMOVED lines=14> */
.L_x_1134:
        /* <DEDUP_REMOVED lines=10> */
.L_x_1127:
        /* <DEDUP_REMOVED lines=22> */
.L_x_1137:
        /* <DEDUP_REMOVED lines=10> */
.L_x_1136:
        /* <DEDUP_REMOVED lines=14> */
.L_x_1138:
        /* <DEDUP_REMOVED lines=10> */
.L_x_1135:
        /* <DEDUP_REMOVED lines=18> */
.L_x_1140:
        /* <DEDUP_REMOVED lines=10> */
.L_x_1139:
        /* <DEDUP_REMOVED lines=14> */
.L_x_1141:
        /* <DEDUP_REMOVED lines=10> */
.L_x_1126:
        /* <DEDUP_REMOVED lines=26> */
.L_x_1145:
        /* <DEDUP_REMOVED lines=10> */
.L_x_1144:
        /* <DEDUP_REMOVED lines=14> */
.L_x_1146:
        /* <DEDUP_REMOVED lines=10> */
.L_x_1143:
        /* <DEDUP_REMOVED lines=18> */
.L_x_1148:
        /* <DEDUP_REMOVED lines=10> */
.L_x_1147:
        /* <DEDUP_REMOVED lines=14> */
.L_x_1149:
        /* <DEDUP_REMOVED lines=10> */
.L_x_1142:
        /* <DEDUP_REMOVED lines=22> */
.L_x_1152:
        /* <DEDUP_REMOVED lines=10> */
.L_x_1151:
        /* <DEDUP_REMOVED lines=14> */
.L_x_1153:
        /* <DEDUP_REMOVED lines=10> */
.L_x_1150:
        /* <DEDUP_REMOVED lines=18> */
.L_x_1155:
        /* <DEDUP_REMOVED lines=10> */
.L_x_1154:
        /* <DEDUP_REMOVED lines=14> */
.L_x_1156:
        /* <DEDUP_REMOVED lines=10> */
.L_x_1028:
        /* <DEDUP_REMOVED lines=38> */
.L_x_1163:
        /* <DEDUP_REMOVED lines=10> */
.L_x_1162:
        /* <DEDUP_REMOVED lines=14> */
.L_x_1164:
        /* <DEDUP_REMOVED lines=10> */
.L_x_1161:
        /* <DEDUP_REMOVED lines=18> */
.L_x_1166:
        /* <DEDUP_REMOVED lines=10> */
.L_x_1165:
        /* <DEDUP_REMOVED lines=14> */
.L_x_1167:
        /* <DEDUP_REMOVED lines=10> */
.L_x_1160:
        /* <DEDUP_REMOVED lines=22> */
.L_x_1170:
        /* <DEDUP_REMOVED lines=10> */
.L_x_1169:
        /* <DEDUP_REMOVED lines=14> */
.L_x_1171:
        /* <DEDUP_REMOVED lines=10> */
.L_x_1168:
        /* <DEDUP_REMOVED lines=18> */
.L_x_1173:
        /* <DEDUP_REMOVED lines=10> */
.L_x_1172:
        /* <DEDUP_REMOVED lines=14> */
.L_x_1174:
        /* <DEDUP_REMOVED lines=10> */
.L_x_1159:
        /* <DEDUP_REMOVED lines=26> */
.L_x_1178:
        /* <DEDUP_REMOVED lines=10> */
.L_x_1177:
        /* <DEDUP_REMOVED lines=14> */
.L_x_1179:
        /* <DEDUP_REMOVED lines=10> */
.L_x_1176:
        /* <DEDUP_REMOVED lines=18> */
.L_x_1181:
        /* <DEDUP_REMOVED lines=10> */
.L_x_1180:
        /* <DEDUP_REMOVED lines=14> */
.L_x_1182:
        /* <DEDUP_REMOVED lines=10> */
.L_x_1175:
        /* <DEDUP_REMOVED lines=22> */
.L_x_1185:
        /* <DEDUP_REMOVED lines=10> */
.L_x_1184:
        /* <DEDUP_REMOVED lines=14> */
.L_x_1186:
        /* <DEDUP_REMOVED lines=10> */
.L_x_1183:
        /* <DEDUP_REMOVED lines=18> */
.L_x_1188:
        /* <DEDUP_REMOVED lines=10> */
.L_x_1187:
        /* <DEDUP_REMOVED lines=14> */
.L_x_1189:
        /* <DEDUP_REMOVED lines=10> */
.L_x_1158:
        /* <DEDUP_REMOVED lines=30> */
.L_x_1194:
        /* <DEDUP_REMOVED lines=10> */
.L_x_1193:
        /* <DEDUP_REMOVED lines=14> */
.L_x_1195:
        /* <DEDUP_REMOVED lines=10> */
.L_x_1192:
        /* <DEDUP_REMOVED lines=18> */
.L_x_1197:
        /* <DEDUP_REMOVED lines=10> */
.L_x_1196:
        /* <DEDUP_REMOVED lines=14> */
.L_x_1198:
        /* <DEDUP_REMOVED lines=10> */
.L_x_1191:
        /* <DEDUP_REMOVED lines=22> */
.L_x_1201:
        /* <DEDUP_REMOVED lines=10> */
.L_x_1200:
        /* <DEDUP_REMOVED lines=14> */
.L_x_1202:
        /* <DEDUP_REMOVED lines=10> */
.L_x_1199:
        /* <DEDUP_REMOVED lines=18> */
.L_x_1204:
        /* <DEDUP_REMOVED lines=10> */
.L_x_1203:
        /* <DEDUP_REMOVED lines=14> */
.L_x_1205:
        /* <DEDUP_REMOVED lines=10> */
.L_x_1190:
        /* <DEDUP_REMOVED lines=26> */
.L_x_1209:
        /* <DEDUP_REMOVED lines=10> */
.L_x_1208:
        /* <DEDUP_REMOVED lines=14> */
.L_x_1210:
        /* <DEDUP_REMOVED lines=10> */
.L_x_1207:
        /* <DEDUP_REMOVED lines=18> */
.L_x_1212:
        /* <DEDUP_REMOVED lines=10> */
.L_x_1211:
        /* <DEDUP_REMOVED lines=14> */
.L_x_1213:
        /* <DEDUP_REMOVED lines=10> */
.L_x_1206:
        /* <DEDUP_REMOVED lines=22> */
.L_x_1216:
        /* <DEDUP_REMOVED lines=10> */
.L_x_1215:
        /* <DEDUP_REMOVED lines=14> */
.L_x_1217:
        /* <DEDUP_REMOVED lines=10> */
.L_x_1214:
        /* <DEDUP_REMOVED lines=18> */
.L_x_1219:
        /* <DEDUP_REMOVED lines=10> */
.L_x_1218:
        /* <DEDUP_REMOVED lines=14> */
.L_x_1220:
        /* <DEDUP_REMOVED lines=10> */
.L_x_1157:
        /* <DEDUP_REMOVED lines=34> */
.L_x_1226:
        /* <DEDUP_REMOVED lines=10> */
.L_x_1225:
        /* <DEDUP_REMOVED lines=14> */
.L_x_1227:
        /* <DEDUP_REMOVED lines=10> */
.L_x_1224:
        /* <DEDUP_REMOVED lines=18> */
.L_x_1229:
        /* <DEDUP_REMOVED lines=10> */
.L_x_1228:
        /* <DEDUP_REMOVED lines=14> */
.L_x_1230:
        /* <DEDUP_REMOVED lines=10> */
.L_x_1223:
        /* <DEDUP_REMOVED lines=22> */
.L_x_1233:
        /* <DEDUP_REMOVED lines=10> */
.L_x_1232:
        /* <DEDUP_REMOVED lines=14> */
.L_x_1234:
        /* <DEDUP_REMOVED lines=10> */
.L_x_1231:
        /* <DEDUP_REMOVED lines=18> */
.L_x_1236:
        /* <DEDUP_REMOVED lines=10> */
.L_x_1235:
        /* <DEDUP_REMOVED lines=14> */
.L_x_1237:
        /* <DEDUP_REMOVED lines=10> */
.L_x_1222:
        /* <DEDUP_REMOVED lines=26> */
.L_x_1241:
        /* <DEDUP_REMOVED lines=10> */
.L_x_1240:
        /* <DEDUP_REMOVED lines=14> */
.L_x_1242:
        /* <DEDUP_REMOVED lines=10> */
.L_x_1239:
        /* <DEDUP_REMOVED lines=18> */
.L_x_1244:
        /* <DEDUP_REMOVED lines=10> */
.L_x_1243:
        /* <DEDUP_REMOVED lines=14> */
.L_x_1245:
        /* <DEDUP_REMOVED lines=10> */
.L_x_1238:
        /* <DEDUP_REMOVED lines=22> */
.L_x_1248:
        /* <DEDUP_REMOVED lines=10> */
.L_x_1247:
        /* <DEDUP_REMOVED lines=14> */
.L_x_1249:
        /* <DEDUP_REMOVED lines=10> */
.L_x_1246:
        /* <DEDUP_REMOVED lines=18> */
.L_x_1251:
        /* <DEDUP_REMOVED lines=10> */
.L_x_1250:
        /* <DEDUP_REMOVED lines=14> */
.L_x_1252:
        /* <DEDUP_REMOVED lines=10> */
.L_x_1221:
        /* <DEDUP_REMOVED lines=30> */
.L_x_1257:
        /* <DEDUP_REMOVED lines=10> */
.L_x_1256:
        /* <DEDUP_REMOVED lines=14> */
.L_x_1258:
        /* <DEDUP_REMOVED lines=10> */
.L_x_1255:
        /* <DEDUP_REMOVED lines=18> */
.L_x_1260:
        /* <DEDUP_REMOVED lines=10> */
.L_x_1259:
        /* <DEDUP_REMOVED lines=14> */
.L_x_1261:
        /* <DEDUP_REMOVED lines=10> */
.L_x_1254:
        /* <DEDUP_REMOVED lines=22> */
.L_x_1264:
        /* <DEDUP_REMOVED lines=10> */
.L_x_1263:
        /* <DEDUP_REMOVED lines=14> */
.L_x_1265:
        /* <DEDUP_REMOVED lines=10> */
.L_x_1262:
        /* <DEDUP_REMOVED lines=18> */
.L_x_1267:
        /* <DEDUP_REMOVED lines=10> */
.L_x_1266:
        /* <DEDUP_REMOVED lines=14> */
.L_x_1268:
        /* <DEDUP_REMOVED lines=10> */
.L_x_1253:
        /* <DEDUP_REMOVED lines=26> */
.L_x_1272:
        /* <DEDUP_REMOVED lines=10> */
.L_x_1271:
        /* <DEDUP_REMOVED lines=14> */
.L_x_1273:
        /* <DEDUP_REMOVED lines=10> */
.L_x_1270:
        /* <DEDUP_REMOVED lines=18> */
.L_x_1275:
        /* <DEDUP_REMOVED lines=10> */
.L_x_1274:
        /* <DEDUP_REMOVED lines=14> */
.L_x_1276:
        /* <DEDUP_REMOVED lines=10> */
.L_x_1269:
        /* <DEDUP_REMOVED lines=22> */
.L_x_1279:
        /* <DEDUP_REMOVED lines=10> */
.L_x_1278:
        /* <DEDUP_REMOVED lines=14> */
.L_x_1280:
        /* <DEDUP_REMOVED lines=10> */
.L_x_1277:
        /* <DEDUP_REMOVED lines=18> */
.L_x_1282:
        /* <DEDUP_REMOVED lines=10> */
.L_x_1281:
        /* <DEDUP_REMOVED lines=14> */
.L_x_1283:
        /* <DEDUP_REMOVED lines=10> */
.L_x_1027:
        /* <DEDUP_REMOVED lines=42> */
.L_x_1291:
        /* <DEDUP_REMOVED lines=10> */
.L_x_1290:
        /* <DEDUP_REMOVED lines=14> */
.L_x_1292:
        /* <DEDUP_REMOVED lines=10> */
.L_x_1289:
        /* <DEDUP_REMOVED lines=18> */
.L_x_1294:
        /* <DEDUP_REMOVED lines=10> */
.L_x_1293:
        /* <DEDUP_REMOVED lines=14> */
.L_x_1295:
        /* <DEDUP_REMOVED lines=10> */
.L_x_1288:
        /* <DEDUP_REMOVED lines=22> */
.L_x_1298:
        /* <DEDUP_REMOVED lines=10> */
.L_x_1297:
        /* <DEDUP_REMOVED lines=14> */
.L_x_1299:
        /* <DEDUP_REMOVED lines=10> */
.L_x_1296:
        /* <DEDUP_REMOVED lines=18> */
.L_x_1301:
        /* <DEDUP_REMOVED lines=10> */
.L_x_1300:
        /* <DEDUP_REMOVED lines=14> */
.L_x_1302:
        /* <DEDUP_REMOVED lines=10> */
.L_x_1287:
        /* <DEDUP_REMOVED lines=26> */
.L_x_1306:
        /* <DEDUP_REMOVED lines=10> */
.L_x_1305:
        /* <DEDUP_REMOVED lines=14> */
.L_x_1307:
        /* <DEDUP_REMOVED lines=10> */
.L_x_1304:
        /* <DEDUP_REMOVED lines=18> */
.L_x_1309:
        /* <DEDUP_REMOVED lines=10> */
.L_x_1308:
        /* <DEDUP_REMOVED lines=14> */
.L_x_1310:
        /* <DEDUP_REMOVED lines=10> */
.L_x_1303:
        /* <DEDUP_REMOVED lines=22> */
.L_x_1313:
        /* <DEDUP_REMOVED lines=10> */
.L_x_1312:
        /* <DEDUP_REMOVED lines=14> */
.L_x_1314:
        /* <DEDUP_REMOVED lines=10> */
.L_x_1311:
        /* <DEDUP_REMOVED lines=18> */
.L_x_1316:
        /* <DEDUP_REMOVED lines=10> */
.L_x_1315:
        /* <DEDUP_REMOVED lines=14> */
.L_x_1317:
        /* <DEDUP_REMOVED lines=10> */
.L_x_1286:
        /* <DEDUP_REMOVED lines=30> */
.L_x_1322:
        /* <DEDUP_REMOVED lines=10> */
.L_x_1321:
        /* <DEDUP_REMOVED lines=14> */
.L_x_1323:
        /* <DEDUP_REMOVED lines=10> */
.L_x_1320:
        /* <DEDUP_REMOVED lines=18> */
.L_x_1325:
        /* <DEDUP_REMOVED lines=10> */
.L_x_1324:
        /* <DEDUP_REMOVED lines=14> */
.L_x_1326:
        /* <DEDUP_REMOVED lines=10> */
.L_x_1319:
        /* <DEDUP_REMOVED lines=22> */
.L_x_1329:
        /* <DEDUP_REMOVED lines=10> */
.L_x_1328:
        /* <DEDUP_REMOVED lines=14> */
.L_x_1330:
        /* <DEDUP_REMOVED lines=10> */
.L_x_1327:
        /* <DEDUP_REMOVED lines=18> */
.L_x_1332:
        /* <DEDUP_REMOVED lines=10> */
.L_x_1331:
        /* <DEDUP_REMOVED lines=14> */
.L_x_1333:
        /* <DEDUP_REMOVED lines=10> */
.L_x_1318:
        /* <DEDUP_REMOVED lines=26> */
.L_x_1337:
        /* <DEDUP_REMOVED lines=10> */
.L_x_1336:
        /* <DEDUP_REMOVED lines=14> */
.L_x_1338:
        /* <DEDUP_REMOVED lines=10> */
.L_x_1335:
        /* <DEDUP_REMOVED lines=18> */
.L_x_1340:
        /* <DEDUP_REMOVED lines=10> */
.L_x_1339:
        /* <DEDUP_REMOVED lines=14> */
.L_x_1341:
        /* <DEDUP_REMOVED lines=10> */
.L_x_1334:
        /* <DEDUP_REMOVED lines=22> */
.L_x_1344:
        /* <DEDUP_REMOVED lines=10> */
.L_x_1343:
        /* <DEDUP_REMOVED lines=14> */
.L_x_1345:
        /* <DEDUP_REMOVED lines=10> */
.L_x_1342:
        /* <DEDUP_REMOVED lines=18> */
.L_x_1347:
        /* <DEDUP_REMOVED lines=10> */
.L_x_1346:
        /* <DEDUP_REMOVED lines=14> */
.L_x_1348:
        /* <DEDUP_REMOVED lines=10> */
.L_x_1285:
        /* <DEDUP_REMOVED lines=34> */
.L_x_1354:
        /* <DEDUP_REMOVED lines=10> */
.L_x_1353:
        /* <DEDUP_REMOVED lines=14> */
.L_x_1355:
        /* <DEDUP_REMOVED lines=10> */
.L_x_1352:
        /* <DEDUP_REMOVED lines=18> */
.L_x_1357:
        /* <DEDUP_REMOVED lines=10> */
.L_x_1356:
        /* <DEDUP_REMOVED lines=14> */
.L_x_1358:
        /* <DEDUP_REMOVED lines=10> */
.L_x_1351:
        /* <DEDUP_REMOVED lines=22> */
.L_x_1361:
        /* <DEDUP_REMOVED lines=10> */
.L_x_1360:
        /* <DEDUP_REMOVED lines=14> */
.L_x_1362:
        /* <DEDUP_REMOVED lines=10> */
.L_x_1359:
        /* <DEDUP_REMOVED lines=18> */
.L_x_1364:
        /* <DEDUP_REMOVED lines=10> */
.L_x_1363:
        /* <DEDUP_REMOVED lines=14> */
.L_x_1365:
        /* <DEDUP_REMOVED lines=10> */
.L_x_1350:
        /* <DEDUP_REMOVED lines=26> */
.L_x_1369:
        /* <DEDUP_REMOVED lines=10> */
.L_x_1368:
        /* <DEDUP_REMOVED lines=14> */
.L_x_1370:
        /* <DEDUP_REMOVED lines=10> */
.L_x_1367:
        /* <DEDUP_REMOVED lines=18> */
.L_x_1372:
        /* <DEDUP_REMOVED lines=10> */
.L_x_1371:
        /* <DEDUP_REMOVED lines=14> */
.L_x_1373:
        /* <DEDUP_REMOVED lines=10> */
.L_x_1366:
        /* <DEDUP_REMOVED lines=22> */
.L_x_1376:
        /* <DEDUP_REMOVED lines=10> */
.L_x_1375:
        /* <DEDUP_REMOVED lines=14> */
.L_x_1377:
        /* <DEDUP_REMOVED lines=10> */
.L_x_1374:
        /* <DEDUP_REMOVED lines=18> */
.L_x_1379:
        /* <DEDUP_REMOVED lines=10> */
.L_x_1378:
        /* <DEDUP_REMOVED lines=14> */
.L_x_1380:
        /* <DEDUP_REMOVED lines=10> */
.L_x_1349:
        /* <DEDUP_REMOVED lines=30> */
.L_x_1385:
        /* <DEDUP_REMOVED lines=10> */
.L_x_1384:
        /* <DEDUP_REMOVED lines=14> */
.L_x_1386:
        /* <DEDUP_REMOVED lines=10> */
.L_x_1383:
        /* <DEDUP_REMOVED lines=18> */
.L_x_1388:
        /* <DEDUP_REMOVED lines=10> */
.L_x_1387:
        /* <DEDUP_REMOVED lines=14> */
.L_x_1389:
        /* <DEDUP_REMOVED lines=10> */
.L_x_1382:
        /* <DEDUP_REMOVED lines=22> */
.L_x_1392:
        /* <DEDUP_REMOVED lines=10> */
.L_x_1391:
        /* <DEDUP_REMOVED lines=14> */
.L_x_1393:
        /* <DEDUP_REMOVED lines=10> */
.L_x_1390:
        /* <DEDUP_REMOVED lines=18> */
.L_x_1395:
        /* <DEDUP_REMOVED lines=10> */
.L_x_1394:
        /* <DEDUP_REMOVED lines=14> */
.L_x_1396:
        /* <DEDUP_REMOVED lines=10> */
.L_x_1381:
        /* <DEDUP_REMOVED lines=26> */
.L_x_1400:
        /* <DEDUP_REMOVED lines=10> */
.L_x_1399:
        /* <DEDUP_REMOVED lines=14> */
.L_x_1401:
        /* <DEDUP_REMOVED lines=10> */
.L_x_1398:
        /* <DEDUP_REMOVED lines=18> */
.L_x_1403:
        /* <DEDUP_REMOVED lines=10> */
.L_x_1402:
        /* <DEDUP_REMOVED lines=14> */
.L_x_1404:
        /* <DEDUP_REMOVED lines=10> */
.L_x_1397:
        /* <DEDUP_REMOVED lines=22> */
.L_x_1407:
        /* <DEDUP_REMOVED lines=10> */
.L_x_1406:
        /* <DEDUP_REMOVED lines=14> */
.L_x_1408:
        /* <DEDUP_REMOVED lines=10> */
.L_x_1405:
        /* <DEDUP_REMOVED lines=18> */
.L_x_1410:
        /* <DEDUP_REMOVED lines=10> */
.L_x_1409:
        /* <DEDUP_REMOVED lines=14> */
.L_x_1411:
        /* <DEDUP_REMOVED lines=10> */
.L_x_1284:
        /* <DEDUP_REMOVED lines=38> */
.L_x_1418:
        /* <DEDUP_REMOVED lines=10> */
.L_x_1417:
        /* <DEDUP_REMOVED lines=14> */
.L_x_1419:
        /* <DEDUP_REMOVED lines=10> */
.L_x_1416:
        /* <DEDUP_REMOVED lines=18> */
.L_x_1421:
        /* <DEDUP_REMOVED lines=10> */
.L_x_1420:
        /* <DEDUP_REMOVED lines=14> */
.L_x_1422:
        /* <DEDUP_REMOVED lines=10> */
.L_x_1415:
        /* <DEDUP_REMOVED lines=22> */
.L_x_1425:
        /* <DEDUP_REMOVED lines=10> */
.L_x_1424:
        /* <DEDUP_REMOVED lines=14> */
.L_x_1426:
        /* <DEDUP_REMOVED lines=10> */
.L_x_1423:
        /* <DEDUP_REMOVED lines=18> */
.L_x_1428:
        /* <DEDUP_REMOVED lines=10> */
.L_x_1427:
        /* <DEDUP_REMOVED lines=14> */
.L_x_1429:
        /* <DEDUP_REMOVED lines=10> */
.L_x_1414:
        /* <DEDUP_REMOVED lines=26> */
.L_x_1433:
        /* <DEDUP_REMOVED lines=10> */
.L_x_1432:
        /* <DEDUP_REMOVED lines=14> */
.L_x_1434:
        /* <DEDUP_REMOVED lines=10> */
.L_x_1431:
        /* <DEDUP_REMOVED lines=18> */
.L_x_1436:
        /* <DEDUP_REMOVED lines=10> */
.L_x_1435:
        /* <DEDUP_REMOVED lines=14> */
.L_x_1437:
        /* <DEDUP_REMOVED lines=10> */
.L_x_1430:
        /* <DEDUP_REMOVED lines=22> */
.L_x_1440:
        /* <DEDUP_REMOVED lines=10> */
.L_x_1439:
        /* <DEDUP_REMOVED lines=14> */
.L_x_1441:
        /* <DEDUP_REMOVED lines=10> */
.L_x_1438:
        /* <DEDUP_REMOVED lines=18> */
.L_x_1443:
        /* <DEDUP_REMOVED lines=10> */
.L_x_1442:
        /* <DEDUP_REMOVED lines=14> */
.L_x_1444:
        /* <DEDUP_REMOVED lines=10> */
.L_x_1413:
        /* <DEDUP_REMOVED lines=30> */
.L_x_1449:
        /* <DEDUP_REMOVED lines=10> */
.L_x_1448:
        /* <DEDUP_REMOVED lines=14> */
.L_x_1450:
        /* <DEDUP_REMOVED lines=10> */
.L_x_1447:
        /* <DEDUP_REMOVED lines=18> */
.L_x_1452:
        /* <DEDUP_REMOVED lines=10> */
.L_x_1451:
        /* <DEDUP_REMOVED lines=14> */
.L_x_1453:
        /* <DEDUP_REMOVED lines=10> */
.L_x_1446:
        /* <DEDUP_REMOVED lines=22> */
.L_x_1456:
        /* <DEDUP_REMOVED lines=10> */
.L_x_1455:
        /* <DEDUP_REMOVED lines=14> */
.L_x_1457:
        /* <DEDUP_REMOVED lines=10> */
.L_x_1454:
        /* <DEDUP_REMOVED lines=18> */
.L_x_1459:
        /* <DEDUP_REMOVED lines=10> */
.L_x_1458:
        /* <DEDUP_REMOVED lines=14> */
.L_x_1460:
        /* <DEDUP_REMOVED lines=10> */
.L_x_1445:
        /* <DEDUP_REMOVED lines=26> */
.L_x_1464:
        /* <DEDUP_REMOVED lines=10> */
.L_x_1463:
        /* <DEDUP_REMOVED lines=14> */
.L_x_1465:
        /* <DEDUP_REMOVED lines=10> */
.L_x_1462:
        /* <DEDUP_REMOVED lines=18> */
.L_x_1467:
        /* <DEDUP_REMOVED lines=10> */
.L_x_1466:
        /* <DEDUP_REMOVED lines=14> */
.L_x_1468:
        /* <DEDUP_REMOVED lines=10> */
.L_x_1461:
        /* <DEDUP_REMOVED lines=22> */
.L_x_1471:
        /* <DEDUP_REMOVED lines=10> */
.L_x_1470:
        /* <DEDUP_REMOVED lines=14> */
.L_x_1472:
        /* <DEDUP_REMOVED lines=10> */
.L_x_1469:
        /* <DEDUP_REMOVED lines=18> */
.L_x_1474:
        /* <DEDUP_REMOVED lines=10> */
.L_x_1473:
        /* <DEDUP_REMOVED lines=14> */
.L_x_1475:
        /* <DEDUP_REMOVED lines=10> */
.L_x_1412:
        /* <DEDUP_REMOVED lines=34> */
.L_x_1481:
        /* <DEDUP_REMOVED lines=10> */
.L_x_1480:
        /* <DEDUP_REMOVED lines=14> */
.L_x_1482:
        /* <DEDUP_REMOVED lines=10> */
.L_x_1479:
        /* <DEDUP_REMOVED lines=18> */
.L_x_1484:
        /* <DEDUP_REMOVED lines=10> */
.L_x_1483:
        /* <DEDUP_REMOVED lines=14> */
.L_x_1485:
        /* <DEDUP_REMOVED lines=10> */
.L_x_1478:
        /* <DEDUP_REMOVED lines=22> */
.L_x_1488:
        /* <DEDUP_REMOVED lines=10> */
.L_x_1487:
        /* <DEDUP_REMOVED lines=14> */
.L_x_1489:
        /* <DEDUP_REMOVED lines=10> */
.L_x_1486:
        /* <DEDUP_REMOVED lines=18> */
.L_x_1491:
        /* <DEDUP_REMOVED lines=10> */
.L_x_1490:
        /* <DEDUP_REMOVED lines=14> */
.L_x_1492:
        /* <DEDUP_REMOVED lines=10> */
.L_x_1477:
        /* <DEDUP_REMOVED lines=26> */
.L_x_1496:
        /* <DEDUP_REMOVED lines=10> */
.L_x_1495:
        /* <DEDUP_REMOVED lines=14> */
.L_x_1497:
        /* <DEDUP_REMOVED lines=10> */
.L_x_1494:
        /* <DEDUP_REMOVED lines=18> */
.L_x_1499:
        /* <DEDUP_REMOVED lines=10> */
.L_x_1498:
        /* <DEDUP_REMOVED lines=14> */
.L_x_1500:
        /* <DEDUP_REMOVED lines=10> */
.L_x_1493:
        /* <DEDUP_REMOVED lines=22> */
.L_x_1503:
        /* <DEDUP_REMOVED lines=10> */
.L_x_1502:
        /* <DEDUP_REMOVED lines=14> */
.L_x_1504:
        /* <DEDUP_REMOVED lines=10> */
.L_x_1501:
        /* <DEDUP_REMOVED lines=18> */
.L_x_1506:
        /* <DEDUP_REMOVED lines=10> */
.L_x_1505:
        /* <DEDUP_REMOVED lines=14> */
.L_x_1507:
        /* <DEDUP_REMOVED lines=10> */
.L_x_1476:
        /* <DEDUP_REMOVED lines=30> */
.L_x_1512:
        /* <DEDUP_REMOVED lines=10> */
.L_x_1511:
        /* <DEDUP_REMOVED lines=14> */
.L_x_1513:
        /* <DEDUP_REMOVED lines=10> */
.L_x_1510:
        /* <DEDUP_REMOVED lines=18> */
.L_x_1515:
        /* <DEDUP_REMOVED lines=10> */
.L_x_1514:
        /* <DEDUP_REMOVED lines=14> */
.L_x_1516:
        /* <DEDUP_REMOVED lines=10> */
.L_x_1509:
        /* <DEDUP_REMOVED lines=22> */
.L_x_1519:
        /* <DEDUP_REMOVED lines=10> */
.L_x_1518:
        /* <DEDUP_REMOVED lines=14> */
.L_x_1520:
        /* <DEDUP_REMOVED lines=10> */
.L_x_1517:
        /* <DEDUP_REMOVED lines=18> */
.L_x_1522:
        /* <DEDUP_REMOVED lines=10> */
.L_x_1521:
        /* <DEDUP_REMOVED lines=14> */
.L_x_1523:
        /* <DEDUP_REMOVED lines=10> */
.L_x_1508:
        /* <DEDUP_REMOVED lines=26> */
.L_x_1527:
        /* <DEDUP_REMOVED lines=10> */
.L_x_1526:
        /* <DEDUP_REMOVED lines=14> */
.L_x_1528:
        /* <DEDUP_REMOVED lines=10> */
.L_x_1525:
        /* <DEDUP_REMOVED lines=18> */
.L_x_1530:
        /* <DEDUP_REMOVED lines=10> */
.L_x_1529:
        /* <DEDUP_REMOVED lines=14> */
.L_x_1531:
        /* <DEDUP_REMOVED lines=10> */
.L_x_1524:
        /* <DEDUP_REMOVED lines=22> */
.L_x_1534:
        /* <DEDUP_REMOVED lines=10> */
.L_x_1533:
        /* <DEDUP_REMOVED lines=14> */
.L_x_1535:
        /* <DEDUP_REMOVED lines=10> */
.L_x_1532:
        /* <DEDUP_REMOVED lines=18> */
.L_x_1537:
        /* <DEDUP_REMOVED lines=10> */
.L_x_1536:
        /* <DEDUP_REMOVED lines=14> */
.L_x_1538:
[----:B------:R-:W-:-:S05]  /*54040*/  VIADD R6, R6, 0x1 ;  /* 0x0000000106067836 */ /* 0x000fca0000000000 */
[----:B------:R-:W-:-:S04]  /*54050*/  I2FP.F32.S32 R11, R6 ;  /* 0x00000006000b7245 */ /* 0x000fc80000201400 */
[----:B------:R-:W-:-:S13]  /*54060*/  FSETP.GT.AND P0, PT, R0, R11, PT ;  /* 0x0000000b0000720b */ /* 0x000fda0003f04000 */
[----:B------:R-:W-:Y:S01]  /*54070*/  @P0 IMAD.MOV.U32 R7, RZ, RZ, 0x40400000 ;  /* 0x40400000ff070424 */ /* 0x000fe200078e00ff */
[----:B------:R-:W-:-:S04]  /*54080*/  @P0 FSETP.NEU.AND P1, PT, R0, R9, PT ;  /* 0x000000090000020b */ /* 0x000fc80003f2d000 */
[----:B------:R-:W-:Y:S02]  /*54090*/  @P0 FSEL R7, R7, 2, !P1 ;  /* 0x4000000007070808 */ /* 0x000fe40004800000 */
[----:B------:R-:W-:-:S07]  /*540a0*/  @!P0 FSET.BF.EQ.AND R7, R0, R11, PT ;  /* 0x0000000b0007820a */ /* 0x000fce0003802000 */
.L_x_1036:
[----:B------:R-:W-:Y:S05]  /*540b0*/  BSYNC.RECONVERGENT B0 ;  /* 0x0000000000007941 */ /* 0x000fea0003800200 */
.L_x_1026:
[----:B------:R0:W-:Y:S01]  /*540c0*/  STG.E desc[UR4][R4.64], R7 ;  /* 0x0000000704007986 */ /* 0x0001e2000c101904 */
[----:B------:R-:W1:Y:S03]  /*540d0*/  LDCU UR6, c[0x0][0x398] ;  /* 0x00007300ff0677ac */ /* 0x000e660008000800 */
[----:B------:R-:W2:Y:S01]  /*540e0*/  LDG.E R2, desc[UR4][R2.64] ;  /* 0x0000000402027981 */ /* 0x000ea2000c1e1900 */
[----:B-1----:R-:W-:-:S06]  /*540f0*/  UIADD3 UR7, UPT, UPT, UR6, 0x3ff, URZ ;  /* 0x000003ff06077890 */ /* 0x002fcc000fffe0ff */
[----:B------:R-:W-:-:S04]  /*54100*/  I2FP.F32.S32 R9, UR7 ;  /* 0x0000000700097c45 */ /* 0x000fc80008201400 */
[----:B--2---:R-:W-:-:S13]  /*54110*/  FSETP.GT.AND P0, PT, R2, R9, PT ;  /* 0x000000090200720b */ /* 0x004fda0003f04000 */
[----:B0-----:R-:W-:Y:S05]  /*54120*/  @!P0 BRA `(.L_x_1539) ;  /* 0x0000015c00f88947 */ /* 0x001fea0003800000 */
[----:B------:R-:W-:-:S06]  /*54130*/  UIADD3 UR7, UPT, UPT, UR6, 0x5ff, URZ ;  /* 0x000005ff06077890 */ /* 0x000fcc000fffe0ff */
[----:B------:R-:W-:-:S04]  /*54140*/  I2FP.F32.S32 R3, UR7 ;  /* 0x0000000700037c45 */ /* 0x000fc80008201400 */
[----:B------:R-:W-:-:S13]  /*54150*/  FSETP.GT.AND P0, PT, R2, R3, PT ;  /* 0x000000030200720b */ /* 0x000fda0003f04000 */
[----:B------:R-:W-:Y:S05]  /*54160*/  @!P0 BRA `(.L_x_1540) ;  /* 0x000000ac00f88947 */ /* 0x000fea0003800000 */
        /* <DEDUP_REMOVED lines=34> */
[----:B------:R-:W-:-:S13]  /*54390*/  FSETP.NEU.AND P0, PT, R2, R3, PT ;  /* 0x000000030200720b */ /* 0x000fda0003f0d000 */
[----:B------:R-:W-:-:S05]  /*543a0*/  @!P0 IMAD.MOV.U32 R3, RZ, RZ, 0x44ffe000 ;  /* 0x44ffe000ff038424 */ /* 0x000fca00078e00ff */
[----:B------:R0:W-:Y:S01]  /*543b0*/  @!P0 STG.E desc[UR4][R4.64], R3 ;  /* 0x0000000304008986 */ /* 0x0001e2000c101904 */
[----:B------:R-:W-:Y:S05]  /*543c0*/  @!P0 EXIT ;  /* 0x000000000000894d */ /* 0x000fea0003800000 */
[----:B0-----:R-:W-:-:S05]  /*543d0*/  IMAD.MOV.U32 R3, RZ, RZ, 0x44ffc000 ;  /* 0x44ffc000ff037424 */ /* 0x001fca00078e00ff */
[----:B------:R-:W-:Y:S01]  /*543e0*/  STG.E desc[UR4][R4.64], R3 ;  /* 0x0000000304007986 */ /* 0x000fe2000c101904 */
[----:B------:R-:W-:Y:S05]  /*543f0*/  EXIT ;  /* 0x000000000000794d */ /* 0x000fea0003800000 */
.L_x_1548:
[----:B------:R-:W-:-:S13]  /*54400*/  FSETP.NEU.AND P0, PT, R2, R3, PT ;  /* 0x000000030200720b */ /* 0x000fda0003f0d000 */
[----:B------:R-:W-:-:S05]  /*54410*/  @!P0 IMAD.MOV.U32 R3, RZ, RZ, 0x44ffa000 ;  /* 0x44ffa000ff038424 */ /* 0x000fca00078e00ff */
[----:B------:R0:W-:Y:S01]  /*54420*/  @!P0 STG.E desc[UR4][R4.64], R3 ;  /* 0x0000000304008986 */ /* 0x0001e2000c101904 */
[----:B------:R-:W-:Y:S05]  /*54430*/  @!P0 EXIT ;  /* 0x000000000000894d */ /* 0x000fea0003800000 */
[----:B0-----:R-:W-:-:S05]  /*54440*/  IMAD.MOV.U32 R3, RZ, RZ, 0x44ff8000 ;  /* 0x44ff8000ff037424 */ /* 0x001fca00078e00ff */
[----:B------:R-:W-:Y:S01]  /*54450*/  STG.E desc[UR4][R4.64], R3 ;  /* 0x0000000304007986 */ /* 0x000fe2000c101904 */
[----:B------:R-:W-:Y:S05]  /*54460*/  EXIT ;  /* 0x000000000000794d */ /* 0x000fea0003800000 */
.L_x_1547:
[----:B------:R-:W-:-:S06]  /*54470*/  UIADD3 UR7, UPT, UPT, UR6, 0x7f9, URZ ;  /* 0x000007f906077890 */ /* 0x000fcc000fffe0ff */
[----:B------:R-:W-:-:S04]  /*54480*/  I2FP.F32.S32 R7, UR7 ;  /* 0x0000000700077c45 */ /* 0x000fc80008201400 */
[----:B------:R-:W-:-:S13]  /*54490*/  FSETP.GT.AND P0, PT, R2, R7, PT ;  /* 0x000000070200720b */ /* 0x000fda0003f04000 */
[----:B------:R-:W-:Y:S05]  /*544a0*/  @!P0 BRA `(.L_x_1549) ;  /* 0x00000000001c8947 */ /* 0x000fea0003800000 */
[----:B------:R-:W-:-:S13]  /*544b0*/  FSETP.NEU.AND P0, PT, R2, R3, PT ;  /* 0x000000030200720b */ /* 0x000fda0003f0d000 */
[----:B------:R-:W-:-:S05]  /*544c0*/  @!P0 IMAD.MOV.U32 R3, RZ, RZ, 0x44ff6000 ;  /* 0x44ff6000ff038424 */ /* 0x000fca00078e00ff */
[----:B------:R0:W-:Y:S01]  /*544d0*/  @!P0 STG.E desc[UR4][R4.64], R3 ;  /* 0x0000000304008986 */ /* 0x0001e2000c101904 */
[----:B------:R-:W-:Y:S05]  /*544e0*/  @!P0 EXIT ;  /* 0x000000000000894d */ /* 0x000fea0003800000 */
[----:B0-----:R-:W-:-:S05]  /*544f0*/  IMAD.MOV.U32 R3, RZ, RZ, 0x44ff4000 ;  /* 0x44ff4000ff037424 */ /* 0x001fca00078e00ff */
[----:B------:R-:W-:Y:S01]  /*54500*/  STG.E desc[UR4][R4.64], R3 ;  /* 0x0000000304007986 */ /* 0x000fe2000c101904 */
[----:B------:R-:W-:Y:S05]  /*54510*/  EXIT ;  /* 0x000000000000794d */ /* 0x000fea0003800000 */
.L_x_1549:
[----:B------:R-:W-:-:S13]  /*54520*/  FSETP.NEU.AND P0, PT, R2, R7, PT ;  /* 0x000000070200720b */ /* 0x000fda0003f0d000 */
[----:B------:R-:W-:-:S05]  /*54530*/  @!P0 IMAD.MOV.U32 R3, RZ, RZ, 0x44ff2000 ;  /* 0x44ff2000ff038424 */ /* 0x000fca00078e00ff */
[----:B------:R0:W-:Y:S01]  /*54540*/  @!P0 STG.E desc[UR4][R4.64], R3 ;  /* 0x0000000304008986 */ /* 0x0001e2000c101904 */
[----:B------:R-:W-:Y:S05]  /*54550*/  @!P0 EXIT ;  /* 0x000000000000894d */ /* 0x000fea0003800000 */
[----:B0-----:R-:W-:-:S05]  /*54560*/  IMAD.MOV.U32 R3, RZ, RZ, 0x44ff0000 ;  /* 0x44ff0000ff037424 */ /* 0x001fca00078e00ff */
[----:B------:R-:W-:Y:S01]  /*54570*/  STG.E desc[UR4][R4.64], R3 ;  /* 0x0000000304007986 */ /* 0x000fe2000c101904 */
[----:B------:R-:W-:Y:S05]  /*54580*/  EXIT ;  /* 0x000000000000794d */ /* 0x000fea0003800000 */
.L_x_1546:
        /* <DEDUP_REMOVED lines=15> */
.L_x_1551:
[----:B------:R-:W-:-:S13]  /*54680*/  FSETP.NEU.AND P0, PT, R2, R7, PT ;  /* 0x000000070200720b */ /* 0x000fda0003f0d000 */
[----:B------:R-:W-:-:S05]  /*54690*/  @!P0 IMAD.MOV.U32 R3, RZ, RZ, 0x44fea000 ;  /* 0x44fea000ff038424 */ /* 0x000fca00078e00ff */
[----:B------:R0:W-:Y:S01]  /*546a0*/  @!P0 STG.E desc[UR4][R4.64], R3 ;  /* 0x0000000304008986 */ /* 0x0001e2000c101904 */
[----:B------:R-:W-:Y:S05]  /*546b0*/  @!P0 EXIT ;  /* 0x000000000000894d */ /* 0x000fea0003800000 */
[----:B0-----:R-:W-:-:S05]  /*546c0*/  IMAD.MOV.U32 R3, RZ, RZ, 0x44fe8000 ;  /* 0x44fe8000ff037424 */ /* 0x001fca00078e00ff */
[----:B------:R-:W-:Y:S01]  /*546d0*/  STG.E desc[UR4][R4.64], R3 ;  /* 0x0000000304007986 */ /* 0x000fe2000c101904 */
[----:B------:R-:W-:Y:S05]  /*546e0*/  EXIT ;  /* 0x000000000000794d */ /* 0x000fea0003800000 */
.L_x_1550:
        /* <DEDUP_REMOVED lines=11> */
.L_x_1552:
[----:B------:R-:W-:-:S13]  /*547a0*/  FSETP.NEU.AND P0, PT, R2, R3, PT ;  /* 0x000000030200720b */ /* 0x000fda0003f0d000 */
[----:B------:R-:W-:-:S05]  /*547b0*/  @!P0 IMAD.MOV.U32 R3, RZ, RZ, 0x44fe2000 ;  /* 0x44fe2000ff038424 */ /* 0x000fca00078e00ff */
[----:B------:R0:W-:Y:S01]  /*547c0*/  @!P0 STG.E desc[UR4][R4.64], R3 ;  /* 0x0000000304008986 */ /* 0x0001e2000c101904 */
[----:B------:R-:W-:Y:S05]  /*547d0*/  @!P0 EXIT ;  /* 0x000000000000894d */ /* 0x000fea0003800000 */
[----:B0-----:R-:W-:-:S05]  /*547e0*/  IMAD.MOV.U32 R3, RZ, RZ, 0x44fe0000 ;  /* 0x44fe0000ff037424 */ /* 0x001fca00078e00ff */
[----:B------:R-:W-:Y:S01]  /*547f0*/  STG.E desc[UR4][R4.64], R3 ;  /* 0x0000000304007986 */ /* 0x000fe2000c101904 */
[----:B------:R-:W-:Y:S05]  /*54800*/  EXIT ;  /* 0x000000000000794d */ /* 0x000fea0003800000 */
.L_x_1545:
        /* <DEDUP_REMOVED lines=19> */
.L_x_1555:
[----:B------:R-:W-:-:S13]  /*54940*/  FSETP.NEU.AND P0, PT, R2, R7, PT ;  /* 0x000000070200720b */ /* 0x000fda0003f0d000 */
[----:B------:R-:W-:-:S05]  /*54950*/  @!P0 IMAD.MOV.U32 R3, RZ, RZ, 0x44fda000 ;  /* 0x44fda000ff038424 */ /* 0x000fca00078e00ff */
[----:B------:R0:W-:Y:S01]  /*54960*/  @!P0 STG.E desc[UR4][R4.64], R3 ;  /* 0x0000000304008986 */ /* 0x0001e2000c101904 */
[----:B------:R-:W-:Y:S05]  /*54970*/  @!P0 EXIT ;  /* 0x000000000000894d */ /* 0x000fea0003800000 */
[----:B0-----:R-:W-:-:S05]  /*54980*/  IMAD.MOV.U32 R3, RZ, RZ, 0x44fd8000 ;  /* 0x44fd8000ff037424 */ /* 0x001fca00078e00ff */
[----:B------:R-:W-:Y:S01]  /*54990*/  STG.E desc[UR4][R4.64], R3 ;  /* 0x0000000304007986 */ /* 0x000fe2000c101904 */
[----:B------:R-:W-:Y:S05]  /*549a0*/  EXIT ;  /* 0x000000000000794d */ /* 0x000fea0003800000 */
.L_x_1554:
        /* <DEDUP_REMOVED lines=11> */
.L_x_1556:
[----:B------:R-:W-:-:S13]  /*54a60*/  FSETP.NEU.AND P0, PT, R2, R3, PT ;  /* 0x000000030200720b */ /* 0x000fda0003f0d000 */
[----:B------:R-:W-:-:S05]  /*54a70*/  @!P0 IMAD.MOV.U32 R3, RZ, RZ, 0x44fd2000 ;  /* 0x44fd2000ff038424 */ /* 0x000fca00078e00ff */
[----:B------:R0:W-:Y:S01]  /*54a80*/  @!P0 STG.E desc[UR4][R4.64], R3 ;  /* 0x0000000304008986 */ /* 0x0001e2000c101904 */
[----:B------:R-:W-:Y:S05]  /*54a90*/  @!P0 EXIT ;  /* 0x000000000000894d */ /* 0x000fea0003800000 */
[----:B0-----:R-:W-:-:S05]  /*54aa0*/  IMAD.MOV.U32 R3, RZ, RZ, 0x44fd0000 ;  /* 0x44fd0000ff037424 */ /* 0x001fca00078e00ff */
[----:B------:R-:W-:Y:S01]  /*54ab0*/  STG.E desc[UR4][R4.64], R3 ;  /* 0x0000000304007986 */ /* 0x000fe2000c101904 */
[----:B------:R-:W-:Y:S05]  /*54ac0*/  EXIT ;  /* 0x000000000000794d */ /* 0x000fea0003800000 */
.L_x_1553:
        /* <DEDUP_REMOVED lines=15> */
.L_x_1558:
[----:B------:R-:W-:-:S13]  /*54bc0*/  FSETP.NEU.AND P0, PT, R2, R3, PT ;  /* 0x000000030200720b */ /* 0x000fda0003f0d000 */
[----:B------:R-:W-:-:S05]  /*54bd0*/  @!P0 IMAD.MOV.U32 R3, RZ, RZ, 0x44fca000 ;  /* 0x44fca000ff038424 */ /* 0x000fca00078e00ff */
[----:B------:R0:W-:Y:S01]  /*54be0*/  @!P0 STG.E desc[UR4][R4.64], R3 ;  /* 0x0000000304008986 */ /* 0x0001e2000c101904 */
[----:B------:R-:W-:Y:S05]  /*54bf0*/  @!P0 EXIT ;  /* 0x000000000000894d */ /* 0x000fea0003800000 */
[----:B0-----:R-:W-:-:S05]  /*54c00*/  IMAD.MOV.U32 R3, RZ, RZ, 0x44fc8000 ;  /* 0x44fc8000ff037424 */ /* 0x001fca00078e00ff */
[----:B------:R-:W-:Y:S01]  /*54c10*/  STG.E desc[UR4][R4.64], R3 ;  /* 0x0000000304007986 */ /* 0x000fe2000c101904 */
[----:B------:R-:W-:Y:S05]  /*54c20*/  EXIT ;  /* 0x000000000000794d */ /* 0x000fea0003800000 */
.L_x_1557:
        /* <DEDUP_REMOVED lines=11> */
.L_x_1559:
[----:B------:R-:W-:-:S13]  /*54ce0*/  FSETP.NEU.AND P0, PT, R2, R7, PT ;  /* 0x000000070200720b */ /* 0x000fda0003f0d000 */
[----:B------:R-:W-:-:S05]  /*54cf0*/  @!P0 IMAD.MOV.U32 R3, RZ, RZ, 0x44fc2000 ;  /* 0x44fc2000ff038424 */ /* 0x000fca00078e00ff */
[----:B------:R0:W-:Y:S01]  /*54d00*/  @!P0 STG.E desc[UR4][R4.64], R3 ;  /* 0x0000000304008986 */ /* 0x0001e2000c101904 */
[----:B------:R-:W-:Y:S05]  /*54d10*/  @!P0 EXIT ;  /* 0x000000000000894d */ /* 0x000fea0003800000 */
[----:B0-----:R-:W-:-:S05]  /*54d20*/  IMAD.MOV.U32 R3, RZ, RZ, 0x44fc0000 ;  /* 0x44fc0000ff037424 */ /* 0x001fca00078e00ff */
[----:B------:R-:W-:Y:S01]  /*54d30*/  STG.E desc[UR4][R4.64], R3 ;  /* 0x0000000304007986 */ /* 0x000fe2000c101904 */
[----:B------:R-:W-:Y:S05]  /*54d40*/  EXIT ;  /* 0x000000000000794d */ /* 0x000fea0003800000 */
.L_x_1544:
        /* <DEDUP_REMOVED lines=23> */
.L_x_1563:
[----:B------:R-:W-:-:S13]  /*54ec0*/  FSETP.NEU.AND P0, PT, R2, R7, PT ;  /* 0x000000070200720b */ /* 0x000fda0003f0d000 */
[----:B------:R-:W-:-:S05]  /*54ed0*/  @!P0 IMAD.MOV.U32 R3, RZ, RZ, 0x44fba000 ;  /* 0x44fba000ff038424 */ /* 0x000fca00078e00ff */
[----:B------:R0:W-:Y:S01]  /*54ee0*/  @!P0 STG.E desc[UR4][R4.64], R3 ;  /* 0x0000000304008986 */ /* 0x0001e2000c101904 */
[----:B------:R-:W-:Y:S05]  /*54ef0*/  @!P0 EXIT ;  /* 0x000000000000894d */ /* 0x000fea0003800000 */
[----:B0-----:R-:W-:-:S05]  /*54f00*/  IMAD.MOV.U32 R3, RZ, RZ, 0x44fb8000 ;  /* 0x44fb8000ff037424 */ /* 0x001fca00078e00ff */
[----:B------:R-:W-:Y:S01]  /*54f10*/  STG.E desc[UR4][R4.64], R3 ;  /* 0x0000000304007986 */ /* 0x000fe2000c101904 */
[----:B------:R-:W-:Y:S05]  /*54f20*/  EXIT ;  /* 0x000000000000794d */ /* 0x000fea0003800000 */
.L_x_1562:
        /* <DEDUP_REMOVED lines=11> */
.L_x_1564:
[----:B------:R-:W-:-:S13]  /*54fe0*/  FSETP.NEU.AND P0, PT, R2, R3, PT ;  /* 0x000000030200720b */ /* 0x000fda0003f0d000 */
[----:B------:R-:W-:-:S05]  /*54ff0*/  @!P0 IMAD.MOV.U32 R3, RZ, RZ, 0x44fb2000 ;  /* 0x44fb2000ff038424 */ /* 0x000fca00078e00ff */
[----:B------:R0:W-:Y:S01]  /*55000*/  @!P0 STG.E desc[UR4][R4.64], R3 ;  /* 0x0000000304008986 */ /* 0x0001e2000c101904 */
[----:B------:R-:W-:Y:S05]  /*55010*/  @!P0 EXIT ;  /* 0x000000000000894d */ /* 0x000fea0003800000 */
[----:B0-----:R-:W-:-:S05]  /*55020*/  IMAD.MOV.U32 R3, RZ, RZ, 0x44fb0000 ;  /* 0x44fb0000ff037424 */ /* 0x001fca00078e00ff */
[----:B------:R-:W-:Y:S01]  /*55030*/  STG.E desc[UR4][R4.64], R3 ;  /* 0x0000000304007986 */ /* 0x000fe2000c101904 */
[----:B------:R-:W-:Y:S05]  /*55040*/  EXIT ;  /* 0x000000000000794d */ /* 0x000fea0003800000 */
.L_x_1561:
        /* <DEDUP_REMOVED lines=15> */
.L_x_1566:
[----:B------:R-:W-:-:S13]  /*55140*/  FSETP.NEU.AND P0, PT, R2, R3, PT ;  /* 0x000000030200720b */ /* 0x000fda0003f0d000 */
[----:B------:R-:W-:-:S05]  /*55150*/  @!P0 IMAD.MOV.U32 R3, RZ, RZ, 0x44faa000 ;  /* 0x44faa000ff038424 */ /* 0x000fca00078e00ff */
[----:B------:R0:W-:Y:S01]  /*55160*/  @!P0 STG.E desc[UR4][R4.64], R3 ;  /* 0x0000000304008986 */ /* 0x0001e2000c101904 */
[----:B------:R-:W-:Y:S05]  /*55170*/  @!P0 EXIT ;  /* 0x000000000000894d */ /* 0x000fea0003800000 */
[----:B0-----:R-:W-:-:S05]  /*55180*/  IMAD.MOV.U32 R3, RZ, RZ, 0x44fa8000 ;  /* 0x44fa8000ff037424 */ /* 0x001fca00078e00ff */
[----:B------:R-:W-:Y:S01]  /*55190*/  STG.E desc[UR4][R4.64], R3 ;  /* 0x0000000304007986 */ /* 0x000fe2000c101904 */
[----:B------:R-:W-:Y:S05]  /*551a0*/  EXIT ;  /* 0x000000000000794d */ /* 0x000fea0003800000 */
.L_x_1565:
        /* <DEDUP_REMOVED lines=11> */
.L_x_1567:
[----:B------:R-:W-:-:S13]  /*55260*/  FSETP.NEU.AND P0, PT, R2, R7, PT ;  /* 0x000000070200720b */ /* 0x000fda0003f0d000 */
[----:B------:R-:W-:-:S05]  /*55270*/  @!P0 IMAD.MOV.U32 R3, RZ, RZ, 0x44fa2000 ;  /* 0x44fa2000ff038424 */ /* 0x000fca00078e00ff */
[----:B------:R0:W-:Y:S01]  /*55280*/  @!P0 STG.E desc[UR4][R4.64], R3 ;  /* 0x0000000304008986 */ /* 0x0001e2000c101904 */
[----:B------:R-:W-:Y:S05]  /*55290*/  @!P0 EXIT ;  /* 0x000000000000894d */ /* 0x000fea0003800000 */
[----:B0-----:R-:W-:-:S05]  /*552a0*/  IMAD.MOV.U32 R3, RZ, RZ, 0x44fa0000 ;  /* 0x44fa0000ff037424 */ /* 0x001fca00078e00ff */
[----:B------:R-:W-:Y:S01]  /*552b0*/  STG.E desc[UR4][R4.64], R3 ;  /* 0x0000000304007986 */ /* 0x000fe2000c101904 */
[----:B------:R-:W-:Y:S05]  /*552c0*/  EXIT ;  /* 0x000000000000794d */ /* 0x000fea0003800000 */
.L_x_1560:
        /* <DEDUP_REMOVED lines=19> */
.L_x_1570:
[----:B------:R-:W-:-:S13]  /*55400*/  FSETP.NEU.AND P0, PT, R2, R3, PT ;  /* 0x000000030200720b */ /* 0x000fda0003f0d000 */
[----:B------:R-:W-:-:S05]  /*55410*/  @!P0 IMAD.MOV.U32 R3, RZ, RZ, 0x44f9a000 ;  /* 0x44f9a000ff038424 */ /* 0x000fca00078e00ff */
[----:B------:R0:W-:Y:S01]  /*55420*/  @!P0 STG.E desc[UR4][R4.64], R3 ;  /* 0x0000000304008986 */ /* 0x0001e2000c101904 */
[----:B------:R-:W-:Y:S05]  /*55430*/  @!P0 EXIT ;  /* 0x000000000000894d */ /* 0x000fea0003800000 */
[----:B0-----:R-:W-:-:S05]  /*55440*/  IMAD.MOV.U32 R3, RZ, RZ, 0x44f98000 ;  /* 0x44f98000ff037424 */ /* 0x001fca00078e00ff */
[----:B------:R-:W-:Y:S01]  /*55450*/  STG.E desc[UR4][R4.64], R3 ;  /* 0x0000000304007986 */ /* 0x000fe2000c101904 */
[----:B------:R-:W-:Y:S05]  /*55460*/  EXIT ;  /* 0x000000000000794d */ /* 0x000fea0003800000 */
.L_x_1569:
        /* <DEDUP_REMOVED lines=11> */
.L_x_1571:
[----:B------:R-:W-:-:S13]  /*55520*/  FSETP.NEU.AND P0, PT, R2, R7, PT ;  /* 0x000000070200720b */ /* 0x000fda0003f0d000 */
[----:B------:R-:W-:-:S05]  /*55530*/  @!P0 IMAD.MOV.U32 R3, RZ, RZ, 0x44f92000 ;  /* 0x44f92000ff038424 */ /* 0x000fca00078e00ff */
[----:B------:R0:W-:Y:S01]  /*55540*/  @!P0 STG.E desc[UR4][R4.64], R3 ;  /* 0x0000000304008986 */ /* 0x0001e2000c101904 */
[----:B------:R-:W-:Y:S05]  /*55550*/  @!P0 EXIT ;  /* 0x000000000000894d */ /* 0x000fea0003800000 */
[----:B0-----:R-:W-:-:S05]  /*55560*/  IMAD.MOV.U32 R3, RZ, RZ, 0x44f90000 ;  /* 0x44f90000ff037424 */ /* 0x001fca00078e00ff */
[----:B------:R-:W-:Y:S01]  /*55570*/  STG.E desc[UR4][R4.64], R3 ;  /* 0x0000000304007986 */ /* 0x000fe2000c101904 */
[----:B------:R-:W-:Y:S05]  /*55580*/  EXIT ;  /* 0x000000000000794d */ /* 0x000fea0003800000 */
.L_x_1568:
        /* <DEDUP_REMOVED lines=15> */
.L_x_1573:
[----:B------:R-:W-:-:S13]  /*55680*/  FSETP.NEU.AND P0, PT, R2, R7, PT ;  /* 0x000000070200720b */ /* 0x000fda0003f0d000 */
[----:B------:R-:W-:-:S05]  /*55690*/  @!P0 IMAD.MOV.U32 R3, RZ, RZ, 0x44f8a000 ;  /* 0x44f8a000ff038424 */ /* 0x000fca00078e00ff */
[----:B------:R0:W-:Y:S01]  /*556a0*/  @!P0 STG.E desc[UR4][R4.64], R3 ;  /* 0x0000000304008986 */ /* 0x0001e2000c101904 */
[----:B------:R-:W-:Y:S05]  /*556b0*/  @!P0 EXIT ;  /* 0x000000000000894d */ /* 0x000fea0003800000 */
[----:B0-----:R-:W-:-:S05]  /*556c0*/  IMAD.MOV.U32 R3, RZ, RZ, 0x44f88000 ;  /* 0x44f88000ff037424 */ /* 0x001fca00078e00ff */
[----:B------:R-:W-:Y:S01]  /*556d0*/  STG.E desc[UR4][R4.64], R3 ;  /* 0x0000000304007986 */ /* 0x000fe2000c101904 */
[----:B------:R-:W-:Y:S05]  /*556e0*/  EXIT ;  /* 0x000000000000794d */ /* 0x000fea0003800000 */
.L_x_1572:
        /* <DEDUP_REMOVED lines=11> */
.L_x_1574:
[----:B------:R-:W-:-:S13]  /*557a0*/  FSETP.NEU.AND P0, PT, R2, R3, PT ;  /* 0x000000030200720b */ /* 0x000fda0003f0d000 */
[----:B------:R-:W-:-:S05]  /*557b0*/  @!P0 IMAD.MOV.U32 R3, RZ, RZ, 0x44f82000 ;  /* 0x44f82000ff038424 */ /* 0x000fca00078e00ff */
[----:B------:R0:W-:Y:S01]  /*557c0*/  @!P0 STG.E desc[UR4][R4.64], R3 ;  /* 0x0000000304008986 */ /* 0x0001e2000c101904 */
[----:B------:R-:W-:Y:S05]  /*557d0*/  @!P0 EXIT ;  /* 0x000000000000894d */ /* 0x000fea0003800000 */
[----:B0-----:R-:W-:-:S05]  /*557e0*/  IMAD.MOV.U32 R3, RZ, RZ, 0x44f80000 ;  /* 0x44f80000ff037424 */ /* 0x001fca00078e00ff */
[----:B------:R-:W-:Y:S01]  /*557f0*/  STG.E desc[UR4][R4.64], R3 ;  /* 0x0000000304007986 */ /* 0x000fe2000c101904 */
[----:B------:R-:W-:Y:S05]  /*55800*/  EXIT ;  /* 0x000000000000794d */ /* 0x000fea0003800000 */
.L_x_1543:
        /* <DEDUP_REMOVED lines=27> */
.L_x_1579:
[----:B------:R-:W-:-:S13]  /*559c0*/  FSETP.NEU.AND P0, PT, R2, R7, PT ;  /* 0x000000070200720b */ /* 0x000fda0003f0d000 */
[----:B------:R-:W-:-:S05]  /*559d0*/  @!P0 IMAD.MOV.U32 R3, RZ, RZ, 0x44f7a000 ;  /* 0x44f7a000ff038424 */ /* 0x000fca00078e00ff */
[----:B------:R0:W-:Y:S01]  /*559e0*/  @!P0 STG.E desc[UR4][R4.64], R3 ;  /* 0x0000000304008986 */ /* 0x0001e2000c101904 */
[----:B------:R-:W-:Y:S05]  /*559f0*/  @!P0 EXIT ;  /* 0x000000000000894d */ /* 0x000fea0003800000 */
[----:B0-----:R-:W-:-:S05]  /*55a00*/  IMAD.MOV.U32 R3, RZ, RZ, 0x44f78000 ;  /* 0x44f78000ff037424 */ /* 0x001fca00078e00ff */
[----:B------:R-:W-:Y:S01]  /*55a10*/  STG.E desc[UR4][R4.64], R3 ;  /* 0x0000000304007986 */ /* 0x000fe2000c101904 */
[----:B------:R-:W-:Y:S05]  /*55a20*/  EXIT ;  /* 0x000000000000794d */ /* 0x000fea0003800000 */
.L_x_1578:
        /* <DEDUP_REMOVED lines=11> */
.L_x_1580:
[----:B------:R-:W-:-:S13]  /*55ae0*/  FSETP.NEU.AND P0, PT, R2, R3, PT ;  /* 0x000000030200720b */ /* 0x000fda0003f0d000 */
[----:B------:R-:W-:-:S05]  /*55af0*/  @!P0 IMAD.MOV.U32 R3, RZ, RZ, 0x44f72000 ;  /* 0x44f72000ff038424 */ /* 0x000fca00078e00ff */
[----:B------:R0:W-:Y:S01]  /*55b00*/  @!P0 STG.E desc[UR4][R4.64], R3 ;  /* 0x0000000304008986 */ /* 0x0001e2000c101904 */
[----:B------:R-:W-:Y:S05]  /*55b10*/  @!P0 EXIT ;  /* 0x000000000000894d */ /* 0x000fea0003800000 */
[----:B0-----:R-:W-:-:S05]  /*55b20*/  IMAD.MOV.U32 R3, RZ, RZ, 0x44f70000 ;  /* 0x44f70000ff037424 */ /* 0x001fca00078e00ff */
[----:B------:R-:W-:Y:S01]  /*55b30*/  STG.E desc[UR4][R4.64], R3 ;  /* 0x0000000304007986 */ /* 0x000fe2000c101904 */
[----:B------:R-:W-:Y:S05]  /*55b40*/  EXIT ;  /* 0x000000000000794d */ /* 0x000fea0003800000 */
.L_x_1577:
        /* <DEDUP_REMOVED lines=15> */
.L_x_1582:
[----:B------:R-:W-:-:S13]  /*55c40*/  FSETP.NEU.AND P0, PT, R2, R3, PT ;  /* 0x000000030200720b */ /* 0x000fda0003f0d000 */
[----:B------:R-:W-:-:S05]  /*55c50*/  @!P0 IMAD.MOV.U32 R3, RZ, RZ, 0x44f6a000 ;  /* 0x44f6a000ff038424 */ /* 0x000fca00078e00ff */
[----:B------:R0:W-:Y:S01]  /*55c60*/  @!P0 STG.E desc[UR4][R4.64], R3 ;  /* 0x0000000304008986 */ /* 0x0001e2000c101904 */
[----:B------:R-:W-:Y:S05]  /*55c70*/  @!P0 EXIT ;  /* 0x000000000000894d */ /* 0x000fea0003800000 */
[----:B0-----:R-:W-:-:S05]  /*55c80*/  IMAD.MOV.U32 R3, RZ, RZ, 0x44f68000 ;  /* 0x44f68000ff037424 */ /* 0x001fca00078e00ff */
[----:B------:R-:W-:Y:S01]  /*55c90*/  STG.E desc[UR4][R4.64], R3 ;  /* 0x0000000304007986 */ /* 0x000fe2000c101904 */
[----:B------:R-:W-:Y:S05]  /*55ca0*/  EXIT ;  /* 0x000000000000794d */ /* 0x000fea0003800000 */
.L_x_1581:
        /* <DEDUP_REMOVED lines=11> */
.L_x_1583:
[----:B------:R-:W-:-:S13]  /*55d60*/  FSETP.NEU.AND P0, PT, R2, R7, PT ;  /* 0x000000070200720b */ /* 0x000fda0003f0d000 */
[----:B------:R-:W-:-:S05]  /*55d70*/  @!P0 IMAD.MOV.U32 R3, RZ, RZ, 0x44f62000 ;  /* 0x44f62000ff038424 */ /* 0x000fca00078e00ff */
[----:B------:R0:W-:Y:S01]  /*55d80*/  @!P0 STG.E desc[UR4][R4.64], R3 ;  /* 0x0000000304008986 */ /* 0x0001e2000c101904 */
[----:B------:R-:W-:Y:S05]  /*55d90*/  @!P0 EXIT ;  /* 0x000000000000894d */ /* 0x000fea0003800000 */
[----:B0-----:R-:W-:-:S05]  /*55da0*/  IMAD.MOV.U32 R3, RZ, RZ, 0x44f60000 ;  /* 0x44f60000ff037424 */ /* 0x001fca00078e00ff */
[----:B------:R-:W-:Y:S01]  /*55db0*/  STG.E desc[UR4][R4.64], R3 ;  /* 0x0000000304007986 */ /* 0x000fe2000c101904 */
[----:B------:R-:W-:Y:S05]  /*55dc0*/  EXIT ;  /* 0x000000000000794d */ /* 0x000fea0003800000 */
.L_x_1576:
        /* <DEDUP_REMOVED lines=19> */
.L_x_1586:
[----:B------:R-:W-:-:S13]  /*55f00*/  FSETP.NEU.AND P0, PT, R2, R3, PT ;  /* 0x000000030200720b */ /* 0x000fda0003f0d000 */
[----:B------:R-:W-:-:S05]  /*55f10*/  @!P0 IMAD.MOV.U32 R3, RZ, RZ, 0x44f5a000 ;  /* 0x44f5a000ff038424 */ /* 0x000fca00078e00ff */
[----:B------:R0:W-:Y:S01]  /*55f20*/  @!P0 STG.E desc[UR4][R4.64], R3 ;  /* 0x0000000304008986 */ /* 0x0001e2000c101904 */
[----:B------:R-:W-:Y:S05]  /*55f30*/  @!P0 EXIT ;  /* 0x000000000000894d */ /* 0x000fea0003800000 */
[----:B0-----:R-:W-:-:S05]  /*55f40*/  IMAD.MOV.U32 R3, RZ, RZ, 0x44f58000 ;  /* 0x44f58000ff037424 */ /* 0x001fca00078e00ff */
[----:B------:R-:W-:Y:S01]  /*55f50*/  STG.E desc[UR4][R4.64], R3 ;  /* 0x0000000304007986 */ /* 0x000fe2000c101904 */
[----:B------:R-:W-:Y:S05]  /*55f60*/  EXIT ;  /* 0x000000000000794d */ /* 0x000fea0003800000 */
.L_x_1585:
        /* <DEDUP_REMOVED lines=11> */
.L_x_1587:
[----:B------:R-:W-:-:S13]  /*56020*/  FSETP.NEU.AND P0, PT, R2, R7, PT ;  /* 0x000000070200720b */ /* 0x000fda0003f0d000 */
[----:B------:R-:W-:-:S05]  /*56030*/  @!P0 IMAD.MOV.U32 R3, RZ, RZ, 0x44f52000 ;  /* 0x44f52000ff038424 */ /* 0x000fca00078e00ff */
[----:B------:R0:W-:Y:S01]  /*56040*/  @!P0 STG.E desc[UR4][R4.64], R3 ;  /* 0x0000000304008986 */ /* 0x0001e2000c101904 */
[----:B------:R-:W-:Y:S05]  /*56050*/  @!P0 EXIT ;  /* 0x000000000000894d */ /* 0x000fea0003800000 */
[----:B0-----:R-:W-:-:S05]  /*56060*/  IMAD.MOV.U32 R3, RZ, RZ, 0x44f50000 ;  /* 0x44f50000ff037424 */ /* 0x001fca00078e00ff */
[----:B------:R-:W-:Y:S01]  /*56070*/  STG.E desc[UR4][R4.64], R3 ;  /* 0x0000000304007986 */ /* 0x000fe2000c101904 */
[----:B------:R-:W-:Y:S05]  /*56080*/  EXIT ;  /* 0x000000000000794d */ /* 0x000fea0003800000 */
.L_x_1584:
        /* <DEDUP_REMOVED lines=15> */
.L_x_1589:
[----:B------:R-:W-:-:S13]  /*56180*/  FSETP.NEU.AND P0, PT, R2, R7, PT ;  /* 0x000000070200720b */ /* 0x000fda0003f0d000 */
[----:B------:R-:W-:-:S05]  /*56190*/  @!P0 IMAD.MOV.U32 R3, RZ, RZ, 0x44f4a000 ;  /* 0x44f4a000ff038424 */ /* 0x000fca00078e00ff */
[----:B------:R0:W-:Y:S01]  /*561a0*/  @!P0 STG.E desc[UR4][R4.64], R3 ;  /* 0x0000000304008986 */ /* 0x0001e2000c101904 */
[----:B------:R-:W-:Y:S05]  /*561b0*/  @!P0 EXIT ;  /* 0x000000000000894d */ /* 0x000fea0003800000 */
[----:B0-----:R-:W-:-:S05]  /*561c0*/  IMAD.MOV.U32 R3, RZ, RZ, 0x44f48000 ;  /* 0x44f48000ff037424 */ /* 0x001fca00078e00ff */
[----:B------:R-:W-:Y:S01]  /*561d0*/  STG.E desc[UR4][R4.64], R3 ;  /* 0x0000000304007986 */ /* 0x000fe2000c101904 */
[----:B------:R-:W-:Y:S05]  /*561e0*/  EXIT ;  /* 0x000000000000794d */ /* 0x000fea0003800000 */
.L_x_1588:
        /* <DEDUP_REMOVED lines=11> */
.L_x_1590:
[----:B------:R-:W-:-:S13]  /*562a0*/  FSETP.NEU.AND P0, PT, R2, R3, PT ;  /* 0x000000030200720b */ /* 0x000fda0003f0d000 */
[----:B------:R-:W-:-:S05]  /*562b0*/  @!P0 IMAD.MOV.U32 R3, RZ, RZ, 0x44f42000 ;  /* 0x44f42000ff038424 */ /* 0x000fca00078e00ff */
[----:B------:R0:W-:Y:S01]  /*562c0*/  @!P0 STG.E desc[UR4][R4.64], R3 ;  /* 0x0000000304008986 */ /* 0x0001e2000c101904 */
[----:B------:R-:W-:Y:S05]  /*562d0*/  @!P0 EXIT ;  /* 0x000000000000894d */ /* 0x000fea0003800000 */
[----:B0-----:R-:W-:-:S05]  /*562e0*/  IMAD.MOV.U32 R3, RZ, RZ, 0x44f40000 ;  /* 0x44f40000ff037424 */ /* 0x001fca00078e00ff */
[----:B------:R-:W-:Y:S01]  /*562f0*/  STG.E desc[UR4][R4.64], R3 ;  /* 0x0000000304007986 */ /* 0x000fe2000c101904 */
[----:B------:R-:W-:Y:S05]  /*56300*/  EXIT ;  /* 0x000000000000794d */ /* 0x000fea0003800000 */
.L_x_1575:
        /* <DEDUP_REMOVED lines=23> */
.L_x_1594:
[----:B------:R-:W-:-:S13]  /*56480*/  FSETP.NEU.AND P0, PT, R2, R3, PT ;  /* 0x000000030200720b */ /* 0x000fda0003f0d000 */
[----:B------:R-:W-:-:S05]  /*56490*/  @!P0 IMAD.MOV.U32 R3, RZ, RZ, 0x44f3a000 ;  /* 0x44f3a000ff038424 */ /* 0x000fca00078e00ff */
[----:B------:R0:W-:Y:S01]  /*564a0*/  @!P0 STG.E desc[UR4][R4.64], R3 ;  /* 0x0000000304008986 */ /* 0x0001e2000c101904 */
[----:B------:R-:W-:Y:S05]  /*564b0*/  @!P0 EXIT ;  /* 0x000000000000894d */ /* 0x000fea0003800000 */
[----:B0-----:R-:W-:-:S05]  /*564c0*/  IMAD.MOV.U32 R3, RZ, RZ, 0x44f38000 ;  /* 0x44f38000ff037424 */ /* 0x001fca00078e00ff */
[----:B------:R-:W-:Y:S01]  /*564d0*/  STG.E desc[UR4][R4.64], R3 ;  /* 0x0000000304007986 */ /* 0x000fe2000c101904 */
[----:B------:R-:W-:Y:S05]  /*564e0*/  EXIT ;  /* 0x000000000000794d */ /* 0x000fea0003800000 */
.L_x_1593:
        /* <DEDUP_REMOVED lines=11> */
.L_x_1595:
[----:B------:R-:W-:-:S13]  /*565a0*/  FSETP.NEU.AND P0, PT, R2, R7, PT ;  /* 0x000000070200720b */ /* 0x000fda0003f0d000 */
[----:B------:R-:W-:-:S05]  /*565b0*/  @!P0 IMAD.MOV.U32 R3, RZ, RZ, 0x44f32000 ;  /* 0x44f32000ff038424 */ /* 0x000fca00078e00ff */
[----:B------:R0:W-:Y:S01]  /*565c0*/  @!P0 STG.E desc[UR4][R4.64], R3 ;  /* 0x0000000304008986 */ /* 0x0001e2000c101904 */
[----:B------:R-:W-:Y:S05]  /*565d0*/  @!P0 EXIT ;  /* 0x000000000000894d */ /* 0x000fea0003800000 */
[----:B0-----:R-:W-:-:S05]  /*565e0*/  IMAD.MOV.U32 R3, RZ, RZ, 0x44f30000 ;  /* 0x44f30000ff037424 */ /* 0x001fca00078e00ff */
[----:B------:R-:W-:Y:S01]  /*565f0*/  STG.E desc[UR4][R4.64], R3 ;  /* 0x0000000304007986 */ /* 0x000fe2000c101904 */
[----:B------:R-:W-:Y:S05]  /*56600*/  EXIT ;  /* 0x000000000000794d */ /* 0x000fea0003800000 */
.L_x_1592:
        /* <DEDUP_REMOVED lines=15> */
.L_x_1597:
[----:B------:R-:W-:-:S13]  /*56700*/  FSETP.NEU.AND P0, PT, R2, R7, PT ;  /* 0x000000070200720b */ /* 0x000fda0003f0d000 */
[----:B------:R-:W-:-:S05]  /*56710*/  @!P0 IMAD.MOV.U32 R3, RZ, RZ, 0x44f2a000 ;  /* 0x44f2a000ff038424 */ /* 0x000fca00078e00ff */
[----:B------:R0:W-:Y:S01]  /*56720*/  @!P0 STG.E desc[UR4][R4.64], R3 ;  /* 0x0000000304008986 */ /* 0x0001e2000c101904 */
[----:B------:R-:W-:Y:S05]  /*56730*/  @!P0 EXIT ;  /* 0x000000000000894d */ /* 0x000fea0003800000 */
[----:B0-----:R-:W-:-:S05]  /*56740*/  IMAD.MOV.U32 R3, RZ, RZ, 0x44f28000 ;  /* 0x44f28000ff037424 */ /* 0x001fca00078e00ff */
[----:B------:R-:W-:Y:S01]  /*56750*/  STG.E desc[UR4][R4.64], R3 ;  /* 0x0000000304007986 */ /* 0x000fe2000c101904 */
[----:B------:R-:W-:Y:S05]  /*56760*/  EXIT ;  /* 0x000000000000794d */ /* 0x000fea0003800000 */
.L_x_1596:
        /* <DEDUP_REMOVED lines=11> */
.L_x_1598:
[----:B------:R-:W-:-:S13]  /*56820*/  FSETP.NEU.AND P0, PT, R2, R3, PT ;  /* 0x000000030200720b */ /* 0x000fda0003f0d000 */
[----:B------:R-:W-:-:S05]  /*56830*/  @!P0 IMAD.MOV.U32 R3, RZ, RZ, 0x44f22000 ;  /* 0x44f22000ff038424 */ /* 0x000fca00078e00ff */
[----:B------:R0:W-:Y:S01]  /*56840*/  @!P0 STG.E desc[UR4][R4.64], R3 ;  /* 0x0000000304008986 */ /* 0x0001e2000c101904 */
[----:B------:R-:W-:Y:S05]  /*56850*/  @!P0 EXIT ;  /* 0x000000000000894d */ /* 0x000fea0003800000 */
[----:B0-----:R-:W-:-:S05]  /*56860*/  IMAD.MOV.U32 R3, RZ, RZ, 0x44f20000 ;  /* 0x44f20000ff037424 */ /* 0x001fca00078e00ff */
[----:B------:R-:W-:Y:S01]  /*56870*/  STG.E desc[UR4][R4.64], R3 ;  /* 0x0000000304007986 */ /* 0x000fe2000c101904 */
[----:B------:R-:W-:Y:S05]  /*56880*/  EXIT ;  /* 0x000000000000794d */ /* 0x000fea0003800000 */
.L_x_1591:
        /* <DEDUP_REMOVED lines=19> */
.L_x_1601:
[----:B------:R-:W-:-:S13]  /*569c0*/  FSETP.NEU.AND P0, PT, R2, R7, PT ;  /* 0x000000070200720b */ /* 0x000fda0003f0d000 */
[----:B------:R-:W-:-:S05]  /*569d0*/  @!P0 IMAD.MOV.U32 R3, RZ, RZ, 0x44f1a000 ;  /* 0x44f1a000ff038424 */ /* 0x000fca00078e00ff */
[----:B------:R0:W-:Y:S01]  /*569e0*/  @!P0 STG.E desc[UR4][R4.64], R3 ;  /* 0x0000000304008986 */ /* 0x0001e2000c101904 */
[----:B------:R-:W-:Y:S05]  /*569f0*/  @!P0 EXIT ;  /* 0x000000000000894d */ /* 0x000fea0003800000 */
[----:B0-----:R-:W-:-:S05]  /*56a00*/  IMAD.MOV.U32 R3, RZ, RZ, 0x44f18000 ;  /* 0x44f18000ff037424 */ /* 0x001fca00078e00ff */
[----:B------:R-:W-:Y:S01]  /*56a10*/  STG.E desc[UR4][R4.64], R3 ;  /* 0x0000000304007986 */ /* 0x000fe2000c101904 */
[----:B------:R-:W-:Y:S05]  /*56a20*/  EXIT ;  /* 0x000000000000794d */ /* 0x000fea0003800000 */
.L_x_1600:
        /* <DEDUP_REMOVED lines=11> */
.L_x_1602:
[----:B------:R-:W-:-:S13]  /*56ae0*/  FSETP.NEU.AND P0, PT, R2, R3, PT ;  /* 0x000000030200720b */ /* 0x000fda0003f0d000 */
[----:B------:R-:W-:-:S05]  /*56af0*/  @!P0 IMAD.MOV.U32 R3, RZ, RZ, 0x44f12000 ;  /* 0x44f12000ff038424 */ /* 0x000fca00078e00ff */
[----:B------:R0:W-:Y:S01]  /*56b00*/  @!P0 STG.E desc[UR4][R4.64], R3 ;  /* 0x0000000304008986 */ /* 0x0001e2000c101904 */
[----:B------:R-:W-:Y:S05]  /*56b10*/  @!P0 EXIT ;  /* 0x000000000000894d */ /* 0x000fea0003800000 */
[----:B0-----:R-:W-:-:S05]  /*56b20*/  IMAD.MOV.U32 R3, RZ, RZ, 0x44f10000 ;  /* 0x44f10000ff037424 */ /* 0x001fca00078e00ff */
[----:B------:R-:W-:Y:S01]  /*56b30*/  STG.E desc[UR4][R4.64], R3 ;  /* 0x0000000304007986 */ /* 0x000fe2000c101904 */
[----:B------:R-:W-:Y:S05]  /*56b40*/  EXIT ;  /* 0x000000000000794d */ /* 0x000fea0003800000 */
.L_x_1599:
        /* <DEDUP_REMOVED lines=15> */
.L_x_1604:
[----:B------:R-:W-:-:S13]  /*56c40*/  FSETP.NEU.AND P0, PT, R2, R3, PT ;  /* 0x000000030200720b */ /* 0x000fda0003f0d000 */
[----:B------:R-:W-:-:S05]  /*56c50*/  @!P0 IMAD.MOV.U32 R3, RZ, RZ, 0x44f0a000 ;  /* 0x44f0a000ff038424 */ /* 0x000fca00078e00ff */
[----:B------:R0:W-:Y:S01]  /*56c60*/  @!P0 STG.E desc[UR4][R4.64], R3 ;  /* 0x0000000304008986 */ /* 0x0001e2000c101904 */
[----:B------:R-:W-:Y:S05]  /*56c70*/  @!P0 EXIT ;  /* 0x000000000000894d */ /* 0x000fea0003800000 */
[----:B0-----:R-:W-:-:S05]  /*56c80*/  IMAD.MOV.U32 R3, RZ, RZ, 0x44f08000 ;  /* 0x44f08000ff037424 */ /* 0x001fca00078e00ff */
[----:B------:R-:W-:Y:S01]  /*56c90*/  STG.E desc[UR4][R4.64], R3 ;  /* 0x0000000304007986 */ /* 0x000fe2000c101904 */
[----:B------:R-:W-:Y:S05]  /*56ca0*/  EXIT ;  /* 0x000000000000794d */ /* 0x000fea0003800000 */
.L_x_1603:
        /* <DEDUP_REMOVED lines=11> */
.L_x_1605:
[----:B------:R-:W-:-:S13]  /*56d60*/  FSETP.NEU.AND P0, PT, R2, R7, PT ;  /* 0x000000070200720b */ /* 0x000fda0003f0d000 */
[----:B------:R-:W-:-:S05]  /*56d70*/  @!P0 IMAD.MOV.U32 R3, RZ, RZ, 0x44f02000 ;  /* 0x44f02000ff038424 */ /* 0x000fca00078e00ff */
[----:B------:R0:W-:Y:S01]  /*56d80*/  @!P0 STG.E desc[UR4][R4.64], R3 ;  /* 0x0000000304008986 */ /* 0x0001e2000c101904 */
[----:B------:R-:W-:Y:S05]  /*56d90*/  @!P0 EXIT ;  /* 0x000000000000894d */ /* 0x000fea0003800000 */
[----:B0-----:R-:W-:-:S05]  /*56da0*/  IMAD.MOV.U32 R3, RZ, RZ, 0x44f00000 ;  /* 0x44f00000ff037424 */ /* 0x001fca00078e00ff */
[----:B------:R-:W-:Y:S01]  /*56db0*/  STG.E desc[UR4][R4.64], R3 ;  /* 0x0000000304007986 */ /* 0x000fe2000c101904 */
[----:B------:R-:W-:Y:S05]  /*56dc0*/  EXIT ;  /* 0x000000000000794d */ /* 0x000fea0003800000 */
.L_x_1542:
        /* <DEDUP_REMOVED lines=31> */
.L_x_1611:
[----:B------:R-:W-:-:S13]  /*56fc0*/  FSETP.NEU.AND P0, PT, R2, R7, PT ;  /* 0x000000070200720b */ /* 0x000fda0003f0d000 */
[----:B------:R-:W-:-:S05]  /*56fd0*/  @!P0 IMAD.MOV.U32 R3, RZ, RZ, 0x44efa000 ;  /* 0x44efa000ff038424 */ /* 0x000fca00078e00ff */
[----:B------:R0:W-:Y:S01]  /*56fe0*/  @!P0 STG.E desc[UR4][R4.64], R3 ;  /* 0x0000000304008986 */ /* 0x0001e2000c101904 */
[----:B------:R-:W-:Y:S05]  /*56ff0*/  @!P0 EXIT ;  /* 0x000000000000894d */ /* 0x000fea0003800000 */
[----:B0-----:R-:W-:-:S05]  /*57000*/  IMAD.MOV.U32 R3, RZ, RZ, 0x44ef8000 ;  /* 0x44ef8000ff037424 */ /* 0x001fca00078e00ff */
[----:B------:R-:W-:Y:S01]  /*57010*/  STG.E desc[UR4][R4.64], R3 ;  /* 0x0000000304007986 */ /* 0x000fe2000c101904 */
[----:B------:R-:W-:Y:S05]  /*57020*/  EXIT ;  /* 0x000000000000794d */ /* 0x000fea0003800000 */
.L_x_1610:
        /* <DEDUP_REMOVED lines=11> */
.L_x_1612:
[----:B------:R-:W-:-:S13]  /*570e0*/  FSETP.NEU.AND P0, PT, R2, R3, PT ;  /* 0x000000030200720b */ /* 0x000fda0003f0d000 */
[----:B------:R-:W-:-:S05]  /*570f0*/  @!P0 IMAD.MOV.U32 R3, RZ, RZ, 0x44ef2000 ;  /* 0x44ef2000ff038424 */ /* 0x000fca00078e00ff */
[----:B------:R0:W-:Y:S01]  /*57100*/  @!P0 STG.E desc[UR4][R4.64], R3 ;  /* 0x0000000304008986 */ /* 0x0001e2000c101904 */
[----:B------:R-:W-:Y:S05]  /*57110*/  @!P0 EXIT ;  /* 0x000000000000894d */ /* 0x000fea0003800000 */
[----:B0-----:R-:W-:-:S05]  /*57120*/  IMAD.MOV.U32 R3, RZ, RZ, 0x44ef0000 ;  /* 0x44ef0000ff037424 */ /* 0x001fca00078e00ff */
[----:B------:R-:W-:Y:S01]  /*57130*/  STG.E desc[UR4][R4.64], R3 ;  /* 0x0000000304007986 */ /* 0x000fe2000c101904 */
[----:B------:R-:W-:Y:S05]  /*57140*/  EXIT ;  /* 0x000000000000794d */ /* 0x000fea0003800000 */
.L_x_1609:
        /* <DEDUP_REMOVED lines=15> */
.L_x_1614:
[----:B------:R-:W-:-:S13]  /*57240*/  FSETP.NEU.AND P0, PT, R2, R3, PT ;  /* 0x000000030200720b */ /* 0x000fda0003f0d000 */
[----:B------:R-:W-:-:S05]  /*57250*/  @!P0 IMAD.MOV.U32 R3, RZ, RZ, 0x44eea000 ;  /* 0x44eea000ff038424 */ /* 0x000fca00078e00ff */
[----:B------:R0:W-:Y:S01]  /*57260*/  @!P0 STG.E desc[UR4][R4.64], R3 ;  /* 0x0000000304008986 */ /* 0x0001e2000c101904 */
[----:B------:R-:W-:Y:S05]  /*57270*/  @!P0 EXIT ;  /* 0x000000000000894d */ /* 0x000fea0003800000 */
[----:B0-----:R-:W-:-:S05]  /*57280*/  IMAD.MOV.U32 R3, RZ, RZ, 0x44ee8000 ;  /* 0x44ee8000ff037424 */ /* 0x001fca00078e00ff */
[----:B------:R-:W-:Y:S01]  /*57290*/  STG.E desc[UR4][R4.64], R3 ;  /* 0x0000000304007986 */ /* 0x000fe2000c101904 */
[----:B------:R-:W-:Y:S05]  /*572a0*/  EXIT ;  /* 0x000000000000794d */ /* 0x000fea0003800000 */
.L_x_1613:
        /* <DEDUP_REMOVED lines=11> */
.L_x_1615:
[----:B------:R-:W-:-:S13]  /*57360*/  FSETP.NEU.AND P0, PT, R2, R7, PT ;  /* 0x000000070200720b */ /* 0x000fda0003f0d000 */
[----:B------:R-:W-:-:S05]  /*57370*/  @!P0 IMAD.MOV.U32 R3, RZ, RZ, 0x44ee2000 ;  /* 0x44ee2000ff038424 */ /* 0x000fca00078e00ff */
[----:B------:R0:W-:Y:S01]  /*57380*/  @!P0 STG.E desc[UR4][R4.64], R3 ;  /* 0x0000000304008986 */ /* 0x0001e2000c101904 */
[----:B------:R-:W-:Y:S05]  /*57390*/  @!P0 EXIT ;  /* 0x000000000000894d */ /* 0x000fea0003800000 */
[----:B0-----:R-:W-:-:S05]  /*573a0*/  IMAD.MOV.U32 R3, RZ, RZ, 0x44ee0000 ;  /* 0x44ee0000ff037424 */ /* 0x001fca00078e00ff */
[----:B------:R-:W-:Y:S01]  /*573b0*/  STG.E desc[UR4][R4.64], R3 ;  /* 0x0000000304007986 */ /* 0x000fe2000c101904 */
[----:B------:R-:W-:Y:S05]  /*573c0*/  EXIT ;  /* 0x000000000000794d */ /* 0x000fea0003800000 */
.L_x_1608:
        /* <DEDUP_REMOVED lines=19> */
.L_x_1618:
[----:B------:R-:W-:-:S13]  /*57500*/  FSETP.NEU.AND P0, PT, R2, R3, PT ;  /* 0x000000030200720b */ /* 0x000fda0003f0d000 */
[----:B------:R-:W-:-:S05]  /*57510*/  @!P0 IMAD.MOV.U32 R3, RZ, RZ, 0x44eda000 ;  /* 0x44eda000ff038424 */ /* 0x000fca00078e00ff */
[----:B------:R0:W-:Y:S01]  /*57520*/  @!P0 STG.E desc[UR4][R4.64], R3 ;  /* 0x0000000304008986 */ /* 0x0001e2000c101904 */
[----:B------:R-:W-:Y:S05]  /*57530*/  @!P0 EXIT ;  /* 0x000000000000894d */ /* 0x000fea0003800000 */
[----:B0-----:R-:W-:-:S05]  /*57540*/  IMAD.MOV.U32 R3, RZ, RZ, 0x44ed8000 ;  /* 0x44ed8000ff037424 */ /* 0x001fca00078e00ff */
[----:B------:R-:W-:Y:S01]  /*57550*/  STG.E desc[UR4][R4.64], R3 ;  /* 0x0000000304007986 */ /* 0x000fe2000c101904 */
[----:B------:R-:W-:Y:S05]  /*57560*/  EXIT ;  /* 0x000000000000794d */ /* 0x000fea0003800000 */
.L_x_1617:
        /* <DEDUP_REMOVED lines=11> */
.L_x_1619:
[----:B------:R-:W-:-:S13]  /*57620*/  FSETP.NEU.AND P0, PT, R2, R7, PT ;  /* 0x000000070200720b */ /* 0x000fda0003f0d000 */
[----:B------:R-:W-:-:S05]  /*57630*/  @!P0 IMAD.MOV.U32 R3, RZ, RZ, 0x44ed2000 ;  /* 0x44ed2000ff038424 */ /* 0x000fca00078e00ff */
[----:B------:R0:W-:Y:S01]  /*57640*/  @!P0 STG.E desc[UR4][R4.64], R3 ;  /* 0x0000000304008986 */ /* 0x0001e2000c101904 */
[----:B------:R-:W-:Y:S05]  /*57650*/  @!P0 EXIT ;  /* 0x000000000000894d */ /* 0x000fea0003800000 */
[----:B0-----:R-:W-:-:S05]  /*57660*/  IMAD.MOV.U32 R3, RZ, RZ, 0x44ed0000 ;  /* 0x44ed0000ff037424 */ /* 0x001fca00078e00ff */
[----:B------:R-:W-:Y:S01]  /*57670*/  STG.E desc[UR4][R4.64], R3 ;  /* 0x0000000304007986 */ /* 0x000fe2000c101904 */
[----:B------:R-:W-:Y:S05]  /*57680*/  EXIT ;  /* 0x000000000000794d */ /* 0x000fea0003800000 */
.L_x_1616:
        /* <DEDUP_REMOVED lines=15> */
.L_x_1621:
[----:B------:R-:W-:-:S13]  /*57780*/  FSETP.NEU.AND P0, PT, R2, R7, PT ;  /* 0x000000070200720b */ /* 0x000fda0003f0d000 */
[----:B------:R-:W-:-:S05]  /*57790*/  @!P0 IMAD.MOV.U32 R3, RZ, RZ, 0x44eca000 ;  /* 0x44eca000ff038424 */ /* 0x000fca00078e00ff */
[----:B------:R0:W-:Y:S01]  /*577a0*/  @!P0 STG.E desc[UR4][R4.64], R3 ;  /* 0x0000000304008986 */ /* 0x0001e2000c101904 */
[----:B------:R-:W-:Y:S05]  /*577b0*/  @!P0 EXIT ;  /* 0x000000000000894d */ /* 0x000fea0003800000 */
[----:B0-----:R-:W-:-:S05]  /*577c0*/  IMAD.MOV.U32 R3, RZ, RZ, 0x44ec8000 ;  /* 0x44ec8000ff037424 */ /* 0x001fca00078e00ff */
[----:B------:R-:W-:Y:S01]  /*577d0*/  STG.E desc[UR4][R4.64], R3 ;  /* 0x0000000304007986 */ /* 0x000fe2000c101904 */
[----:B------:R-:W-:Y:S05]  /*577e0*/  EXIT ;  /* 0x000000000000794d */ /* 0x000fea0003800000 */
.L_x_1620:
        /* <DEDUP_REMOVED lines=11> */
.L_x_1622:
[----:B------:R-:W-:-:S13]  /*578a0*/  FSETP.NEU.AND P0, PT, R2, R3, PT ;  /* 0x000000030200720b */ /* 0x000fda0003f0d000 */
[----:B------:R-:W-:-:S05]  /*578b0*/  @!P0 IMAD.MOV.U32 R3, RZ, RZ, 0x44ec2000 ;  /* 0x44ec2000ff038424 */ /* 0x000fca00078e00ff */
[----:B------:R0:W-:Y:S01]  /*578c0*/  @!P0 STG.E desc[UR4][R4.64], R3 ;  /* 0x0000000304008986 */ /* 0x0001e2000c101904 */
[----:B------:R-:W-:Y:S05]  /*578d0*/  @!P0 EXIT ;  /* 0x000000000000894d */ /* 0x000fea0003800000 */
[----:B0-----:R-:W-:-:S05]  /*578e0*/  IMAD.MOV.U32 R3, RZ, RZ, 0x44ec0000 ;  /* 0x44ec0000ff037424 */ /* 0x001fca00078e00ff */
[----:B------:R-:W-:Y:S01]  /*578f0*/  STG.E desc[UR4][R4.64], R3 ;  /* 0x0000000304007986 */ /* 0x000fe2000c101904 */
[----:B------:R-:W-:Y:S05]  /*57900*/  EXIT ;  /* 0x000000000000794d */ /* 0x000fea0003800000 */
.L_x_1607:
        /* <DEDUP_REMOVED lines=23> */
.L_x_1626:
[----:B------:R-:W-:-:S13]  /*57a80*/  FSETP.NEU.AND P0, PT, R2, R3, PT ;  /* 0x000000030200720b */ /* 0x000fda0003f0d000 */
[----:B------:R-:W-:-:S05]  /*57a90*/  @!P0 IMAD.MOV.U32 R3, RZ, RZ, 0x44eba000 ;  /* 0x44eba000ff038424 */ /* 0x000fca00078e00ff */
[----:B------:R0:W-:Y:S01]  /*57aa0*/  @!P0 STG.E desc[UR4][R4.64], R3 ;  /* 0x0000000304008986 */ /* 0x0001e2000c101904 */
[----:B------:R-:W-:Y:S05]  /*57ab0*/  @!P0 EXIT ;  /* 0x000000000000894d */ /* 0x000fea0003800000 */
[----:B0-----:R-:W-:-:S05]  /*57ac0*/  IMAD.MOV.U32 R3, RZ, RZ, 0x44eb8000 ;  /* 0x44eb8000ff037424 */ /* 0x001fca00078e00ff */
[----:B------:R-:W-:Y:S01]  /*57ad0*/  STG.E desc[UR4][R4.64], R3 ;  /* 0x0000000304007986 */ /* 0x000fe2000c101904 */
[----:B------:R-:W-:Y:S05]  /*57ae0*/  EXIT ;  /* 0x000000000000794d */ /* 0x000fea0003800000 */
.L_x_1625:
        /* <DEDUP_REMOVED lines=11> */
.L_x_1627:
[----:B------:R-:W-:-:S13]  /*57ba0*/  FSETP.NEU.AND P0, PT, R2, R7, PT ;  /* 0x000000070200720b */ /* 0x000fda0003f0d000 */
[----:B------:R-:W-:-:S05]  /*57bb0*/  @!P0 IMAD.MOV.U32 R3, RZ, RZ, 0x44eb2000 ;  /* 0x44eb2000ff038424 */ /* 0x000fca00078e00ff */
[----:B------:R0:W-:Y:S01]  /*57bc0*/  @!P0 STG.E desc[UR4][R4.64], R3 ;  /* 0x0000000304008986 */ /* 0x0001e2000c101904 */
[----:B------:R-:W-:Y:S05]  /*57bd0*/  @!P0 EXIT ;  /* 0x000000000000894d */ /* 0x000fea0003800000 */
[----:B0-----:R-:W-:-:S05]  /*57be0*/  IMAD.MOV.U32 R3, RZ, RZ, 0x44eb0000 ;  /* 0x44eb0000ff037424 */ /* 0x001fca00078e00ff */
[----:B------:R-:W-:Y:S01]  /*57bf0*/  STG.E desc[UR4][R4.64], R3 ;  /* 0x0000000304007986 */ /* 0x000fe2000c101904 */
[----:B------:R-:W-:Y:S05]  /*57c00*/  EXIT ;  /* 0x000000000000794d */ /* 0x000fea0003800000 */
.L_x_1624:
        /* <DEDUP_REMOVED lines=15> */
.L_x_1629:
[----:B------:R-:W-:-:S13]  /*57d00*/  FSETP.NEU.AND P0, PT, R2, R7, PT ;  /* 0x000000070200720b */ /* 0x000fda0003f0d000 */
[----:B------:R-:W-:-:S05]  /*57d10*/  @!P0 IMAD.MOV.U32 R3, RZ, RZ, 0x44eaa000 ;  /* 0x44eaa000ff038424 */ /* 0x000fca00078e00ff */
[----:B------:R0:W-:Y:S01]  /*57d20*/  @!P0 STG.E desc[UR4][R4.64], R3 ;  /* 0x0000000304008986 */ /* 0x0001e2000c101904 */
[----:B------:R-:W-:Y:S05]  /*57d30*/  @!P0 EXIT ;  /* 0x000000000000894d */ /* 0x000fea0003800000 */
[----:B0-----:R-:W-:-:S05]  /*57d40*/  IMAD.MOV.U32 R3, RZ, RZ, 0x44ea8000 ;  /* 0x44ea8000ff037424 */ /* 0x001fca00078e00ff */
[----:B------:R-:W-:Y:S01]  /*57d50*/  STG.E desc[UR4][R4.64], R3 ;  /* 0x0000000304007986 */ /* 0x000fe2000c101904 */
[----:B------:R-:W-:Y:S05]  /*57d60*/  EXIT ;  /* 0x000000000000794d */ /* 0x000fea0003800000 */
.L_x_1628:
        /* <DEDUP_REMOVED lines=11> */
.L_x_1630:
[----:B------:R-:W-:-:S13]  /*57e20*/  FSETP.NEU.AND P0, PT, R2, R3, PT ;  /* 0x000000030200720b */ /* 0x000fda0003f0d000 */
[----:B------:R-:W-:-:S05]  /*57e30*/  @!P0 IMAD.MOV.U32 R3, RZ, RZ, 0x44ea2000 ;  /* 0x44ea2000ff038424 */ /* 0x000fca00078e00ff */
[----:B------:R0:W-:Y:S01]  /*57e40*/  @!P0 STG.E desc[UR4][R4.64], R3 ;  /* 0x0000000304008986 */ /* 0x0001e2000c101904 */
[----:B------:R-:W-:Y:S05]  /*57e50*/  @!P0 EXIT ;  /* 0x000000000000894d */ /* 0x000fea0003800000 */
[----:B0-----:R-:W-:-:S05]  /*57e60*/  IMAD.MOV.U32 R3, RZ, RZ, 0x44ea0000 ;  /* 0x44ea0000ff037424 */ /* 0x001fca00078e00ff */
[----:B------:R-:W-:Y:S01]  /*57e70*/  STG.E desc[UR4][R4.64], R3 ;  /* 0x0000000304007986 */ /* 0x000fe2000c101904 */
[----:B------:R-:W-:Y:S05]  /*57e80*/  EXIT ;  /* 0x000000000000794d */ /* 0x000fea0003800000 */
.L_x_1623:
        /* <DEDUP_REMOVED lines=19> */
.L_x_1633:
[----:B------:R-:W-:-:S13]  /*57fc0*/  FSETP.NEU.AND P0, PT, R2, R7, PT ;  /* 0x000000070200720b */ /* 0x000fda0003f0d000 */
[----:B------:R-:W-:-:S05]  /*57fd0*/  @!P0 IMAD.MOV.U32 R3, RZ, RZ, 0x44e9a000 ;  /* 0x44e9a000ff038424 */ /* 0x000fca00078e00ff */
[----:B------:R0:W-:Y:S01]  /*57fe0*/  @!P0 STG.E desc[UR4][R4.64], R3 ;  /* 0x0000000304008986 */ /* 0x0001e2000c101904 */
[----:B------:R-:W-:Y:S05]  /*57ff0*/  @!P0 EXIT ;  /* 0x000000000000894d */ /* 0x000fea0003800000 */
[----:B0-----:R-:W-:-:S05]  /*58000*/  IMAD.MOV.U32 R3, RZ, RZ, 0x44e98000 ;  /* 0x44e98000ff037424 */ /* 0x001fca00078e00ff */
[----:B------:R-:W-:Y:S01]  /*58010*/  STG.E desc[UR4][R4.64], R3 ;  /* 0x0000000304007986 */ /* 0x000fe2000c101904 */
[----:B------:R-:W-:Y:S05]  /*58020*/  EXIT ;  /* 0x000000000000794d */ /* 0x000fea0003800000 */
.L_x_1632:
        /* <DEDUP_REMOVED lines=11> */
.L_x_1634:
[----:B------:R-:W-:-:S13]  /*580e0*/  FSETP.NEU.AND P0, PT, R2, R3, PT ;  /* 0x000000030200720b */ /* 0x000fda0003f0d000 */
[----:B------:R-:W-:-:S05]  /*580f0*/  @!P0 IMAD.MOV.U32 R3, RZ, RZ, 0x44e92000 ;  /* 0x44e92000ff038424 */ /* 0x000fca00078e00ff */
[----:B------:R0:W-:Y:S01]  /*58100*/  @!P0 STG.E desc[UR4][R4.64], R3 ;  /* 0x0000000304008986 */ /* 0x0001e2000c101904 */
[----:B------:R-:W-:Y:S05]  /*58110*/  @!P0 EXIT ;  /* 0x000000000000894d */ /* 0x000fea0003800000 */
[----:B0-----:R-:W-:-:S05]  /*58120*/  IMAD.MOV.U32 R3, RZ, RZ, 0x44e90000 ;  /* 0x44e90000ff037424 */ /* 0x001fca00078e00ff */
[----:B------:R-:W-:Y:S01]  /*58130*/  STG.E desc[UR4][R4.64], R3 ;  /* 0x0000000304007986 */ /* 0x000fe2000c101904 */
[----:B------:R-:W-:Y:S05]  /*58140*/  EXIT ;  /* 0x000000000000794d */ /* 0x000fea0003800000 */
.L_x_1631:
        /* <DEDUP_REMOVED lines=15> */
.L_x_1636:
[----:B------:R-:W-:-:S13]  /*58240*/  FSETP.NEU.AND P0, PT, R2, R3, PT ;  /* 0x000000030200720b */ /* 0x000fda0003f0d000 */
[----:B------:R-:W-:-:S05]  /*58250*/  @!P0 IMAD.MOV.U32 R3, RZ, RZ, 0x44e8a000 ;  /* 0x44e8a000ff038424 */ /* 0x000fca00078e00ff */
[----:B------:R0:W-:Y:S01]  /*58260*/  @!P0 STG.E desc[UR4][R4.64], R3 ;  /* 0x0000000304008986 */ /* 0x0001e2000c101904 */
[----:B------:R-:W-:Y:S05]  /*58270*/  @!P0 EXIT ;  /* 0x000000000000894d */ /* 0x000fea0003800000 */
[----:B0-----:R-:W-:-:S05]  /*58280*/  IMAD.MOV.U32 R3, RZ, RZ, 0x44e88000 ;  /* 0x44e88000ff037424 */ /* 0x001fca00078e00ff */
[----:B------:R-:W-:Y:S01]  /*58290*/  STG.E desc[UR4][R4.64], R3 ;  /* 0x0000000304007986 */ /* 0x000fe2000c101904 */
[----:B------:R-:W-:Y:S05]  /*582a0*/  EXIT ;  /* 0x000000000000794d */ /* 0x000fea0003800000 */
.L_x_1635:
        /* <DEDUP_REMOVED lines=11> */
.L_x_1637:
[----:B------:R-:W-:-:S13]  /*58360*/  FSETP.NEU.AND P0, PT, R2, R7, PT ;  /* 0x000000070200720b */ /* 0x000fda0003f0d000 */
[----:B------:R-:W-:-:S05]  /*58370*/  @!P0 IMAD.MOV.U32 R3, RZ, RZ, 0x44e82000 ;  /* 0x44e82000ff038424 */ /* 0x000fca00078e00ff */
[----:B------:R0:W-:Y:S01]  /*58380*/  @!P0 STG.E desc[UR4][R4.64], R3 ;  /* 0x0000000304008986 */ /* 0x0001e2000c101904 */
[----:B------:R-:W-:Y:S05]  /*58390*/  @!P0 EXIT ;  /* 0x000000000000894d */ /* 0x000fea0003800000 */
[----:B0-----:R-:W-:-:S05]  /*583a0*/  IMAD.MOV.U32 R3, RZ, RZ, 0x44e80000 ;  /* 0x44e80000ff037424 */ /* 0x001fca00078e00ff */
[----:B------:R-:W-:Y:S01]  /*583b0*/  STG.E desc[UR4][R4.64], R3 ;  /* 0x0000000304007986 */ /* 0x000fe2000c101904 */
[----:B------:R-:W-:Y:S05]  /*583c0*/  EXIT ;  /* 0x000000000000794d */ /* 0x000fea0003800000 */
.L_x_1606:
        /* <DEDUP_REMOVED lines=27> */
.L_x_1642:
[----:B------:R-:W-:-:S13]  /*58580*/  FSETP.NEU.AND P0, PT, R2, R3, PT ;  /* 0x000000030200720b */ /* 0x000fda0003f0d000 */
[----:B------:R-:W-:-:S05]  /*58590*/  @!P0 IMAD.MOV.U32 R3, RZ, RZ, 0x44e7a000 ;  /* 0x44e7a000ff038424 */ /* 0x000fca00078e00ff */
[----:B------:R0:W-:Y:S01]  /*585a0*/  @!P0 STG.E desc[UR4][R4.64], R3 ;  /* 0x0000000304008986 */ /* 0x0001e2000c101904 */
[----:B------:R-:W-:Y:S05]  /*585b0*/  @!P0 EXIT ;  /* 0x000000000000894d */ /* 0x000fea0003800000 */
[----:B0-----:R-:W-:-:S05]  /*585c0*/  IMAD.MOV.U32 R3, RZ, RZ, 0x44e78000 ;  /* 0x44e78000ff037424 */ /* 0x001fca00078e00ff */
[----:B------:R-:W-:Y:S01]  /*585d0*/  STG.E desc[UR4][R4.64], R3 ;  /* 0x0000000304007986 */ /* 0x000fe2000c101904 */
[----:B------:R-:W-:Y:S05]  /*585e0*/  EXIT ;  /* 0x000000000000794d */ /* 0x000fea0003800000 */
.L_x_1641:
        /* <DEDUP_REMOVED lines=11> */
.L_x_1643:
[----:B------:R-:W-:-:S13]  /*586a0*/  FSETP.NEU.AND P0, PT, R2, R7, PT ;  /* 0x000000070200720b */ /* 0x000fda0003f0d000 */
[----:B------:R-:W-:-:S05]  /*586b0*/  @!P0 IMAD.MOV.U32 R3, RZ, RZ, 0x44e72000 ;  /* 0x44e72000ff038424 */ /* 0x000fca00078e00ff */
[----:B------:R0:W-:Y:S01]  /*586c0*/  @!P0 STG.E desc[UR4][R4.64], R3 ;  /* 0x0000000304008986 */ /* 0x0001e2000c101904 */
[----:B------:R-:W-:Y:S05]  /*586d0*/  @!P0 EXIT ;  /* 0x000000000000894d */ /* 0x000fea0003800000 */
[----:B0-----:R-:W-:-:S05]  /*586e0*/  IMAD.MOV.U32 R3, RZ, RZ, 0x44e70000 ;  /* 0x44e70000ff037424 */ /* 0x001fca00078e00ff */
[----:B------:R-:W-:Y:S01]  /*586f0*/  STG.E desc[UR4][R4.64], R3 ;  /* 0x0000000304007986 */ /* 0x000fe2000c101904 */
[----:B------:R-:W-:Y:S05]  /*58700*/  EXIT ;  /* 0x000000000000794d */ /* 0x000fea0003800000 */
.L_x_1640:
        /* <DEDUP_REMOVED lines=15> */
.L_x_1645:
[----:B------:R-:W-:-:S13]  /*58800*/  FSETP.NEU.AND P0, PT, R2, R7, PT ;  /* 0x000000070200720b */ /* 0x000fda0003f0d000 */
[----:B------:R-:W-:-:S05]  /*58810*/  @!P0 IMAD.MOV.U32 R3, RZ, RZ, 0x44e6a000 ;  /* 0x44e6a000ff038424 */ /* 0x000fca00078e00ff */
[----:B------:R0:W-:Y:S01]  /*58820*/  @!P0 STG.E desc[UR4][R4.64], R3 ;  /* 0x0000000304008986 */ /* 0x0001e2000c101904 */
[----:B------:R-:W-:Y:S05]  /*58830*/  @!P0 EXIT ;  /* 0x000000000000894d */ /* 0x000fea0003800000 */
[----:B0-----:R-:W-:-:S05]  /*58840*/  IMAD.MOV.U32 R3, RZ, RZ, 0x44e68000 ;  /* 0x44e68000ff037424 */ /* 0x001fca00078e00ff */
[----:B------:R-:W-:Y:S01]  /*58850*/  STG.E desc[UR4][R4.64], R3 ;  /* 0x0000000304007986 */ /* 0x000fe2000c101904 */
[----:B------:R-:W-:Y:S05]  /*58860*/  EXIT ;  /* 0x000000000000794d */ /* 0x000fea0003800000 */
.L_x_1644:
        /* <DEDUP_REMOVED lines=11> */
.L_x_1646:
[----:B------:R-:W-:-:S13]  /*58920*/  FSETP.NEU.AND P0, PT, R2, R3, PT ;  /* 0x000000030200720b */ /* 0x000fda0003f0d000 */
[----:B------:R-:W-:-:S05]  /*58930*/  @!P0 IMAD.MOV.U32 R3, RZ, RZ, 0x44e62000 ;  /* 0x44e62000ff038424 */ /* 0x000fca00078e00ff */
[----:B------:R0:W-:Y:S01]  /*58940*/  @!P0 STG.E desc[UR4][R4.64], R3 ;  /* 0x0000000304008986 */ /* 0x0001e2000c101904 */
[----:B------:R-:W-:Y:S05]  /*58950*/  @!P0 EXIT ;  /* 0x000000000000894d */ /* 0x000fea0003800000 */
[----:B0-----:R-:W-:-:S05]  /*58960*/  IMAD.MOV.U32 R3, RZ, RZ, 0x44e60000 ;  /* 0x44e60000ff037424 */ /* 0x001fca00078e00ff */
[----:B------:R-:W-:Y:S01]  /*58970*/  STG.E desc[UR4][R4.64], R3 ;  /* 0x0000000304007986 */ /* 0x000fe2000c101904 */
[----:B------:R-:W-:Y:S05]  /*58980*/  EXIT ;  /* 0x000000000000794d */ /* 0x000fea0003800000 */
.L_x_1639:
        /* <DEDUP_REMOVED lines=19> */
.L_x_1649:
[----:B------:R-:W-:-:S13]  /*58ac0*/  FSETP.NEU.AND P0, PT, R2, R7, PT ;  /* 0x000000070200720b */ /* 0x000fda0003f0d000 */
[----:B------:R-:W-:-:S05]  /*58ad0*/  @!P0 IMAD.MOV.U32 R3, RZ, RZ, 0x44e5a000 ;  /* 0x44e5a000ff038424 */ /* 0x000fca00078e00ff */
[----:B------:R0:W-:Y:S01]  /*58ae0*/  @!P0 STG.E desc[UR4][R4.64], R3 ;  /* 0x0000000304008986 */ /* 0x0001e2000c101904 */
[----:B------:R-:W-:Y:S05]  /*58af0*/  @!P0 EXIT ;  /* 0x000000000000894d */ /* 0x000fea0003800000 */
[----:B0-----:R-:W-:-:S05]  /*58b00*/  IMAD.MOV.U32 R3, RZ, RZ, 0x44e58000 ;  /* 0x44e58000ff037424 */ /* 0x001fca00078e00ff */
[----:B------:R-:W-:Y:S01]  /*58b10*/  STG.E desc[UR4][R4.64], R3 ;  /* 0x0000000304007986 */ /* 0x000fe2000c101904 */
[----:B------:R-:W-:Y:S05]  /*58b20*/  EXIT ;  /* 0x000000000000794d */ /* 0x000fea0003800000 */
.L_x_1648:
        /* <DEDUP_REMOVED lines=11> */
.L_x_1650:
[----:B------:R-:W-:-:S13]  /*58be0*/  FSETP.NEU.AND P0, PT, R2, R3, PT ;  /* 0x000000030200720b */ /* 0x000fda0003f0d000 */
[----:B------:R-:W-:-:S05]  /*58bf0*/  @!P0 IMAD.MOV.U32 R3, RZ, RZ, 0x44e52000 ;  /* 0x44e52000ff038424 */ /* 0x000fca00078e00ff */
[----:B------:R0:W-:Y:S01]  /*58c00*/  @!P0 STG.E desc[UR4][R4.64], R3 ;  /* 0x0000000304008986 */ /* 0x0001e2000c101904 */
[----:B------:R-:W-:Y:S05]  /*58c10*/  @!P0 EXIT ;  /* 0x000000000000894d */ /* 0x000fea0003800000 */
[----:B0-----:R-:W-:-:S05]  /*58c20*/  IMAD.MOV.U32 R3, RZ, RZ, 0x44e50000 ;  /* 0x44e50000ff037424 */ /* 0x001fca00078e00ff */
[----:B------:R-:W-:Y:S01]  /*58c30*/  STG.E desc[UR4][R4.64], R3 ;  /* 0x0000000304007986 */ /* 0x000fe2000c101904 */
[----:B------:R-:W-:Y:S05]  /*58c40*/  EXIT ;  /* 0x000000000000794d */ /* 0x000fea0003800000 */
.L_x_1647:
        /* <DEDUP_REMOVED lines=15> */
.L_x_1652:
[----:B------:R-:W-:-:S13]  /*58d40*/  FSETP.NEU.AND P0, PT, R2, R3, PT ;  /* 0x000000030200720b */ /* 0x000fda0003f0d000 */
[----:B------:R-:W-:-:S05]  /*58d50*/  @!P0 IMAD.MOV.U32 R3, RZ, RZ, 0x44e4a000 ;  /* 0x44e4a000ff038424 */ /* 0x000fca00078e00ff */
[----:B------:R0:W-:Y:S01]  /*58d60*/  @!P0 STG.E desc[UR4][R4.64], R3 ;  /* 0x0000000304008986 */ /* 0x0001e2000c101904 */
[----:B------:R-:W-:Y:S05]  /*58d70*/  @!P0 EXIT ;  /* 0x000000000000894d */ /* 0x000fea0003800000 */
[----:B0-----:R-:W-:-:S05]  /*58d80*/  IMAD.MOV.U32 R3, RZ, RZ, 0x44e48000 ;  /* 0x44e48000ff037424 */ /* 0x001fca00078e00ff */
[----:B------:R-:W-:Y:S01]  /*58d90*/  STG.E desc[UR4][R4.64], R3 ;  /* 0x0000000304007986 */ /* 0x000fe2000c101904 */
[----:B------:R-:W-:Y:S05]  /*58da0*/  EXIT ;  /* 0x000000000000794d */ /* 0x000fea0003800000 */
.L_x_1651:
        /* <DEDUP_REMOVED lines=11> */
.L_x_1653:
[----:B------:R-:W-:-:S13]  /*58e60*/  FSETP.NEU.AND P0, PT, R2, R7, PT ;  /* 0x000000070200720b */ /* 0x000fda0003f0d000 */
[----:B------:R-:W-:-:S05]  /*58e70*/  @!P0 IMAD.MOV.U32 R3, RZ, RZ, 0x44e42000 ;  /* 0x44e42000ff038424 */ /* 0x000fca00078e00ff */
[----:B------:R0:W-:Y:S01]  /*58e80*/  @!P0 STG.E desc[UR4][R4.64], R3 ;  /* 0x0000000304008986 */ /* 0x0001e2000c101904 */
[----:B------:R-:W-:Y:S05]  /*58e90*/  @!P0 EXIT ;  /* 0x000000000000894d */ /* 0x000fea0003800000 */
[----:B0-----:R-:W-:-:S05]  /*58ea0*/  IMAD.MOV.U32 R3, RZ, RZ, 0x44e40000 ;  /* 0x44e40000ff037424 */ /* 0x001fca00078e00ff */
[----:B------:R-:W-:Y:S01]  /*58eb0*/  STG.E desc[UR4][R4.64], R3 ;  /* 0x0000000304007986 */ /* 0x000fe2000c101904 */
[----:B------:R-:W-:Y:S05]  /*58ec0*/  EXIT ;  /* 0x000000000000794d */ /* 0x000fea0003800000 */
.L_x_1638:
        /* <DEDUP_REMOVED lines=23> */
.L_x_1657:
[----:B------:R-:W-:-:S13]  /*59040*/  FSETP.NEU.AND P0, PT, R2, R7, PT ;  /* 0x000000070200720b */ /* 0x000fda0003f0d000 */
[----:B------:R-:W-:-:S05]  /*59050*/  @!P0 IMAD.MOV.U32 R3, RZ, RZ, 0x44e3a000 ;  /* 0x44e3a000ff038424 */ /* 0x000fca00078e00ff */
[----:B------:R0:W-:Y:S01]  /*59060*/  @!P0 STG.E desc[UR4][R4.64], R3 ;  /* 0x0000000304008986 */ /* 0x0001e2000c101904 */
[----:B------:R-:W-:Y:S05]  /*59070*/  @!P0 EXIT ;  /* 0x000000000000894d */ /* 0x000fea0003800000 */
[----:B0-----:R-:W-:-:S05]  /*59080*/  IMAD.MOV.U32 R3, RZ, RZ, 0x44e38000 ;  /* 0x44e38000ff037424 */ /* 0x001fca00078e00ff */
[----:B------:R-:W-:Y:S01]  /*59090*/  STG.E desc[UR4][R4.64], R3 ;  /* 0x0000000304007986 */ /* 0x000fe2000c101904 */
[----:B------:R-:W-:Y:S05]  /*590a0*/  EXIT ;  /* 0x000000000000794d */ /* 0x000fea0003800000 */
.L_x_1656:
        /* <DEDUP_REMOVED lines=11> */
.L_x_1658:
[----:B------:R-:W-:-:S13]  /*59160*/  FSETP.NEU.AND P0, PT, R2, R3, PT ;  /* 0x000000030200720b */ /* 0x000fda0003f0d000 */
[----:B------:R-:W-:-:S05]  /*59170*/  @!P0 IMAD.MOV.U32 R3, RZ, RZ, 0x44e32000 ;  /* 0x44e32000ff038424 */ /* 0x000fca00078e00ff */
[----:B------:R0:W-:Y:S01]  /*59180*/  @!P0 STG.E desc[UR4][R4.64], R3 ;  /* 0x0000000304008986 */ /* 0x0001e2000c101904 */
[----:B------:R-:W-:Y:S05]  /*59190*/  @!P0 EXIT ;  /* 0x000000000000894d */ /* 0x000fea0003800000 */
[----:B0-----:R-:W-:-:S05]  /*591a0*/  IMAD.MOV.U32 R3, RZ, RZ, 0x44e30000 ;  /* 0x44e30000ff037424 */ /* 0x001fca00078e00ff */
[----:B------:R-:W-:Y:S01]  /*591b0*/  STG.E desc[UR4][R4.64], R3 ;  /* 0x0000000304007986 */ /* 0x000fe2000c101904 */
[----:B------:R-:W-:Y:S05]  /*591c0*/  EXIT ;  /* 0x000000000000794d */ /* 0x000fea0003800000 */
.L_x_1655:
        /* <DEDUP_REMOVED lines=15> */
.L_x_1660:
[----:B------:R-:W-:-:S13]  /*592c0*/  FSETP.NEU.AND P0, PT, R2, R3, PT ;  /* 0x000000030200720b */ /* 0x000fda0003f0d000 */
[----:B------:R-:W-:-:S05]  /*592d0*/  @!P0 IMAD.MOV.U32 R3, RZ, RZ, 0x44e2a000 ;  /* 0x44e2a000ff038424 */ /* 0x000fca00078e00ff */
[----:B------:R0:W-:Y:S01]  /*592e0*/  @!P0 STG.E desc[UR4][R4.64], R3 ;  /* 0x0000000304008986 */ /* 0x0001e2000c101904 */
[----:B------:R-:W-:Y:S05]  /*592f0*/  @!P0 EXIT ;  /* 0x000000000000894d */ /* 0x000fea0003800000 */
[----:B0-----:R-:W-:-:S05]  /*59300*/  IMAD.MOV.U32 R3, RZ, RZ, 0x44e28000 ;  /* 0x44e28000ff037424 */ /* 0x001fca00078e00ff */
[----:B------:R-:W-:Y:S01]  /*59310*/  STG.E desc[UR4][R4.64], R3 ;  /* 0x0000000304007986 */ /* 0x000fe2000c101904 */
[----:B------:R-:W-:Y:S05]  /*59320*/  EXIT ;  /* 0x000000000000794d */ /* 0x000fea0003800000 */
.L_x_1659:
        /* <DEDUP_REMOVED lines=11> */
.L_x_1661:
[----:B------:R-:W-:-:S13]  /*593e0*/  FSETP.NEU.AND P0, PT, R2, R7, PT ;  /* 0x000000070200720b */ /* 0x000fda0003f0d000 */
[----:B------:R-:W-:-:S05]  /*593f0*/  @!P0 IMAD.MOV.U32 R3, RZ, RZ, 0x44e22000 ;  /* 0x44e22000ff038424 */ /* 0x000fca00078e00ff */
[----:B------:R0:W-:Y:S01]  /*59400*/  @!P0 STG.E desc[UR4][R4.64], R3 ;  /* 0x0000000304008986 */ /* 0x0001e2000c101904 */
[----:B------:R-:W-:Y:S05]  /*59410*/  @!P0 EXIT ;  /* 0x000000000000894d */ /* 0x000fea0003800000 */
[----:B0-----:R-:W-:-:S05]  /*59420*/  IMAD.MOV.U32 R3, RZ, RZ, 0x44e20000 ;  /* 0x44e20000ff037424 */ /* 0x001fca00078e00ff */
[----:B------:R-:W-:Y:S01]  /*59430*/  STG.E desc[UR4][R4.64], R3 ;  /* 0x0000000304007986 */ /* 0x000fe2000c101904 */
[----:B------:R-:W-:Y:S05]  /*59440*/  EXIT ;  /* 0x000000000000794d */ /* 0x000fea0003800000 */
.L_x_1654:
        /* <DEDUP_REMOVED lines=19> */
.L_x_1664:
[----:B------:R-:W-:-:S13]  /*59580*/  FSETP.NEU.AND P0, PT, R2, R3, PT ;  /* 0x000000030200720b */ /* 0x000fda0003f0d000 */
[----:B------:R-:W-:-:S05]  /*59590*/  @!P0 IMAD.MOV.U32 R3, RZ, RZ, 0x44e1a000 ;  /* 0x44e1a000ff038424 */ /* 0x000fca00078e00ff */
[----:B------:R0:W-:Y:S01]  /*595a0*/  @!P0 STG.E desc[UR4][R4.64], R3 ;  /* 0x0000000304008986 */ /* 0x0001e2000c101904 */
[----:B------:R-:W-:Y:S05]  /*595b0*/  @!P0 EXIT ;  /* 0x000000000000894d */ /* 0x000fea0003800000 */
[----:B0-----:R-:W-:-:S05]  /*595c0*/  IMAD.MOV.U32 R3, RZ, RZ, 0x44e18000 ;  /* 0x44e18000ff037424 */ /* 0x001fca00078e00ff */
[----:B------:R-:W-:Y:S01]  /*595d0*/  STG.E desc[UR4][R4.64], R3 ;  /* 0x0000000304007986 */ /* 0x000fe2000c101904 */
[----:B------:R-:W-:Y:S05]  /*595e0*/  EXIT ;  /* 0x000000000000794d */ /* 0x000fea0003800000 */
.L_x_1663:
        /* <DEDUP_REMOVED lines=11> */
.L_x_1665:
[----:B------:R-:W-:-:S13]  /*596a0*/  FSETP.NEU.AND P0, PT, R2, R7, PT ;  /* 0x000000070200720b */ /* 0x000fda0003f0d000 */
[----:B------:R-:W-:-:S05]  /*596b0*/  @!P0 IMAD.MOV.U32 R3, RZ, RZ, 0x44e12000 ;  /* 0x44e12000ff038424 */ /* 0x000fca00078e00ff */
[----:B------:R0:W-:Y:S01]  /*596c0*/  @!P0 STG.E desc[UR4][R4.64], R3 ;  /* 0x0000000304008986 */ /* 0x0001e2000c101904 */
[----:B------:R-:W-:Y:S05]  /*596d0*/  @!P0 EXIT ;  /* 0x000000000000894d */ /* 0x000fea0003800000 */
[----:B0-----:R-:W-:-:S05]  /*596e0*/  IMAD.MOV.U32 R3, RZ, RZ, 0x44e10000 ;  /* 0x44e10000ff037424 */ /* 0x001fca00078e00ff */
[----:B------:R-:W-:Y:S01]  /*596f0*/  STG.E desc[UR4][R4.64], R3 ;  /* 0x0000000304007986 */ /* 0x000fe2000c101904 */
[----:B------:R-:W-:Y:S05]  /*59700*/  EXIT ;  /* 0x000000000000794d */ /* 0x000fea0003800000 */
.L_x_1662:
        /* <DEDUP_REMOVED lines=15> */
.L_x_1667:
[----:B------:R-:W-:-:S13]  /*59800*/  FSETP.NEU.AND P0, PT, R2, R7, PT ;  /* 0x000000070200720b */ /* 0x000fda0003f0d000 */
[----:B------:R-:W-:-:S05]  /*59810*/  @!P0 IMAD.MOV.U32 R3, RZ, RZ, 0x44e0a000 ;  /* 0x44e0a000ff038424 */ /* 0x000fca00078e00ff */
[----:B------:R0:W-:Y:S01]  /*59820*/  @!P0 STG.E desc[UR4][R4.64], R3 ;  /* 0x0000000304008986 */ /* 0x0001e2000c101904 */
[----:B------:R-:W-:Y:S05]  /*59830*/  @!P0 EXIT ;  /* 0x000000000000894d */ /* 0x000fea0003800000 */
[----:B0-----:R-:W-:-:S05]  /*59840*/  IMAD.MOV.U32 R3, RZ, RZ, 0x44e08000 ;  /* 0x44e08000ff037424 */ /* 0x001fca00078e00ff */
[----:B------:R-:W-:Y:S01]  /*59850*/  STG.E desc[UR4][R4.64], R3 ;  /* 0x0000000304007986 */ /* 0x000fe2000c101904 */
[----:B------:R-:W-:Y:S05]  /*59860*/  EXIT ;  /* 0x000000000000794d */ /* 0x000fea0003800000 */
.L_x_1666:
        /* <DEDUP_REMOVED lines=11> */
.L_x_1668:
[----:B------:R-:W-:-:S13]  /*59920*/  FSETP.NEU.AND P0, PT, R2, R3, PT ;  /* 0x000000030200720b */ /* 0x000fda0003f0d000 */
[----:B------:R-:W-:-:S05]  /*59930*/  @!P0 IMAD.MOV.U32 R3, RZ, RZ, 0x44e02000 ;  /* 0x44e02000ff038424 */ /* 0x000fca00078e00ff */
[----:B------:R0:W-:Y:S01]  /*59940*/  @!P0 STG.E desc[UR4][R4.64], R3 ;  /* 0x0000000304008986 */ /* 0x0001e2000c101904 */
[----:B------:R-:W-:Y:S05]  /*59950*/  @!P0 EXIT ;  /* 0x000000000000894d */ /* 0x000fea0003800000 */
[----:B0-----:R-:W-:-:S05]  /*59960*/  IMAD.MOV.U32 R3, RZ, RZ, 0x44e00000 ;  /* 0x44e00000ff037424 */ /* 0x001fca00078e00ff */
[----:B------:R-:W-:Y:S01]  /*59970*/  STG.E desc[UR4][R4.64], R3 ;  /* 0x0000000304007986 */ /* 0x000fe2000c101904 */
[----:B------:R-:W-:Y:S05]  /*59980*/  EXIT ;  /* 0x000000000000794d */ /* 0x000fea0003800000 */
.L_x_1541:
        /* <DEDUP_REMOVED lines=35> */
.L_x_1675:
[----:B------:R-:W-:-:S13]  /*59bc0*/  FSETP.NEU.AND P0, PT, R2, R7, PT ;  /* 0x000000070200720b */ /* 0x000fda0003f0d000 */
[----:B------:R-:W-:-:S05]  /*59bd0*/  @!P0 IMAD.MOV.U32 R3, RZ, RZ, 0x44dfa000 ;  /* 0x44dfa000ff038424 */ /* 0x000fca00078e00ff */
[----:B------:R0:W-:Y:S01]  /*59be0*/  @!P0 STG.E desc[UR4][R4.64], R3 ;  /* 0x0000000304008986 */ /* 0x0001e2000c101904 */
[----:B------:R-:W-:Y:S05]  /*59bf0*/  @!P0 EXIT ;  /* 0x000000000000894d */ /* 0x000fea0003800000 */
[----:B0-----:R-:W-:-:S05]  /*59c00*/  IMAD.MOV.U32 R3, RZ, RZ, 0x44df8000 ;  /* 0x44df8000ff037424 */ /* 0x001fca00078e00ff */
[----:B------:R-:W-:Y:S01]  /*59c10*/  STG.E desc[UR4][R4.64], R3 ;  /* 0x0000000304007986 */ /* 0x000fe2000c101904 */
[----:B------:R-:W-:Y:S05]  /*59c20*/  EXIT ;  /* 0x000000000000794d */ /* 0x000fea0003800000 */
.L_x_1674:
        /* <DEDUP_REMOVED lines=11> */
.L_x_1676:
[----:B------:R-:W-:-:S13]  /*59ce0*/  FSETP.NEU.AND P0, PT, R2, R3, PT ;  /* 0x000000030200720b */ /* 0x000fda0003f0d000 */
[----:B------:R-:W-:-:S05]  /*59cf0*/  @!P0 IMAD.MOV.U32 R3, RZ, RZ, 0x44df2000 ;  /* 0x44df2000ff038424 */ /* 0x000fca00078e00ff */
[----:B------:R0:W-:Y:S01]  /*59d00*/  @!P0 STG.E desc[UR4][R4.64], R3 ;  /* 0x0000000304008986 */ /* 0x0001e2000c101904 */
[----:B------:R-:W-:Y:S05]  /*59d10*/  @!P0 EXIT ;  /* 0x000000000000894d */ /* 0x000fea0003800000 */
[----:B0-----:R-:W-:-:S05]  /*59d20*/  IMAD.MOV.U32 R3, RZ, RZ, 0x44df0000 ;  /* 0x44df0000ff037424 */ /* 0x001fca00078e00ff */
[----:B------:R-:W-:Y:S01]  /*59d30*/  STG.E desc[UR4][R4.64], R3 ;  /* 0x0000000304007986 */ /* 0x000fe2000c101904 */
[----:B------:R-:W-:Y:S05]  /*59d40*/  EXIT ;  /* 0x000000000000794d */ /* 0x000fea0003800000 */
.L_x_1673:
        /* <DEDUP_REMOVED lines=15> */
.L_x_1678:
[----:B------:R-:W-:-:S13]  /*59e40*/  FSETP.NEU.AND P0, PT, R2, R3, PT ;  /* 0x000000030200720b */ /* 0x000fda0003f0d000 */
[----:B------:R-:W-:-:S05]  /*59e50*/  @!P0 IMAD.MOV.U32 R3, RZ, RZ, 0x44dea000 ;  /* 0x44dea000ff038424 */ /* 0x000fca00078e00ff */
[----:B------:R0:W-:Y:S01]  /*59e60*/  @!P0 STG.E desc[UR4][R4.64], R3 ;  /* 0x0000000304008986 */ /* 0x0001e2000c101904 */
[----:B------:R-:W-:Y:S05]  /*59e70*/  @!P0 EXIT ;  /* 0x000000000000894d */ /* 0x000fea0003800000 */
[----:B0-----:R-:W-:-:S05]  /*59e80*/  IMAD.MOV.U32 R3, RZ, RZ, 0x44de8000 ;  /* 0x44de8000ff037424 */ /* 0x001fca00078e00ff */
[----:B------:R-:W-:Y:S01]  /*59e90*/  STG.E desc[UR4][R4.64], R3 ;  /* 0x0000000304007986 */ /* 0x000fe2000c101904 */
[----:B------:R-:W-:Y:S05]  /*59ea0*/  EXIT ;  /* 0x000000000000794d */ /* 0x000fea0003800000 */
.L_x_1677:
        /* <DEDUP_REMOVED lines=11> */
.L_x_1679:
[----:B------:R-:W-:-:S13]  /*59f60*/  FSETP.NEU.AND P0, PT, R2, R7, PT ;  /* 0x000000070200720b */ /* 0x000fda0003f0d000 */
[----:B------:R-:W-:-:S05]  /*59f70*/  @!P0 IMAD.MOV.U32 R3, RZ, RZ, 0x44de2000 ;  /* 0x44de2000ff038424 */ /* 0x000fca00078e00ff */
[----:B------:R0:W-:Y:S01]  /*59f80*/  @!P0 STG.E desc[UR4][R4.64], R3 ;  /* 0x0000000304008986 */ /* 0x0001e2000c101904 */
[----:B------:R-:W-:Y:S05]  /*59f90*/  @!P0 EXIT ;  /* 0x000000000000894d */ /* 0x000fea0003800000 */
[----:B0-----:R-:W-:-:S05]  /*59fa0*/  IMAD.MOV.U32 R3, RZ, RZ, 0x44de0000 ;  /* 0x44de0000ff037424 */ /* 0x001fca00078e00ff */
[----:B------:R-:W-:Y:S01]  /*59fb0*/  STG.E desc[UR4][R4.64], R3 ;  /* 0x0000000304007986 */ /* 0x000fe2000c101904 */
[----:B------:R-:W-:Y:S05]  /*59fc0*/  EXIT ;  /* 0x000000000000794d */ /* 0x000fea0003800000 */
.L_x_1672:
        /* <DEDUP_REMOVED lines=19> */
.L_x_1682:
[----:B------:R-:W-:-:S13]  /*5a100*/  FSETP.NEU.AND P0, PT, R2, R3, PT ;  /* 0x000000030200720b */ /* 0x000fda0003f0d000 */
[----:B------:R-:W-:-:S05]  /*5a110*/  @!P0 IMAD.MOV.U32 R3, RZ, RZ, 0x44dda000 ;  /* 0x44dda000ff038424 */ /* 0x000fca00078e00ff */
[----:B------:R0:W-:Y:S01]  /*5a120*/  @!P0 STG.E desc[UR4][R4.64], R3 ;  /* 0x0000000304008986 */ /* 0x0001e2000c101904 */
[----:B------:R-:W-:Y:S05]  /*5a130*/  @!P0 EXIT ;  /* 0x000000000000894d */ /* 0x000fea0003800000 */
[----:B0-----:R-:W-:-:S05]  /*5a140*/  IMAD.MOV.U32 R3, RZ, RZ, 0x44dd8000 ;  /* 0x44dd8000ff037424 */ /* 0x001fca00078e00ff */
[----:B------:R-:W-:Y:S01]  /*5a150*/  STG.E desc[UR4][R4.64], R3 ;  /* 0x0000000304007986 */ /* 0x000fe2000c101904 */
[----:B------:R-:W-:Y:S05]  /*5a160*/  EXIT ;  /* 0x000000000000794d */ /* 0x000fea0003800000 */
.L_x_1681:
        /* <DEDUP_REMOVED lines=11> */
.L_x_1683:
[----:B------:R-:W-:-:S13]  /*5a220*/  FSETP.NEU.AND P0, PT, R2, R7, PT ;  /* 0x000000070200720b */ /* 0x000fda0003f0d000 */
[----:B------:R-:W-:-:S05]  /*5a230*/  @!P0 IMAD.MOV.U32 R3, RZ, RZ, 0x44dd2000 ;  /* 0x44dd2000ff038424 */ /* 0x000fca00078e00ff */
[----:B------:R0:W-:Y:S01]  /*5a240*/  @!P0 STG.E desc[UR4][R4.64], R3 ;  /* 0x0000000304008986 */ /* 0x0001e2000c101904 */
[----:B------:R-:W-:Y:S05]  /*5a250*/  @!P0 EXIT ;  /* 0x000000000000894d */ /* 0x000fea0003800000 */
[----:B0-----:R-:W-:-:S05]  /*5a260*/  IMAD.MOV.U32 R3, RZ, RZ, 0x44dd0000 ;  /* 0x44dd0000ff037424 */ /* 0x001fca00078e00ff */
[----:B------:R-:W-:Y:S01]  /*5a270*/  STG.E desc[UR4][R4.64], R3 ;  /* 0x0000000304007986 */ /* 0x000fe2000c101904 */
[----:B------:R-:W-:Y:S05]  /*5a280*/  EXIT ;  /* 0x000000000000794d */ /* 0x000fea0003800000 */
.L_x_1680:
        /* <DEDUP_REMOVED lines=15> */
.L_x_1685:
[----:B------:R-:W-:-:S13]  /*5a380*/  FSETP.NEU.AND P0, PT, R2, R7, PT ;  /* 0x000000070200720b */ /* 0x000fda0003f0d000 */
[----:B------:R-:W-:-:S05]  /*5a390*/  @!P0 IMAD.MOV.U32 R3, RZ, RZ, 0x44dca000 ;  /* 0x44dca000ff038424 */ /* 0x000fca00078e00ff */
[----:B------:R0:W-:Y:S01]  /*5a3a0*/  @!P0 STG.E desc[UR4][R4.64], R3 ;  /* 0x0000000304008986 */ /* 0x0001e2000c101904 */
[----:B------:R-:W-:Y:S05]  /*5a3b0*/  @!P0 EXIT ;  /* 0x000000000000894d */ /* 0x000fea0003800000 */
[----:B0-----:R-:W-:-:S05]  /*5a3c0*/  IMAD.MOV.U32 R3, RZ, RZ, 0x44dc8000 ;  /* 0x44dc8000ff037424 */ /* 0x001fca00078e00ff */
[----:B------:R-:W-:Y:S01]  /*5a3d0*/  STG.E desc[UR4][R4.64], R3 ;  /* 0x0000000304007986 */ /* 0x000fe2000c101904 */
[----:B------:R-:W-:Y:S05]  /*5a3e0*/  EXIT ;  /* 0x000000000000794d */ /* 0x000fea0003800000 */
.L_x_1684:
        /* <DEDUP_REMOVED lines=11> */
.L_x_1686:
[----:B------:R-:W-:-:S13]  /*5a4a0*/  FSETP.NEU.AND P0, PT, R2, R3, PT ;  /* 0x000000030200720b */ /* 0x000fda0003f0d000 */
[----:B------:R-:W-:-:S05]  /*5a4b0*/  @!P0 IMAD.MOV.U32 R3, RZ, RZ, 0x44dc2000 ;  /* 0x44dc2000ff038424 */ /* 0x000fca00078e00ff */
[----:B------:R0:W-:Y:S01]  /*5a4c0*/  @!P0 STG.E desc[UR4][R4.64], R3 ;  /* 0x0000000304008986 */ /* 0x0001e2000c101904 */
[----:B------:R-:W-:Y:S05]  /*5a4d0*/  @!P0 EXIT ;  /* 0x000000000000894d */ /* 0x000fea0003800000 */
[----:B0-----:R-:W-:-:S05]  /*5a4e0*/  IMAD.MOV.U32 R3, RZ, RZ, 0x44dc0000 ;  /* 0x44dc0000ff037424 */ /* 0x001fca00078e00ff */
[----:B------:R-:W-:Y:S01]  /*5a4f0*/  STG.E desc[UR4][R4.64], R3 ;  /* 0x0000000304007986 */ /* 0x000fe2000c101904 */
[----:B------:R-:W-:Y:S05]  /*5a500*/  EXIT ;  /* 0x000000000000794d */ /* 0x000fea0003800000 */
.L_x_1671:
        /* <DEDUP_REMOVED lines=23> */
.L_x_1690:
[----:B------:R-:W-:-:S13]  /*5a680*/  FSETP.NEU.AND P0, PT, R2, R3, PT ;  /* 0x000000030200720b */ /* 0x000fda0003f0d000 */
[----:B------:R-:W-:-:S05]  /*5a690*/  @!P0 IMAD.MOV.U32 R3, RZ, RZ, 0x44dba000 ;  /* 0x44dba000ff038424 */ /* 0x000fca00078e00ff */
[----:B------:R0:W-:Y:S01]  /*5a6a0*/  @!P0 STG.E desc[UR4][R4.64], R3 ;  /* 0x0000000304008986 */ /* 0x0001e2000c101904 */
[----:B------:R-:W-:Y:S05]  /*5a6b0*/  @!P0 EXIT ;  /* 0x000000000000894d */ /* 0x000fea0003800000 */
[----:B0-----:R-:W-:-:S05]  /*5a6c0*/  IMAD.MOV.U32 R3, RZ, RZ, 0x44db8000 ;  /* 0x44db8000ff037424 */ /* 0x001fca00078e00ff */
[----:B------:R-:W-:Y:S01]  /*5a6d0*/  STG.E desc[UR4][R4.64], R3 ;  /* 0x0000000304007986 */ /* 0x000fe2000c101904 */
[----:B------:R-:W-:Y:S05]  /*5a6e0*/  EXIT ;  /* 0x000000000000794d */ /* 0x000fea0003800000 */
.L_x_1689:
        /* <DEDUP_REMOVED lines=11> */
.L_x_1691:
[----:B------:R-:W-:-:S13]  /*5a7a0*/  FSETP.NEU.AND P0, PT, R2, R7, PT ;  /* 0x000000070200720b */ /* 0x000fda0003f0d000 */
[----:B------:R-:W-:-:S05]  /*5a7b0*/  @!P0 IMAD.MOV.U32 R3, RZ, RZ, 0x44db2000 ;  /* 0x44db2000ff038424 */ /* 0x000fca00078e00ff */
[----:B------:R0:W-:Y:S01]  /*5a7c0*/  @!P0 STG.E desc[UR4][R4.64], R3 ;  /* 0x0000000304008986 */ /* 0x0001e2000c101904 */
[----:B------:R-:W-:Y:S05]  /*5a7d0*/  @!P0 EXIT ;  /* 0x000000000000894d */ /* 0x000fea0003800000 */
[----:B0-----:R-:W-:-:S05]  /*5a7e0*/  IMAD.MOV.U32 R3, RZ, RZ, 0x44db0000 ;  /* 0x44db0000ff037424 */ /* 0x001fca00078e00ff */
[----:B------:R-:W-:Y:S01]  /*5a7f0*/  STG.E desc[UR4][R4.64], R3 ;  /* 0x0000000304007986 */ /* 0x000fe2000c101904 */
[----:B------:R-:W-:Y:S05]  /*5a800*/  EXIT ;  /* 0x000000000000794d */ /* 0x000fea0003800000 */
.L_x_1688:
        /* <DEDUP_REMOVED lines=15> */
.L_x_1693:
[----:B------:R-:W-:-:S13]  /*5a900*/  FSETP.NEU.AND P0, PT, R2, R7, PT ;  /* 0x000000070200720b */ /* 0x000fda0003f0d000 */
[----:B------:R-:W-:-:S05]  /*5a910*/  @!P0 IMAD.MOV.U32 R3, RZ, RZ, 0x44daa000 ;  /* 0x44daa000ff038424 */ /* 0x000fca00078e00ff */
[----:B------:R0:W-:Y:S01]  /*5a920*/  @!P0 STG.E desc[UR4][R4.64], R3 ;  /* 0x0000000304008986 */ /* 0x0001e2000c101904 */
[----:B------:R-:W-:Y:S05]  /*5a930*/  @!P0 EXIT ;  /* 0x000000000000894d */ /* 0x000fea0003800000 */
[----:B0-----:R-:W-:-:S05]  /*5a940*/  IMAD.MOV.U32 R3, RZ, RZ, 0x44da8000 ;  /* 0x44da8000ff037424 */ /* 0x001fca00078e00ff */
[----:B------:R-:W-:Y:S01]  /*5a950*/  STG.E desc[UR4][R4.64], R3 ;  /* 0x0000000304007986 */ /* 0x000fe2000c101904 */
[----:B------:R-:W-:Y:S05]  /*5a960*/  EXIT ;  /* 0x000000000000794d */ /* 0x000fea0003800000 */
.L_x_1692:
        /* <DEDUP_REMOVED lines=11> */
.L_x_1694:
[----:B------:R-:W-:-:S13]  /*5aa20*/  FSETP.NEU.AND P0, PT, R2, R3, PT ;  /* 0x000000030200720b */ /* 0x000fda0003f0d000 */
[----:B------:R-:W-:-:S05]  /*5aa30*/  @!P0 IMAD.MOV.U32 R3, RZ, RZ, 0x44da2000 ;  /* 0x44da2000ff038424 */ /* 0x000fca00078e00ff */
[----:B------:R0:W-:Y:S01]  /*5aa40*/  @!P0 STG.E desc[UR4][R4.64], R3 ;  /* 0x0000000304008986 */ /* 0x0001e2000c101904 */
[----:B------:R-:W-:Y:S05]  /*5aa50*/  @!P0 EXIT ;  /* 0x000000000000894d */ /* 0x000fea0003800000 */
[----:B0-----:R-:W-:-:S05]  /*5aa60*/  IMAD.MOV.U32 R3, RZ, RZ, 0x44da0000 ;  /* 0x44da0000ff037424 */ /* 0x001fca00078e00ff */
[----:B------:R-:W-:Y:S01]  /*5aa70*/  STG.E desc[UR4][R4.64], R3 ;  /* 0x0000000304007986 */ /* 0x000fe2000c101904 */
[----:B------:R-:W-:Y:S05]  /*5aa80*/  EXIT ;  /* 0x000000000000794d */ /* 0x000fea0003800000 */
.L_x_1687:
        /* <DEDUP_REMOVED lines=19> */
.L_x_1697:
[----:B------:R-:W-:-:S13]  /*5abc0*/  FSETP.NEU.AND P0, PT, R2, R7, PT ;  /* 0x000000070200720b */ /* 0x000fda0003f0d000 */
[----:B------:R-:W-:-:S05]  /*5abd0*/  @!P0 IMAD.MOV.U32 R3, RZ, RZ, 0x44d9a000 ;  /* 0x44d9a000ff038424 */ /* 0x000fca00078e00ff */
[----:B------:R0:W-:Y:S01]  /*5abe0*/  @!P0 STG.E desc[UR4][R4.64], R3 ;  /* 0x0000000304008986 */ /* 0x0001e2000c101904 */
[----:B------:R-:W-:Y:S05]  /*5abf0*/  @!P0 EXIT ;  /* 0x000000000000894d */ /* 0x000fea0003800000 */
[----:B0-----:R-:W-:-:S05]  /*5ac00*/  IMAD.MOV.U32 R3, RZ, RZ, 0x44d98000 ;  /* 0x44d98000ff037424 */ /* 0x001fca00078e00ff */
[----:B------:R-:W-:Y:S01]  /*5ac10*/  STG.E desc[UR4][R4.64], R3 ;  /* 0x0000000304007986 */ /* 0x000fe2000c101904 */
[----:B------:R-:W-:Y:S05]  /*5ac20*/  EXIT ;  /* 0x000000000000794d */ /* 0x000fea0003800000 */
.L_x_1696:
        /* <DEDUP_REMOVED lines=11> */
.L_x_1698:
[----:B------:R-:W-:-:S13]  /*5ace0*/  FSETP.NEU.AND P0, PT, R2, R3, PT ;  /* 0x000000030200720b */ /* 0x000fda0003f0d000 */
[----:B------:R-:W-:-:S05]  /*5acf0*/  @!P0 IMAD.MOV.U32 R3, RZ, RZ, 0x44d92000 ;  /* 0x44d92000ff038424 */ /* 0x000fca00078e00ff */
[----:B------:R0:W-:Y:S01]  /*5ad00*/  @!P0 STG.E desc[UR4][R4.64], R3 ;  /* 0x0000000304008986 */ /* 0x0001e2000c101904 */
[----:B------:R-:W-:Y:S05]  /*5ad10*/  @!P0 EXIT ;  /* 0x000000000000894d */ /* 0x000fea0003800000 */
[----:B0-----:R-:W-:-:S05]  /*5ad20*/  IMAD.MOV.U32 R3, RZ, RZ, 0x44d90000 ;  /* 0x44d90000ff037424 */ /* 0x001fca00078e00ff */
[----:B------:R-:W-:Y:S01]  /*5ad30*/  STG.E desc[UR4][R4.64], R3 ;  /* 0x0000000304007986 */ /* 0x000fe2000c101904 */
[----:B------:R-:W-:Y:S05]  /*5ad40*/  EXIT ;  /* 0x000000000000794d */ /* 0x000fea0003800000 */
.L_x_1695:
        /* <DEDUP_REMOVED lines=15> */
.L_x_1700:
[----:B------:R-:W-:-:S13]  /*5ae40*/  FSETP.NEU.AND P0, PT, R2, R3, PT ;  /* 0x000000030200720b */ /* 0x000fda0003f0d000 */
[----:B------:R-:W-:-:S05]  /*5ae50*/  @!P0 IMAD.MOV.U32 R3, RZ, RZ, 0x44d8a000 ;  /* 0x44d8a000ff038424 */ /* 0x000fca00078e00ff */
[----:B------:R0:W-:Y:S01]  /*5ae60*/  @!P0 STG.E desc[UR4][R4.64], R3 ;  /* 0x0000000304008986 */ /* 0x0001e2000c101904 */
[----:B------:R-:W-:Y:S05]  /*5ae70*/  @!P0 EXIT ;  /* 0x000000000000894d */ /* 0x000fea0003800000 */
[----:B0-----:R-:W-:-:S05]  /*5ae80*/  IMAD.MOV.U32 R3, RZ, RZ, 0x44d88000 ;  /* 0x44d88000ff037424 */ /* 0x001fca00078e00ff */
[----:B------:R-:W-:Y:S01]  /*5ae90*/  STG.E desc[UR4][R4.64], R3 ;  /* 0x0000000304007986 */ /* 0x000fe2000c101904 */
[----:B------:R-:W-:Y:S05]  /*5aea0*/  EXIT ;  /* 0x000000000000794d */ /* 0x000fea0003800000 */
.L_x_1699:
        /* <DEDUP_REMOVED lines=11> */
.L_x_1701:
[----:B------:R-:W-:-:S13]  /*5af60*/  FSETP.NEU.AND P0, PT, R2, R7, PT ;  /* 0x000000070200720b */ /* 0x000fda0003f0d000 */
[----:B------:R-:W-:-:S05]  /*5af70*/  @!P0 IMAD.MOV.U32 R3, RZ, RZ, 0x44d82000 ;  /* 0x44d82000ff038424 */ /* 0x000fca00078e00ff */
[----:B------:R0:W-:Y:S01]  /*5af80*/  @!P0 STG.E desc[UR4][R4.64], R3 ;  /* 0x0000000304008986 */ /* 0x0001e2000c101904 */
[----:B------:R-:W-:Y:S05]  /*5af90*/  @!P0 EXIT ;  /* 0x000000000000894d */ /* 0x000fea0003800000 */
[----:B0-----:R-:W-:-:S05]  /*5afa0*/  IMAD.MOV.U32 R3, RZ, RZ, 0x44d80000 ;  /* 0x44d80000ff037424 */ /* 0x001fca00078e00ff */
[----:B------:R-:W-:Y:S01]  /*5afb0*/  STG.E desc[UR4][R4.64], R3 ;  /* 0x0000000304007986 */ /* 0x000fe2000c101904 */
[----:B------:R-:W-:Y:S05]  /*5afc0*/  EXIT ;  /* 0x000000000000794d */ /* 0x000fea0003800000 */
.L_x_1670:
        /* <DEDUP_REMOVED lines=27> */
.L_x_1706:
[----:B------:R-:W-:-:S13]  /*5b180*/  FSETP.NEU.AND P0, PT, R2, R3, PT ;  /* 0x000000030200720b */ /* 0x000fda0003f0d000 */
[----:B------:R-:W-:-:S05]  /*5b190*/  @!P0 IMAD.MOV.U32 R3, RZ, RZ, 0x44d7a000 ;  /* 0x44d7a000ff038424 */ /* 0x000fca00078e00ff */
[----:B------:R0:W-:Y:S01]  /*5b1a0*/  @!P0 STG.E desc[UR4][R4.64], R3 ;  /* 0x0000000304008986 */ /* 0x0001e2000c101904 */
[----:B------:R-:W-:Y:S05]  /*5b1b0*/  @!P0 EXIT ;  /* 0x000000000000894d */ /* 0x000fea0003800000 */
[----:B0-----:R-:W-:-:S05]  /*5b1c0*/  IMAD.MOV.U32 R3, RZ, RZ, 0x44d78000 ;  /* 0x44d78000ff037424 */ /* 0x001fca00078e00ff */
[----:B------:R-:W-:Y:S01]  /*5b1d0*/  STG.E desc[UR4][R4.64], R3 ;  /* 0x0000000304007986 */ /* 0x000fe2000c101904 */
[----:B------:R-:W-:Y:S05]  /*5b1e0*/  EXIT ;  /* 0x000000000000794d */ /* 0x000fea0003800000 */
.L_x_1705:
        /* <DEDUP_REMOVED lines=11> */
.L_x_1707:
[----:B------:R-:W-:-:S13]  /*5b2a0*/  FSETP.NEU.AND P0, PT, R2, R7, PT ;  /* 0x000000070200720b */ /* 0x000fda0003f0d000 */
[----:B------:R-:W-:-:S05]  /*5b2b0*/  @!P0 IMAD.MOV.U32 R3, RZ, RZ, 0x44d72000 ;  /* 0x44d72000ff038424 */ /* 0x000fca00078e00ff */
[----:B------:R0:W-:Y:S01]  /*5b2c0*/  @!P0 STG.E desc[UR4][R4.64], R3 ;  /* 0x0000000304008986 */ /* 0x0001e2000c101904 */
[----:B------:R-:W-:Y:S05]  /*5b2d0*/  @!P0 EXIT ;  /* 0x000000000000894d */ /* 0x000fea0003800000 */
[----:B0-----:R-:W-:-:S05]  /*5b2e0*/  IMAD.MOV.U32 R3, RZ, RZ, 0x44d70000 ;  /* 0x44d70000ff037424 */ /* 0x001fca00078e00ff */
[----:B------:R-:W-:Y:S01]  /*5b2f0*/  STG.E desc[UR4][R4.64], R3 ;  /* 0x0000000304007986 */ /* 0x000fe2000c101904 */
[----:B------:R-:W-:Y:S05]  /*5b300*/  EXIT ;  /* 0x000000000000794d */ /* 0x000fea0003800000 */
.L_x_1704:
        /* <DEDUP_REMOVED lines=15> */
.L_x_1709:
[----:B------:R-:W-:-:S13]  /*5b400*/  FSETP.NEU.AND P0, PT, R2, R7, PT ;  /* 0x000000070200720b */ /* 0x000fda0003f0d000 */
[----:B------:R-:W-:-:S05]  /*5b410*/  @!P0 IMAD.MOV.U32 R3, RZ, RZ, 0x44d6a000 ;  /* 0x44d6a000ff038424 */ /* 0x000fca00078e00ff */
[----:B------:R0:W-:Y:S01]  /*5b420*/  @!P0 STG.E desc[UR4][R4.64], R3 ;  /* 0x0000000304008986 */ /* 0x0001e2000c101904 */
[----:B------:R-:W-:Y:S05]  /*5b430*/  @!P0 EXIT ;  /* 0x000000000000894d */ /* 0x000fea0003800000 */
[----:B0-----:R-:W-:-:S05]  /*5b440*/  IMAD.MOV.U32 R3, RZ, RZ, 0x44d68000 ;  /* 0x44d68000ff037424 */ /* 0x001fca00078e00ff */
[----:B------:R-:W-:Y:S01]  /*5b450*/  STG.E desc[UR4][R4.64], R3 ;  /* 0x0000000304007986 */ /* 0x000fe2000c101904 */
[----:B------:R-:W-:Y:S05]  /*5b460*/  EXIT ;  /* 0x000000000000794d */ /* 0x000fea0003800000 */
.L_x_1708:
        /* <DEDUP_REMOVED lines=11> */
.L_x_1710:
[----:B------:R-:W-:-:S13]  /*5b520*/  FSETP.NEU.AND P0, PT, R2, R3, PT ;  /* 0x000000030200720b */ /* 0x000fda0003f0d000 */
[----:B------:R-:W-:-:S05]  /*5b530*/  @!P0 IMAD.MOV.U32 R3, RZ, RZ, 0x44d62000 ;  /* 0x44d62000ff038424 */ /* 0x000fca00078e00ff */
[----:B------:R0:W-:Y:S01]  /*5b540*/  @!P0 STG.E desc[UR4][R4.64], R3 ;  /* 0x0000000304008986 */ /* 0x0001e2000c101904 */
[----:B------:R-:W-:Y:S05]  /*5b550*/  @!P0 EXIT ;  /* 0x000000000000894d */ /* 0x000fea0003800000 */
[----:B0-----:R-:W-:-:S05]  /*5b560*/  IMAD.MOV.U32 R3, RZ, RZ, 0x44d60000 ;  /* 0x44d60000ff037424 */ /* 0x001fca00078e00ff */
[----:B------:R-:W-:Y:S01]  /*5b570*/  STG.E desc[UR4][R4.64], R3 ;  /* 0x0000000304007986 */ /* 0x000fe2000c101904 */
[----:B------:R-:W-:Y:S05]  /*5b580*/  EXIT ;  /* 0x000000000000794d */ /* 0x000fea0003800000 */
.L_x_1703:
        /* <DEDUP_REMOVED lines=19> */
.L_x_1713:
[----:B------:R-:W-:-:S13]  /*5b6c0*/  FSETP.NEU.AND P0, PT, R2, R7, PT ;  /* 0x000000070200720b */ /* 0x000fda0003f0d000 */
[----:B------:R-:W-:-:S05]  /*5b6d0*/  @!P0 IMAD.MOV.U32 R3, RZ, RZ, 0x44d5a000 ;  /* 0x44d5a000ff038424 */ /* 0x000fca00078e00ff */
[----:B------:R0:W-:Y:S01]  /*5b6e0*/  @!P0 STG.E desc[UR4][R4.64], R3 ;  /* 0x0000000304008986 */ /* 0x0001e2000c101904 */
[----:B------:R-:W-:Y:S05]  /*5b6f0*/  @!P0 EXIT ;  /* 0x000000000000894d */ /* 0x000fea0003800000 */
[----:B0-----:R-:W-:-:S05]  /*5b700*/  IMAD.MOV.U32 R3, RZ, RZ, 0x44d58000 ;  /* 0x44d58000ff037424 */ /* 0x001fca00078e00ff */
[----:B------:R-:W-:Y:S01]  /*5b710*/  STG.E desc[UR4][R4.64], R3 ;  /* 0x0000000304007986 */ /* 0x000fe2000c101904 */
[----:B------:R-:W-:Y:S05]  /*5b720*/  EXIT ;  /* 0x000000000000794d */ /* 0x000fea0003800000 */
.L_x_1712:
        /* <DEDUP_REMOVED lines=11> */
.L_x_1714:
[----:B------:R-:W-:-:S13]  /*5b7e0*/  FSETP.NEU.AND P0, PT, R2, R3, PT ;  /* 0x000000030200720b */ /* 0x000fda0003f0d000 */
[----:B------:R-:W-:-:S05]  /*5b7f0*/  @!P0 IMAD.MOV.U32 R3, RZ, RZ, 0x44d52000 ;  /* 0x44d52000ff038424 */ /* 0x000fca00078e00ff */
[----:B------:R0:W-:Y:S01]  /*5b800*/  @!P0 STG.E desc[UR4][R4.64], R3 ;  /* 0x0000000304008986 */ /* 0x0001e2000c101904 */
[----:B------:R-:W-:Y:S05]  /*5b810*/  @!P0 EXIT ;  /* 0x000000000000894d */ /* 0x000fea0003800000 */
[----:B0-----:R-:W-:-:S05]  /*5b820*/  IMAD.MOV.U32 R3, RZ, RZ, 0x44d50000 ;  /* 0x44d50000ff037424 */ /* 0x001fca00078e00ff */
[----:B------:R-:W-:Y:S01]  /*5b830*/  STG.E desc[UR4][R4.64], R3 ;  /* 0x0000000304007986 */ /* 0x000fe2000c101904 */
[----:B------:R-:W-:Y:S05]  /*5b840*/  EXIT ;  /* 0x000000000000794d */ /* 0x000fea0003800000 */
.L_x_1711:
        /* <DEDUP_REMOVED lines=15> */
.L_x_1716:
[----:B------:R-:W-:-:S13]  /*5b940*/  FSETP.NEU.AND P0, PT, R2, R3, PT ;  /* 0x000000030200720b */ /* 0x000fda0003f0d000 */
[----:B------:R-:W-:-:S05]  /*5b950*/  @!P0 IMAD.MOV.U32 R3, RZ, RZ, 0x44d4a000 ;  /* 0x44d4a000ff038424 */ /* 0x000fca00078e00ff */
[----:B------:R0:W-:Y:S01]  /*5b960*/  @!P0 STG.E desc[UR4][R4.64], R3 ;  /* 0x0000000304008986 */ /* 0x0001e2000c101904 */
[----:B------:R-:W-:Y:S05]  /*5b970*/  @!P0 EXIT ;  /* 0x000000000000894d */ /* 0x000fea0003800000 */
[----:B0-----:R-:W-:-:S05]  /*5b980*/  IMAD.MOV.U32 R3, RZ, RZ, 0x44d48000 ;  /* 0x44d48000ff037424 */ /* 0x001fca00078e00ff */
[----:B------:R-:W-:Y:S01]  /*5b990*/  STG.E desc[UR4][R4.64], R3 ;  /* 0x0000000304007986 */ /* 0x000fe2000c101904 */
[----:B------:R-:W-:Y:S05]  /*5b9a0*/  EXIT ;  /* 0x000000000000794d */ /* 0x000fea0003800000 */
.L_x_1715:
        /* <DEDUP_REMOVED lines=11> */
.L_x_1717:
[----:B------:R-:W-:-:S13]  /*5ba60*/  FSETP.NEU.AND P0, PT, R2, R7, PT ;  /* 0x000000070200720b */ /* 0x000fda0003f0d000 */
[----:B------:R-:W-:-:S05]  /*5ba70*/  @!P0 IMAD.MOV.U32 R3, RZ, RZ, 0x44d42000 ;  /* 0x44d42000ff038424 */ /* 0x000fca00078e00ff */
[----:B------:R0:W-:Y:S01]  /*5ba80*/  @!P0 STG.E desc[UR4][R4.64], R3 ;  /* 0x0000000304008986 */ /* 0x0001e2000c101904 */
[----:B------:R-:W-:Y:S05]  /*5ba90*/  @!P0 EXIT ;  /* 0x000000000000894d */ /* 0x000fea0003800000 */
[----:B0-----:R-:W-:-:S05]  /*5baa0*/  IMAD.MOV.U32 R3, RZ, RZ, 0x44d40000 ;  /* 0x44d40000ff037424 */ /* 0x001fca00078e00ff */
[----:B------:R-:W-:Y:S01]  /*5bab0*/  STG.E desc[UR4][R4.64], R3 ;  /* 0x0000000304007986 */ /* 0x000fe2000c101904 */
[----:B------:R-:W-:Y:S05]  /*5bac0*/  EXIT ;  /* 0x000000000000794d */ /* 0x000fea0003800000 */
.L_x_1702:
        /* <DEDUP_REMOVED lines=23> */
.L_x_1721:
[----:B------:R-:W-:-:S13]  /*5bc40*/  FSETP.NEU.AND P0, PT, R2, R7, PT ;  /* 0x000000070200720b */ /* 0x000fda0003f0d000 */
[----:B------:R-:W-:-:S05]  /*5bc50*/  @!P0 IMAD.MOV.U32 R3, RZ, RZ, 0x44d3a000 ;  /* 0x44d3a000ff038424 */ /* 0x000fca00078e00ff */
[----:B------:R0:W-:Y:S01]  /*5bc60*/  @!P0 STG.E desc[UR4][R4.64], R3 ;  /* 0x0000000304008986 */ /* 0x0001e2000c101904 */
[----:B------:R-:W-:Y:S05]  /*5bc70*/  @!P0 EXIT ;  /* 0x000000000000894d */ /* 0x000fea0003800000 */
[----:B0-----:R-:W-:-:S05]  /*5bc80*/  IMAD.MOV.U32 R3, RZ, RZ, 0x44d38000 ;  /* 0x44d38000ff037424 */ /* 0x001fca00078e00ff */
[----:B------:R-:W-:Y:S01]  /*5bc90*/  STG.E desc[UR4][R4.64], R3 ;  /* 0x0000000304007986 */ /* 0x000fe2000c101904 */
[----:B------:R-:W-:Y:S05]  /*5bca0*/  EXIT ;  /* 0x000000000000794d */ /* 0x000fea0003800000 */
.L_x_1720:
        /* <DEDUP_REMOVED lines=11> */
.L_x_1722:
[----:B------:R-:W-:-:S13]  /*5bd60*/  FSETP.NEU.AND P0, PT, R2, R3, PT ;  /* 0x000000030200720b */ /* 0x000fda0003f0d000 */
[----:B------:R-:W-:-:S05]  /*5bd70*/  @!P0 IMAD.MOV.U32 R3, RZ, RZ, 0x44d32000 ;  /* 0x44d32000ff038424 */ /* 0x000fca00078e00ff */
[----:B------:R0:W-:Y:S01]  /*5bd80*/  @!P0 STG.E desc[UR4][R4.64], R3 ;  /* 0x0000000304008986 */ /* 0x0001e2000c101904 */
[----:B------:R-:W-:Y:S05]  /*5bd90*/  @!P0 EXIT ;  /* 0x000000000000894d */ /* 0x000fea0003800000 */
[----:B0-----:R-:W-:-:S05]  /*5bda0*/  IMAD.MOV.U32 R3, RZ, RZ, 0x44d30000 ;  /* 0x44d30000ff037424 */ /* 0x001fca00078e00ff */
[----:B------:R-:W-:Y:S01]  /*5bdb0*/  STG.E desc[UR4][R4.64], R3 ;  /* 0x0000000304007986 */ /* 0x000fe2000c101904 */
[----:B------:R-:W-:Y:S05]  /*5bdc0*/  EXIT ;  /* 0x000000000000794d */ /* 0x000fea0003800000 */
.L_x_1719:
        /* <DEDUP_REMOVED lines=15> */
.L_x_1724:
[----:B------:R-:W-:-:S13]  /*5bec0*/  FSETP.NEU.AND P0, PT, R2, R3, PT ;  /* 0x000000030200720b */ /* 0x000fda0003f0d000 */
[----:B------:R-:W-:-:S05]  /*5bed0*/  @!P0 IMAD.MOV.U32 R3, RZ, RZ, 0x44d2a000 ;  /* 0x44d2a000ff038424 */ /* 0x000fca00078e00ff */
[----:B------:R0:W-:Y:S01]  /*5bee0*/  @!P0 STG.E desc[UR4][R4.64], R3 ;  /* 0x0000000304008986 */ /* 0x0001e2000c101904 */
[----:B------:R-:W-:Y:S05]  /*5bef0*/  @!P0 EXIT ;  /* 0x000000000000894d */ /* 0x000fea0003800000 */
[----:B0-----:R-:W-:-:S05]  /*5bf00*/  IMAD.MOV.U32 R3, RZ, RZ, 0x44d28000 ;  /* 0x44d28000ff037424 */ /* 0x001fca00078e00ff */
[----:B------:R-:W-:Y:S01]  /*5bf10*/  STG.E desc[UR4][R4.64], R3 ;  /* 0x0000000304007986 */ /* 0x000fe2000c101904 */
[----:B------:R-:W-:Y:S05]  /*5bf20*/  EXIT ;  /* 0x000000000000794d */ /* 0x000fea0003800000 */
.L_x_1723:
        /* <DEDUP_REMOVED lines=11> */
.L_x_1725:
[----:B------:R-:W-:-:S13]  /*5bfe0*/  FSETP.NEU.AND P0, PT, R2, R7, PT ;  /* 0x000000070200720b */ /* 0x000fda0003f0d000 */
[----:B------:R-:W-:-:S05]  /*5bff0*/  @!P0 IMAD.MOV.U32 R3, RZ, RZ, 0x44d22000 ;  /* 0x44d22000ff038424 */ /* 0x000fca00078e00ff */
[----:B------:R0:W-:Y:S01]  /*5c000*/  @!P0 STG.E desc[UR4][R4.64], R3 ;  /* 0x0000000304008986 */ /* 0x0001e2000c101904 */
[----:B------:R-:W-:Y:S05]  /*5c010*/  @!P0 EXIT ;  /* 0x000000000000894d */ /* 0x000fea0003800000 */
[----:B0-----:R-:W-:-:S05]  /*5c020*/  IMAD.MOV.U32 R3, RZ, RZ, 0x44d20000 ;  /* 0x44d20000ff037424 */ /* 0x001fca00078e00ff */
[----:B------:R-:W-:Y:S01]  /*5c030*/  STG.E desc[UR4][R4.64], R3 ;  /* 0x0000000304007986 */ /* 0x000fe2000c101904 */
[----:B------:R-:W-:Y:S05]  /*5c040*/  EXIT ;  /* 0x000000000000794d */ /* 0x000fea0003800000 */
.L_x_1718:
        /* <DEDUP_REMOVED lines=19> */
.L_x_1728:
[----:B------:R-:W-:-:S13]  /*5c180*/  FSETP.NEU.AND P0, PT, R2, R3, PT ;  /* 0x000000030200720b */ /* 0x000fda0003f0d000 */
[----:B------:R-:W-:-:S05]  /*5c190*/  @!P0 IMAD.MOV.U32 R3, RZ, RZ, 0x44d1a000 ;  /* 0x44d1a000ff038424 */ /* 0x000fca00078e00ff */
[----:B------:R0:W-:Y:S01]  /*5c1a0*/  @!P0 STG.E desc[UR4][R4.64], R3 ;  /* 0x0000000304008986 */ /* 0x0001e2000c101904 */
[----:B------:R-:W-:Y:S05]  /*5c1b0*/  @!P0 EXIT ;  /* 0x000000000000894d */ /* 0x000fea0003800000 */
[----:B0-----:R-:W-:-:S05]  /*5c1c0*/  IMAD.MOV.U32 R3, RZ, RZ, 0x44d18000 ;  /* 0x44d18000ff037424 */ /* 0x001fca00078e00ff */
[----:B------:R-:W-:Y:S01]  /*5c1d0*/  STG.E desc[UR4][R4.64], R3 ;  /* 0x0000000304007986 */ /* 0x000fe2000c101904 */
[----:B------:R-:W-:Y:S05]  /*5c1e0*/  EXIT ;  /* 0x000000000000794d */ /* 0x000fea0003800000 */
.L_x_1727:
        /* <DEDUP_REMOVED lines=11> */
.L_x_1729:
[----:B------:R-:W-:-:S13]  /*5c2a0*/  FSETP.NEU.AND P0, PT, R2, R7, PT ;  /* 0x000000070200720b */ /* 0x000fda0003f0d000 */
[----:B------:R-:W-:-:S05]  /*5c2b0*/  @!P0 IMAD.MOV.U32 R3, RZ, RZ, 0x44d12000 ;  /* 0x44d12000ff038424 */ /* 0x000fca00078e00ff */
[----:B------:R0:W-:Y:S01]  /*5c2c0*/  @!P0 STG.E desc[UR4][R4.64], R3 ;  /* 0x0000000304008986 */ /* 0x0001e2000c101904 */
[----:B------:R-:W-:Y:S05]  /*5c2d0*/  @!P0 EXIT ;  /* 0x000000000000894d */ /* 0x000fea0003800000 */
[----:B0-----:R-:W-:-:S05]  /*5c2e0*/  IMAD.MOV.U32 R3, RZ, RZ, 0x44d10000 ;  /* 0x44d10000ff037424 */ /* 0x001fca00078e00ff */
[----:B------:R-:W-:Y:S01]  /*5c2f0*/  STG.E desc[UR4][R4.64], R3 ;  /* 0x0000000304007986 */ /* 0x000fe2000c101904 */
[----:B------:R-:W-:Y:S05]  /*5c300*/  EXIT ;  /* 0x000000000000794d */ /* 0x000fea0003800000 */
.L_x_1726:
        /* <DEDUP_REMOVED lines=15> */
.L_x_1731:
[----:B------:R-:W-:-:S13]  /*5c400*/  FSETP.NEU.AND P0, PT, R2, R7, PT ;  /* 0x000000070200720b */ /* 0x000fda0003f0d000 */
[----:B------:R-:W-:-:S05]  /*5c410*/  @!P0 IMAD.MOV.U32 R3, RZ, RZ, 0x44d0a000 ;  /* 0x44d0a000ff038424 */ /* 0x000fca00078e00ff */
[----:B------:R0:W-:Y:S01]  /*5c420*/  @!P0 STG.E desc[UR4][R4.64], R3 ;  /* 0x0000000304008986 */ /* 0x0001e2000c101904 */
[----:B------:R-:W-:Y:S05]  /*5c430*/  @!P0 EXIT ;  /* 0x000000000000894d */ /* 0x000fea0003800000 */
[----:B0-----:R-:W-:-:S05]  /*5c440*/  IMAD.MOV.U32 R3, RZ, RZ, 0x44d08000 ;  /* 0x44d08000ff037424 */ /* 0x001fca00078e00ff */
[----:B------:R-:W-:Y:S01]  /*5c450*/  STG.E desc[UR4][R4.64], R3 ;  /* 0x0000000304007986 */ /* 0x000fe2000c101904 */
[----:B------:R-:W-:Y:S05]  /*5c460*/  EXIT ;  /* 0x000000000000794d */ /* 0x000fea0003800000 */
.L_x_1730:
        /* <DEDUP_REMOVED lines=11> */
.L_x_1732:
[----:B------:R-:W-:-:S13]  /*5c520*/  FSETP.NEU.AND P0, PT, R2, R3, PT ;  /* 0x000000030200720b */ /* 0x000fda0003f0d000 */
[----:B------:R-:W-:-:S05]  /*5c530*/  @!P0 IMAD.MOV.U32 R3, RZ, RZ, 0x44d02000 ;  /* 0x44d02000ff038424 */ /* 0x000fca00078e00ff */
[----:B------:R0:W-:Y:S01]  /*5c540*/  @!P0 STG.E desc[UR4][R4.64], R3 ;  /* 0x0000000304008986 */ /* 0x0001e2000c101904 */
[----:B------:R-:W-:Y:S05]  /*5c550*/  @!P0 EXIT ;  /* 0x000000000000894d */ /* 0x000fea0003800000 */
[----:B0-----:R-:W-:-:S05]  /*5c560*/  IMAD.MOV.U32 R3, RZ, RZ, 0x44d00000 ;  /* 0x44d00000ff037424 */ /* 0x001fca00078e00ff */
[----:B------:R-:W-:Y:S01]  /*5c570*/  STG.E desc[UR4][R4.64], R3 ;  /* 0x0000000304007986 */ /* 0x000fe2000c101904 */
[----:B------:R-:W-:Y:S05]  /*5c580*/  EXIT ;  /* 0x000000000000794d */ /* 0x000fea0003800000 */
.L_x_1669:
        /* <DEDUP_REMOVED lines=31> */
.L_x_1738:
[----:B------:R-:W-:-:S13]  /*5c780*/  FSETP.NEU.AND P0, PT, R2, R3, PT ;  /* 0x000000030200720b */ /* 0x000fda0003f0d000 */
[----:B------:R-:W-:-:S05]  /*5c790*/  @!P0 IMAD.MOV.U32 R3, RZ, RZ, 0x44cfa000 ;  /* 0x44cfa000ff038424 */ /* 0x000fca00078e00ff */
[----:B------:R0:W-:Y:S01]  /*5c7a0*/  @!P0 STG.E desc[UR4][R4.64], R3 ;  /* 0x0000000304008986 */ /* 0x0001e2000c101904 */
[----:B------:R-:W-:Y:S05]  /*5c7b0*/  @!P0 EXIT ;  /* 0x000000000000894d */ /* 0x000fea0003800000 */
[----:B0-----:R-:W-:-:S05]  /*5c7c0*/  IMAD.MOV.U32 R3, RZ, RZ, 0x44cf8000 ;  /* 0x44cf8000ff037424 */ /* 0x001fca00078e00ff */
[----:B------:R-:W-:Y:S01]  /*5c7d0*/  STG.E desc[UR4][R4.64], R3 ;  /* 0x0000000304007986 */ /* 0x000fe2000c101904 */
[----:B------:R-:W-:Y:S05]  /*5c7e0*/  EXIT ;  /* 0x000000000000794d */ /* 0x000fea0003800000 */
.L_x_1737:
        /* <DEDUP_REMOVED lines=11> */
.L_x_1739:
[----:B------:R-:W-:-:S13]  /*5c8a0*/  FSETP.NEU.AND P0, PT, R2, R7, PT ;  /* 0x000000070200720b */ /* 0x000fda0003f0d000 */
[----:B------:R-:W-:-:S05]  /*5c8b0*/  @!P0 IMAD.MOV.U32 R3, RZ, RZ, 0x44cf2000 ;  /* 0x44cf2000ff038424 */ /* 0x000fca00078e00ff */
[----:B------:R0:W-:Y:S01]  /*5c8c0*/  @!P0 STG.E desc[UR4][R4.64], R3 ;  /* 0x0000000304008986 */ /* 0x0001e2000c101904 */
[----:B------:R-:W-:Y:S05]  /*5c8d0*/  @!P0 EXIT ;  /* 0x000000000000894d */ /* 0x000fea0003800000 */
[----:B0-----:R-:W-:-:S05]  /*5c8e0*/  IMAD.MOV.U32 R3, RZ, RZ, 0x44cf0000 ;  /* 0x44cf0000ff037424 */ /* 0x001fca00078e00ff */
[----:B------:R-:W-:Y:S01]  /*5c8f0*/  STG.E desc[UR4][R4.64], R3 ;  /* 0x0000000304007986 */ /* 0x000fe2000c101904 */
[----:B------:R-:W-:Y:S05]  /*5c900*/  EXIT ;  /* 0x000000000000794d */ /* 0x000fea0003800000 */
.L_x_1736:
        /* <DEDUP_REMOVED lines=15> */
.L_x_1741:
[----:B------:R-:W-:-:S13]  /*5ca00*/  FSETP.NEU.AND P0, PT, R2, R7, PT ;  /* 0x000000070200720b */ /* 0x000fda0003f0d000 */
[----:B------:R-:W-:-:S05]  /*5ca10*/  @!P0 IMAD.MOV.U32 R3, RZ, RZ, 0x44cea000 ;  /* 0x44cea000ff038424 */ /* 0x000fca00078e00ff */
[----:B------:R0:W-:Y:S01]  /*5ca20*/  @!P0 STG.E desc[UR4][R4.64], R3 ;  /* 0x0000000304008986 */ /* 0x0001e2000c101904 */
[----:B------:R-:W-:Y:S05]  /*5ca30*/  @!P0 EXIT ;  /* 0x000000000000894d */ /* 0x000fea0003800000 */
[----:B0-----:R-:W-:-:S05]  /*5ca40*/  IMAD.MOV.U32 R3, RZ, RZ, 0x44ce8000 ;  /* 0x44ce8000ff037424 */ /* 0x001fca00078e00ff */
[----:B------:R-:W-:Y:S01]  /*5ca50*/  STG.E desc[UR4][R4.64], R3 ;  /* 0x0000000304007986 */ /* 0x000fe2000c101904 */
[----:B------:R-:W-:Y:S05]  /*5ca60*/  EXIT ;  /* 0x000000000000794d */ /* 0x000fea0003800000 */
.L_x_1740:
        /* <DEDUP_REMOVED lines=11> */
.L_x_1742:
[----:B------:R-:W-:-:S13]  /*5cb20*/  FSETP.NEU.AND P0, PT, R2, R3, PT ;  /* 0x000000030200720b */ /* 0x000fda0003f0d000 */
[----:B------:R-:W-:-:S05]  /*5cb30*/  @!P0 IMAD.MOV.U32 R3, RZ, RZ, 0x44ce2000 ;  /* 0x44ce2000ff038424 */ /* 0x000fca00078e00ff */
[----:B------:R0:W-:Y:S01]  /*5cb40*/  @!P0 STG.E desc[UR4][R4.64], R3 ;  /* 0x0000000304008986 */ /* 0x0001e2000c101904 */
[----:B------:R-:W-:Y:S05]  /*5cb50*/  @!P0 EXIT ;  /* 0x000000000000894d */ /* 0x000fea0003800000 */
[----:B0-----:R-:W-:-:S05]  /*5cb60*/  IMAD.MOV.U32 R3, RZ, RZ, 0x44ce0000 ;  /* 0x44ce0000ff037424 */ /* 0x001fca00078e00ff */
[----:B------:R-:W-:Y:S01]  /*5cb70*/  STG.E desc[UR4][R4.64], R3 ;  /* 0x0000000304007986 */ /* 0x000fe2000c101904 */
[----:B------:R-:W-:Y:S05]  /*5cb80*/  EXIT ;  /* 0x000000000000794d */ /* 0x000fea0003800000 */
.L_x_1735:
        /* <DEDUP_REMOVED lines=19> */
.L_x_1745:
[----:B------:R-:W-:-:S13]  /*5ccc0*/  FSETP.NEU.AND P0, PT, R2, R7, PT ;  /* 0x000000070200720b */ /* 0x000fda0003f0d000 */
[----:B------:R-:W-:-:S05]  /*5ccd0*/  @!P0 IMAD.MOV.U32 R3, RZ, RZ, 0x44cda000 ;  /* 0x44cda000ff038424 */ /* 0x000fca00078e00ff */
[----:B------:R0:W-:Y:S01]  /*5cce0*/  @!P0 STG.E desc[UR4][R4.64], R3 ;  /* 0x0000000304008986 */ /* 0x0001e2000c101904 */
[----:B------:R-:W-:Y:S05]  /*5ccf0*/  @!P0 EXIT ;  /* 0x000000000000894d */ /* 0x000fea0003800000 */
[----:B0-----:R-:W-:-:S05]  /*5cd00*/  IMAD.MOV.U32 R3, RZ, RZ, 0x44cd8000 ;  /* 0x44cd8000ff037424 */ /* 0x001fca00078e00ff */
[----:B------:R-:W-:Y:S01]  /*5cd10*/  STG.E desc[UR4][R4.64], R3 ;  /* 0x0000000304007986 */ /* 0x000fe2000c101904 */
[----:B------:R-:W-:Y:S05]  /*5cd20*/  EXIT ;  /* 0x000000000000794d */ /* 0x000fea0003800000 */
.L_x_1744:
        /* <DEDUP_REMOVED lines=11> */
.L_x_1746:
[----:B------:R-:W-:-:S13]  /*5cde0*/  FSETP.NEU.AND P0, PT, R2, R3, PT ;  /* 0x000000030200720b */ /* 0x000fda0003f0d000 */
[----:B------:R-:W-:-:S05]  /*5cdf0*/  @!P0 IMAD.MOV.U32 R3, RZ, RZ, 0x44cd2000 ;  /* 0x44cd2000ff038424 */ /* 0x000fca00078e00ff */
[----:B------:R0:W-:Y:S01]  /*5ce00*/  @!P0 STG.E desc[UR4][R4.64], R3 ;  /* 0x0000000304008986 */ /* 0x0001e2000c101904 */
[----:B------:R-:W-:Y:S05]  /*5ce10*/  @!P0 EXIT ;  /* 0x000000000000894d */ /* 0x000fea0003800000 */
[----:B0-----:R-:W-:-:S05]  /*5ce20*/  IMAD.MOV.U32 R3, RZ, RZ, 0x44cd0000 ;  /* 0x44cd0000ff037424 */ /* 0x001fca00078e00ff */
[----:B------:R-:W-:Y:S01]  /*5ce30*/  STG.E desc[UR4][R4.64], R3 ;  /* 0x0000000304007986 */ /* 0x000fe2000c101904 */
[----:B------:R-:W-:Y:S05]  /*5ce40*/  EXIT ;  /* 0x000000000000794d */ /* 0x000fea0003800000 */
.L_x_1743:
        /* <DEDUP_REMOVED lines=15> */
.L_x_1748:
[----:B------:R-:W-:-:S13]  /*5cf40*/  FSETP.NEU.AND P0, PT, R2, R3, PT ;  /* 0x000000030200720b */ /* 0x000fda0003f0d000 */
[----:B------:R-:W-:-:S05]  /*5cf50*/  @!P0 IMAD.MOV.U32 R3, RZ, RZ, 0x44cca000 ;  /* 0x44cca000ff038424 */ /* 0x000fca00078e00ff */
[----:B------:R0:W-:Y:S01]  /*5cf60*/  @!P0 STG.E desc[UR4][R4.64], R3 ;  /* 0x0000000304008986 */ /* 0x0001e2000c101904 */
[----:B------:R-:W-:Y:S05]  /*5cf70*/  @!P0 EXIT ;  /* 0x000000000000894d */ /* 0x000fea0003800000 */
[----:B0-----:R-:W-:-:S05]  /*5cf80*/  IMAD.MOV.U32 R3, RZ, RZ, 0x44cc8000 ;  /* 0x44cc8000ff037424 */ /* 0x001fca00078e00ff */
[----:B------:R-:W-:Y:S01]  /*5cf90*/  STG.E desc[UR4][R4.64], R3 ;  /* 0x0000000304007986 */ /* 0x000fe2000c101904 */
[----:B------:R-:W-:Y:S05]  /*5cfa0*/  EXIT ;  /* 0x000000000000794d */ /* 0x000fea0003800000 */
.L_x_1747:
        /* <DEDUP_REMOVED lines=11> */
.L_x_1749:
[----:B------:R-:W-:-:S13]  /*5d060*/  FSETP.NEU.AND P0, PT, R2, R7, PT ;  /* 0x000000070200720b */ /* 0x000fda0003f0d000 */
[----:B------:R-:W-:-:S05]  /*5d070*/  @!P0 IMAD.MOV.U32 R3, RZ, RZ, 0x44cc2000 ;  /* 0x44cc2000ff038424 */ /* 0x000fca00078e00ff */
[----:B------:R0:W-:Y:S01]  /*5d080*/  @!P0 STG.E desc[UR4][R4.64], R3 ;  /* 0x0000000304008986 */ /* 0x0001e2000c101904 */
[----:B------:R-:W-:Y:S05]  /*5d090*/  @!P0 EXIT ;  /* 0x000000000000894d */ /* 0x000fea0003800000 */
[----:B0-----:R-:W-:-:S05]  /*5d0a0*/  IMAD.MOV.U32 R3, RZ, RZ, 0x44cc0000 ;  /* 0x44cc0000ff037424 */ /* 0x001fca00078e00ff */
[----:B------:R-:W-:Y:S01]  /*5d0b0*/  STG.E desc[UR4][R4.64], R3 ;  /* 0x0000000304007986 */ /* 0x000fe2000c101904 */
[----:B------:R-:W-:Y:S05]  /*5d0c0*/  EXIT ;  /* 0x000000000000794d */ /* 0x000fea0003800000 */
.L_x_1734:
        /* <DEDUP_REMOVED lines=23> */
.L_x_1753:
[----:B------:R-:W-:-:S13]  /*5d240*/  FSETP.NEU.AND P0, PT, R2, R7, PT ;  /* 0x000000070200720b */ /* 0x000fda0003f0d000 */
[----:B------:R-:W-:-:S05]  /*5d250*/  @!P0 IMAD.MOV.U32 R3, RZ, RZ, 0x44cba000 ;  /* 0x44cba000ff038424 */ /* 0x000fca00078e00ff */
[----:B------:R0:W-:Y:S01]  /*5d260*/  @!P0 STG.E desc[UR4][R4.64], R3 ;  /* 0x0000000304008986 */ /* 0x0001e2000c101904 */
[----:B------:R-:W-:Y:S05]  /*5d270*/  @!P0 EXIT ;  /* 0x000000000000894d */ /* 0x000fea0003800000 */
[----:B0-----:R-:W-:-:S05]  /*5d280*/  IMAD.MOV.U32 R3, RZ, RZ, 0x44cb8000 ;  /* 0x44cb8000ff037424 */ /* 0x001fca00078e00ff */
[----:B------:R-:W-:Y:S01]  /*5d290*/  STG.E desc[UR4][R4.64], R3 ;  /* 0x0000000304007986 */ /* 0x000fe2000c101904 */
[----:B------:R-:W-:Y:S05]  /*5d2a0*/  EXIT ;  /* 0x000000000000794d */ /* 0x000fea0003800000 */
.L_x_1752:
        /* <DEDUP_REMOVED lines=11> */
.L_x_1754:
[----:B------:R-:W-:-:S13]  /*5d360*/  FSETP.NEU.AND P0, PT, R2, R3, PT ;  /* 0x000000030200720b */ /* 0x000fda0003f0d000 */
[----:B------:R-:W-:-:S05]  /*5d370*/  @!P0 IMAD.MOV.U32 R3, RZ, RZ, 0x44cb2000 ;  /* 0x44cb2000ff038424 */ /* 0x000fca00078e00ff */
[----:B------:R0:W-:Y:S01]  /*5d380*/  @!P0 STG.E desc[UR4][R4.64], R3 ;  /* 0x0000000304008986 */ /* 0x0001e2000c101904 */
[----:B------:R-:W-:Y:S05]  /*5d390*/  @!P0 EXIT ;  /* 0x000000000000894d */ /* 0x000fea0003800000 */
[----:B0-----:R-:W-:-:S05]  /*5d3a0*/  IMAD.MOV.U32 R3, RZ, RZ, 0x44cb0000 ;  /* 0x44cb0000ff037424 */ /* 0x001fca00078e00ff */
[----:B------:R-:W-:Y:S01]  /*5d3b0*/  STG.E desc[UR4][R4.64], R3 ;  /* 0x0000000304007986 */ /* 0x000fe2000c101904 */
[----:B------:R-:W-:Y:S05]  /*5d3c0*/  EXIT ;  /* 0x000000000000794d */ /* 0x000fea0003800000 */
.L_x_1751:
        /* <DEDUP_REMOVED lines=15> */
.L_x_1756:
[----:B------:R-:W-:-:S13]  /*5d4c0*/  FSETP.NEU.AND P0, PT, R2, R3, PT ;  /* 0x000000030200720b */ /* 0x000fda0003f0d000 */
[----:B------:R-:W-:-:S05]  /*5d4d0*/  @!P0 IMAD.MOV.U32 R3, RZ, RZ, 0x44caa000 ;  /* 0x44caa000ff038424 */ /* 0x000fca00078e00ff */
[----:B------:R0:W-:Y:S01]  /*5d4e0*/  @!P0 STG.E desc[UR4][R4.64], R3 ;  /* 0x0000000304008986 */ /* 0x0001e2000c101904 */
[----:B------:R-:W-:Y:S05]  /*5d4f0*/  @!P0 EXIT ;  /* 0x000000000000894d */ /* 0x000fea0003800000 */
[----:B0-----:R-:W-:-:S05]  /*5d500*/  IMAD.MOV.U32 R3, RZ, RZ, 0x44ca8000 ;  /* 0x44ca8000ff037424 */ /* 0x001fca00078e00ff */
[----:B------:R-:W-:Y:S01]  /*5d510*/  STG.E desc[UR4][R4.64], R3 ;  /* 0x0000000304007986 */ /* 0x000fe2000c101904 */
[----:B------:R-:W-:Y:S05]  /*5d520*/  EXIT ;  /* 0x000000000000794d */ /* 0x000fea0003800000 */
.L_x_1755:
        /* <DEDUP_REMOVED lines=11> */
.L_x_1757:
[----:B------:R-:W-:-:S13]  /*5d5e0*/  FSETP.NEU.AND P0, PT, R2, R7, PT ;  /* 0x000000070200720b */ /* 0x000fda0003f0d000 */
[----:B------:R-:W-:-:S05]  /*5d5f0*/  @!P0 IMAD.MOV.U32 R3, RZ, RZ, 0x44ca2000 ;  /* 0x44ca2000ff038424 */ /* 0x000fca00078e00ff */
[----:B------:R0:W-:Y:S01]  /*5d600*/  @!P0 STG.E desc[UR4][R4.64], R3 ;  /* 0x0000000304008986 */ /* 0x0001e2000c101904 */
[----:B------:R-:W-:Y:S05]  /*5d610*/  @!P0 EXIT ;  /* 0x000000000000894d */ /* 0x000fea0003800000 */
[----:B0-----:R-:W-:-:S05]  /*5d620*/  IMAD.MOV.U32 R3, RZ, RZ, 0x44ca0000 ;  /* 0x44ca0000ff037424 */ /* 0x001fca00078e00ff */
[----:B------:R-:W-:Y:S01]  /*5d630*/  STG.E desc[UR4][R4.64], R3 ;  /* 0x0000000304007986 */ /* 0x000fe2000c101904 */
[----:B------:R-:W-:Y:S05]  /*5d640*/  EXIT ;  /* 0x000000000000794d */ /* 0x000fea0003800000 */
.L_x_1750:
        /* <DEDUP_REMOVED lines=19> */
.L_x_1760:
[----:B------:R-:W-:-:S13]  /*5d780*/  FSETP.NEU.AND P0, PT, R2, R3, PT ;  /* 0x000000030200720b */ /* 0x000fda0003f0d000 */
[----:B------:R-:W-:-:S05]  /*5d790*/  @!P0 IMAD.MOV.U32 R3, RZ, RZ, 0x44c9a000 ;  /* 0x44c9a000ff038424 */ /* 0x000fca00078e00ff */
[----:B------:R0:W-:Y:S01]  /*5d7a0*/  @!P0 STG.E desc[UR4][R4.64], R3 ;  /* 0x0000000304008986 */ /* 0x0001e2000c101904 */
[----:B------:R-:W-:Y:S05]  /*5d7b0*/  @!P0 EXIT ;  /* 0x000000000000894d */ /* 0x000fea0003800000 */
[----:B0-----:R-:W-:-:S05]  /*5d7c0*/  IMAD.MOV.U32 R3, RZ, RZ, 0x44c98000 ;  /* 0x44c98000ff037424 */ /* 0x001fca00078e00ff */
[----:B------:R-:W-:Y:S01]  /*5d7d0*/  STG.E desc[UR4][R4.64], R3 ;  /* 0x0000000304007986 */ /* 0x000fe2000c101904 */
[----:B------:R-:W-:Y:S05]  /*5d7e0*/  EXIT ;  /* 0x000000000000794d */ /* 0x000fea0003800000 */
.L_x_1759:
        /* <DEDUP_REMOVED lines=11> */
.L_x_1761:
[----:B------:R-:W-:-:S13]  /*5d8a0*/  FSETP.NEU.AND P0, PT, R2, R7, PT ;  /* 0x000000070200720b */ /* 0x000fda0003f0d000 */
[----:B------:R-:W-:-:S05]  /*5d8b0*/  @!P0 IMAD.MOV.U32 R3, RZ, RZ, 0x44c92000 ;  /* 0x44c92000ff038424 */ /* 0x000fca00078e00ff */
[----:B------:R0:W-:Y:S01]  /*5d8c0*/  @!P0 STG.E desc[UR4][R4.64], R3 ;  /* 0x0000000304008986 */ /* 0x0001e2000c101904 */
[----:B------:R-:W-:Y:S05]  /*5d8d0*/  @!P0 EXIT ;  /* 0x000000000000894d */ /* 0x000fea0003800000 */
[----:B0-----:R-:W-:-:S05]  /*5d8e0*/  IMAD.MOV.U32 R3, RZ, RZ, 0x44c90000 ;  /* 0x44c90000ff037424 */ /* 0x001fca00078e00ff */
[----:B------:R-:W-:Y:S01]  /*5d8f0*/  STG.E desc[UR4][R4.64], R3 ;  /* 0x0000000304007986 */ /* 0x000fe2000c101904 */
[----:B------:R-:W-:Y:S05]  /*5d900*/  EXIT ;  /* 0x000000000000794d */ /* 0x000fea0003800000 */
.L_x_1758:
        /* <DEDUP_REMOVED lines=15> */
.L_x_1763:
[----:B------:R-:W-:-:S13]  /*5da00*/  FSETP.NEU.AND P0, PT, R2, R7, PT ;  /* 0x000000070200720b */ /* 0x000fda0003f0d000 */
[----:B------:R-:W-:-:S05]  /*5da10*/  @!P0 IMAD.MOV.U32 R3, RZ, RZ, 0x44c8a000 ;  /* 0x44c8a000ff038424 */ /* 0x000fca00078e00ff */
[----:B------:R0:W-:Y:S01]  /*5da20*/  @!P0 STG.E desc[UR4][R4.64], R3 ;  /* 0x0000000304008986 */ /* 0x0001e2000c101904 */
[----:B------:R-:W-:Y:S05]  /*5da30*/  @!P0 EXIT ;  /* 0x000000000000894d */ /* 0x000fea0003800000 */
[----:B0-----:R-:W-:-:S05]  /*5da40*/  IMAD.MOV.U32 R3, RZ, RZ, 0x44c88000 ;  /* 0x44c88000ff037424 */ /* 0x001fca00078e00ff */
[----:B------:R-:W-:Y:S01]  /*5da50*/  STG.E desc[UR4][R4.64], R3 ;  /* 0x0000000304007986 */ /* 0x000fe2000c101904 */
[----:B------:R-:W-:Y:S05]  /*5da60*/  EXIT ;  /* 0x000000000000794d */ /* 0x000fea0003800000 */
.L_x_1762:
        /* <DEDUP_REMOVED lines=11> */
.L_x_1764:
[----:B------:R-:W-:-:S13]  /*5db20*/  FSETP.NEU.AND P0, PT, R2, R3, PT ;  /* 0x000000030200720b */ /* 0x000fda0003f0d000 */
[----:B------:R-:W-:-:S05]  /*5db30*/  @!P0 IMAD.MOV.U32 R3, RZ, RZ, 0x44c82000 ;  /* 0x44c82000ff038424 */ /* 0x000fca00078e00ff */
[----:B------:R0:W-:Y:S01]  /*5db40*/  @!P0 STG.E desc[UR4][R4.64], R3 ;  /* 0x0000000304008986 */ /* 0x0001e2000c101904 */
[----:B------:R-:W-:Y:S05]  /*5db50*/  @!P0 EXIT ;  /* 0x000000000000894d */ /* 0x000fea0003800000 */
[----:B0-----:R-:W-:-:S05]  /*5db60*/  IMAD.MOV.U32 R3, RZ, RZ, 0x44c80000 ;  /* 0x44c80000ff037424 */ /* 0x001fca00078e00ff */
[----:B------:R-:W-:Y:S01]  /*5db70*/  STG.E desc[UR4][R4.64], R3 ;  /* 0x0000000304007986 */ /* 0x000fe2000c101904 */
[----:B------:R-:W-:Y:S05]  /*5db80*/  EXIT ;  /* 0x000000000000794d */ /* 0x000fea0003800000 */
.L_x_1733:
        /* <DEDUP_REMOVED lines=27> */
.L_x_1769:
[----:B------:R-:W-:-:S13]  /*5dd40*/  FSETP.NEU.AND P0, PT, R2, R7, PT ;  /* 0x000000070200720b */ /* 0x000fda0003f0d000 */
[----:B------:R-:W-:-:S05]  /*5dd50*/  @!P0 IMAD.MOV.U32 R3, RZ, RZ, 0x44c7a000 ;  /* 0x44c7a000ff038424 */ /* 0x000fca00078e00ff */
[----:B------:R0:W-:Y:S01]  /*5dd60*/  @!P0 STG.E desc[UR4][R4.64], R3 ;  /* 0x0000000304008986 */ /* 0x0001e2000c101904 */
[----:B------:R-:W-:Y:S05]  /*5dd70*/  @!P0 EXIT ;  /* 0x000000000000894d */ /* 0x000fea0003800000 */
[----:B0-----:R-:W-:-:S05]  /*5dd80*/  IMAD.MOV.U32 R3, RZ, RZ, 0x44c78000 ;  /* 0x44c78000ff037424 */ /* 0x001fca00078e00ff */
[----:B------:R-:W-:Y:S01]  /*5dd90*/  STG.E desc[UR4][R4.64], R3 ;  /* 0x0000000304007986 */ /* 0x000fe2000c101904 */
[----:B------:R-:W-:Y:S05]  /*5dda0*/  EXIT ;  /* 0x000000000000794d */ /* 0x000fea0003800000 */
.L_x_1768:
        /* <DEDUP_REMOVED lines=11> */
.L_x_1770:
[----:B------:R-:W-:-:S13]  /*5de60*/  FSETP.NEU.AND P0, PT, R2, R3, PT ;  /* 0x000000030200720b */ /* 0x000fda0003f0d000 */
[----:B------:R-:W-:-:S05]  /*5de70*/  @!P0 IMAD.MOV.U32 R3, RZ, RZ, 0x44c72000 ;  /* 0x44c72000ff038424 */ /* 0x000fca00078e00ff */
[----:B------:R0:W-:Y:S01]  /*5de80*/  @!P0 STG.E desc[UR4][R4.64], R3 ;  /* 0x0000000304008986 */ /* 0x0001e2000c101904 */
[----:B------:R-:W-:Y:S05]  /*5de90*/  @!P0 EXIT ;  /* 0x000000000000894d */ /* 0x000fea0003800000 */
[----:B0-----:R-:W-:-:S05]  /*5dea0*/  IMAD.MOV.U32 R3, RZ, RZ, 0x44c70000 ;  /* 0x44c70000ff037424 */ /* 0x001fca00078e00ff */
[----:B------:R-:W-:Y:S01]  /*5deb0*/  STG.E desc[UR4][R4.64], R3 ;  /* 0x0000000304007986 */ /* 0x000fe2000c101904 */
[----:B------:R-:W-:Y:S05]  /*5dec0*/  EXIT ;  /* 0x000000000000794d */ /* 0x000fea0003800000 */
.L_x_1767:
        /* <DEDUP_REMOVED lines=15> */
.L_x_1772:
[----:B------:R-:W-:-:S13]  /*5dfc0*/  FSETP.NEU.AND P0, PT, R2, R3, PT ;  /* 0x000000030200720b */ /* 0x000fda0003f0d000 */
[----:B------:R-:W-:-:S05]  /*5dfd0*/  @!P0 IMAD.MOV.U32 R3, RZ, RZ, 0x44c6a000 ;  /* 0x44c6a000ff038424 */ /* 0x000fca00078e00ff */
[----:B------:R0:W-:Y:S01]  /*5dfe0*/  @!P0 STG.E desc[UR4][R4.64], R3 ;  /* 0x0000000304008986 */ /* 0x0001e2000c101904 */
[----:B------:R-:W-:Y:S05]  /*5dff0*/  @!P0 EXIT ;  /* 0x000000000000894d */ /* 0x000fea0003800000 */
[----:B0-----:R-:W-:-:S05]  /*5e000*/  IMAD.MOV.U32 R3, RZ, RZ, 0x44c68000 ;  /* 0x44c68000ff037424 */ /* 0x001fca00078e00ff */
[----:B------:R-:W-:Y:S01]  /*5e010*/  STG.E desc[UR4][R4.64], R3 ;  /* 0x0000000304007986 */ /* 0x000fe2000c101904 */
[----:B------:R-:W-:Y:S05]  /*5e020*/  EXIT ;  /* 0x000000000000794d */ /* 0x000fea0003800000 */
.L_x_1771:
        /* <DEDUP_REMOVED lines=11> */
.L_x_1773:
[----:B------:R-:W-:-:S13]  /*5e0e0*/  FSETP.NEU.AND P0, PT, R2, R7, PT ;  /* 0x000000070200720b */ /* 0x000fda0003f0d000 */
[----:B------:R-:W-:-:S05]  /*5e0f0*/  @!P0 IMAD.MOV.U32 R3, RZ, RZ, 0x44c62000 ;  /* 0x44c62000ff038424 */ /* 0x000fca00078e00ff */
[----:B------:R0:W-:Y:S01]  /*5e100*/  @!P0 STG.E desc[UR4][R4.64], R3 ;  /* 0x0000000304008986 */ /* 0x0001e2000c101904 */
[----:B------:R-:W-:Y:S05]  /*5e110*/  @!P0 EXIT ;  /* 0x000000000000894d */ /* 0x000fea0003800000 */
[----:B0-----:R-:W-:-:S05]  /*5e120*/  IMAD.MOV.U32 R3, RZ, RZ, 0x44c60000 ;  /* 0x44c60000ff037424 */ /* 0x001fca00078e00ff */
[----:B------:R-:W-:Y:S01]  /*5e130*/  STG.E desc[UR4][R4.64], R3 ;  /* 0x0000000304007986 */ /* 0x000fe2000c101904 */
[----:B------:R-:W-:Y:S05]  /*5e140*/  EXIT ;  /* 0x000000000000794d */ /* 0x000fea0003800000 */
.L_x_1766:
        /* <DEDUP_REMOVED lines=19> */
.L_x_1776:
[----:B------:R-:W-:-:S13]  /*5e280*/  FSETP.NEU.AND P0, PT, R2, R3, PT ;  /* 0x000000030200720b */ /* 0x000fda0003f0d000 */
[----:B------:R-:W-:-:S05]  /*5e290*/  @!P0 IMAD.MOV.U32 R3, RZ, RZ, 0x44c5a000 ;  /* 0x44c5a000ff038424 */ /* 0x000fca00078e00ff */
[----:B------:R0:W-:Y:S01]  /*5e2a0*/  @!P0 STG.E desc[UR4][R4.64], R3 ;  /* 0x0000000304008986 */ /* 0x0001e2000c101904 */
[----:B------:R-:W-:Y:S05]  /*5e2b0*/  @!P0 EXIT ;  /* 0x000000000000894d */ /* 0x000fea0003800000 */
[----:B0-----:R-:W-:-:S05]  /*5e2c0*/  IMAD.MOV.U32 R3, RZ, RZ, 0x44c58000 ;  /* 0x44c58000ff037424 */ /* 0x001fca00078e00ff */
[----:B------:R-:W-:Y:S01]  /*5e2d0*/  STG.E desc[UR4][R4.64], R3 ;  /* 0x0000000304007986 */ /* 0x000fe2000c101904 */
[----:B------:R-:W-:Y:S05]  /*5e2e0*/  EXIT ;  /* 0x000000000000794d */ /* 0x000fea0003800000 */
.L_x_1775:
        /* <DEDUP_REMOVED lines=11> */
.L_x_1777:
[----:B------:R-:W-:-:S13]  /*5e3a0*/  FSETP.NEU.AND P0, PT, R2, R7, PT ;  /* 0x000000070200720b */ /* 0x000fda0003f0d000 */
[----:B------:R-:W-:-:S05]  /*5e3b0*/  @!P0 IMAD.MOV.U32 R3, RZ, RZ, 0x44c52000 ;  /* 0x44c52000ff038424 */ /* 0x000fca00078e00ff */
[----:B------:R0:W-:Y:S01]  /*5e3c0*/  @!P0 STG.E desc[UR4][R4.64], R3 ;  /* 0x0000000304008986 */ /* 0x0001e2000c101904 */
[----:B------:R-:W-:Y:S05]  /*5e3d0*/  @!P0 EXIT ;  /* 0x000000000000894d */ /* 0x000fea0003800000 */
[----:B0-----:R-:W-:-:S05]  /*5e3e0*/  IMAD.MOV.U32 R3, RZ, RZ, 0x44c50000 ;  /* 0x44c50000ff037424 */ /* 0x001fca00078e00ff */
[----:B------:R-:W-:Y:S01]  /*5e3f0*/  STG.E desc[UR4][R4.64], R3 ;  /* 0x0000000304007986 */ /* 0x000fe2000c101904 */
[----:B------:R-:W-:Y:S05]  /*5e400*/  EXIT ;  /* 0x000000000000794d */ /* 0x000fea0003800000 */
.L_x_1774:
        /* <DEDUP_REMOVED lines=15> */
.L_x_1779:
[----:B------:R-:W-:-:S13]  /*5e500*/  FSETP.NEU.AND P0, PT, R2, R7, PT ;  /* 0x000000070200720b */ /* 0x000fda0003f0d000 */
[----:B------:R-:W-:-:S05]  /*5e510*/  @!P0 IMAD.MOV.U32 R3, RZ, RZ, 0x44c4a000 ;  /* 0x44c4a000ff038424 */ /* 0x000fca00078e00ff */
[----:B------:R0:W-:Y:S01]  /*5e520*/  @!P0 STG.E desc[UR4][R4.64], R3 ;  /* 0x0000000304008986 */ /* 0x0001e2000c101904 */
[----:B------:R-:W-:Y:S05]  /*5e530*/  @!P0 EXIT ;  /* 0x000000000000894d */ /* 0x000fea0003800000 */
[----:B0-----:R-:W-:-:S05]  /*5e540*/  IMAD.MOV.U32 R3, RZ, RZ, 0x44c48000 ;  /* 0x44c48000ff037424 */ /* 0x001fca00078e00ff */
[----:B------:R-:W-:Y:S01]  /*5e550*/  STG.E desc[UR4][R4.64], R3 ;  /* 0x0000000304007986 */ /* 0x000fe2000c101904 */
[----:B------:R-:W-:Y:S05]  /*5e560*/  EXIT ;  /* 0x000000000000794d */ /* 0x000fea0003800000 */
.L_x_1778:
        /* <DEDUP_REMOVED lines=11> */
.L_x_1780:
[----:B------:R-:W-:-:S13]  /*5e620*/  FSETP.NEU.AND P0, PT, R2, R3, PT ;  /* 0x000000030200720b */ /* 0x000fda0003f0d000 */
[----:B------:R-:W-:-:S05]  /*5e630*/  @!P0 IMAD.MOV.U32 R3, RZ, RZ, 0x44c42000 ;  /* 0x44c42000ff038424 */ /* 0x000fca00078e00ff */
[----:B------:R0:W-:Y:S01]  /*5e640*/  @!P0 STG.E desc[UR4][R4.64], R3 ;  /* 0x0000000304008986 */ /* 0x0001e2000c101904 */
[----:B------:R-:W-:Y:S05]  /*5e650*/  @!P0 EXIT ;  /* 0x000000000000894d */ /* 0x000fea0003800000 */
[----:B0-----:R-:W-:-:S05]  /*5e660*/  IMAD.MOV.U32 R3, RZ, RZ, 0x44c40000 ;  /* 0x44c40000ff037424 */ /* 0x001fca00078e00ff */
[----:B------:R-:W-:Y:S01]  /*5e670*/  STG.E desc[UR4][R4.64], R3 ;  /* 0x0000000304007986 */ /* 0x000fe2000c101904 */
[----:B------:R-:W-:Y:S05]  /*5e680*/  EXIT ;  /* 0x000000000000794d */ /* 0x000fea0003800000 */
.L_x_1765:
        /* <DEDUP_REMOVED lines=23> */
.L_x_1784:
[----:B------:R-:W-:-:S13]  /*5e800*/  FSETP.NEU.AND P0, PT, R2, R3, PT ;  /* 0x000000030200720b */ /* 0x000fda0003f0d000 */
[----:B------:R-:W-:-:S05]  /*5e810*/  @!P0 IMAD.MOV.U32 R3, RZ, RZ, 0x44c3a000 ;  /* 0x44c3a000ff038424 */ /* 0x000fca00078e00ff */
[----:B------:R0:W-:Y:S01]  /*5e820*/  @!P0 STG.E desc[UR4][R4.64], R3 ;  /* 0x0000000304008986 */ /* 0x0001e2000c101904 */
[----:B------:R-:W-:Y:S05]  /*5e830*/  @!P0 EXIT ;  /* 0x000000000000894d */ /* 0x000fea0003800000 */
[----:B0-----:R-:W-:-:S05]  /*5e840*/  IMAD.MOV.U32 R3, RZ, RZ, 0x44c38000 ;  /* 0x44c38000ff037424 */ /* 0x001fca00078e00ff */
[----:B------:R-:W-:Y:S01]  /*5e850*/  STG.E desc[UR4][R4.64], R3 ;  /* 0x0000000304007986 */ /* 0x000fe2000c101904 */
[----:B------:R-:W-:Y:S05]  /*5e860*/  EXIT ;  /* 0x000000000000794d */ /* 0x000fea0003800000 */
.L_x_1783:
        /* <DEDUP_REMOVED lines=11> */
.L_x_1785:
[----:B------:R-:W-:-:S13]  /*5e920*/  FSETP.NEU.AND P0, PT, R2, R7, PT ;  /* 0x000000070200720b */ /* 0x000fda0003f0d000 */
[----:B------:R-:W-:-:S05]  /*5e930*/  @!P0 IMAD.MOV.U32 R3, RZ, RZ, 0x44c32000 ;  /* 0x44c32000ff038424 */ /* 0x000fca00078e00ff */
[----:B------:R0:W-:Y:S01]  /*5e940*/  @!P0 STG.E desc[UR4][R4.64], R3 ;  /* 0x0000000304008986 */ /* 0x0001e2000c101904 */
[----:B------:R-:W-:Y:S05]  /*5e950*/  @!P0 EXIT ;  /* 0x000000000000894d */ /* 0x000fea0003800000 */
[----:B0-----:R-:W-:-:S05]  /*5e960*/  IMAD.MOV.U32 R3, RZ, RZ, 0x44c30000 ;  /* 0x44c30000ff037424 */ /* 0x001fca00078e00ff */
[----:B------:R-:W-:Y:S01]  /*5e970*/  STG.E desc[UR4][R4.64], R3 ;  /* 0x0000000304007986 */ /* 0x000fe2000c101904 */
[----:B------:R-:W-:Y:S05]  /*5e980*/  EXIT ;  /* 0x000000000000794d */ /* 0x000fea0003800000 */
.L_x_1782:
        /* <DEDUP_REMOVED lines=15> */
.L_x_1787:
[----:B------:R-:W-:-:S13]  /*5ea80*/  FSETP.NEU.AND P0, PT, R2, R7, PT ;  /* 0x000000070200720b */ /* 0x000fda0003f0d000 */
[----:B------:R-:W-:-:S05]  /*5ea90*/  @!P0 IMAD.MOV.U32 R3, RZ, RZ, 0x44c2a000 ;  /* 0x44c2a000ff038424 */ /* 0x000fca00078e00ff */
[----:B------:R0:W-:Y:S01]  /*5eaa0*/  @!P0 STG.E desc[UR4][R4.64], R3 ;  /* 0x0000000304008986 */ /* 0x0001e2000c101904 */
[----:B------:R-:W-:Y:S05]  /*5eab0*/  @!P0 EXIT ;  /* 0x000000000000894d */ /* 0x000fea0003800000 */
[----:B0-----:R-:W-:-:S05]  /*5eac0*/  IMAD.MOV.U32 R3, RZ, RZ, 0x44c28000 ;  /* 0x44c28000ff037424 */ /* 0x001fca00078e00ff */
[----:B------:R-:W-:Y:S01]  /*5ead0*/  STG.E desc[UR4][R4.64], R3 ;  /* 0x0000000304007986 */ /* 0x000fe2000c101904 */
[----:B------:R-:W-:Y:S05]  /*5eae0*/  EXIT ;  /* 0x000000000000794d */ /* 0x000fea0003800000 */
.L_x_1786:
        /* <DEDUP_REMOVED lines=11> */
.L_x_1788:
[----:B------:R-:W-:-:S13]  /*5eba0*/  FSETP.NEU.AND P0, PT, R2, R3, PT ;  /* 0x000000030200720b */ /* 0x000fda0003f0d000 */
[----:B------:R-:W-:-:S05]  /*5ebb0*/  @!P0 IMAD.MOV.U32 R3, RZ, RZ, 0x44c22000 ;  /* 0x44c22000ff038424 */ /* 0x000fca00078e00ff */
[----:B------:R0:W-:Y:S01]  /*5ebc0*/  @!P0 STG.E desc[UR4][R4.64], R3 ;  /* 0x0000000304008986 */ /* 0x0001e2000c101904 */
[----:B------:R-:W-:Y:S05]  /*5ebd0*/  @!P0 EXIT ;  /* 0x000000000000894d */ /* 0x000fea0003800000 */
[----:B0-----:R-:W-:-:S05]  /*5ebe0*/  IMAD.MOV.U32 R3, RZ, RZ, 0x44c20000 ;  /* 0x44c20000ff037424 */ /* 0x001fca00078e00ff */
[----:B------:R-:W-:Y:S01]  /*5ebf0*/  STG.E desc[UR4][R4.64], R3 ;  /* 0x0000000304007986 */ /* 0x000fe2000c101904 */
[----:B------:R-:W-:Y:S05]  /*5ec00*/  EXIT ;  /* 0x000000000000794d */ /* 0x000fea0003800000 */
.L_x_1781:
        /* <DEDUP_REMOVED lines=19> */
.L_x_1791:
[----:B------:R-:W-:-:S13]  /*5ed40*/  FSETP.NEU.AND P0, PT, R2, R7, PT ;  /* 0x000000070200720b */ /* 0x000fda0003f0d000 */
[----:B------:R-:W-:-:S05]  /*5ed50*/  @!P0 IMAD.MOV.U32 R3, RZ, RZ, 0x44c1a000 ;  /* 0x44c1a000ff038424 */ /* 0x000fca00078e00ff */
[----:B------:R0:W-:Y:S01]  /*5ed60*/  @!P0 STG.E desc[UR4][R4.64], R3 ;  /* 0x0000000304008986 */ /* 0x0001e2000c101904 */
[----:B------:R-:W-:Y:S05]  /*5ed70*/  @!P0 EXIT ;  /* 0x000000000000894d */ /* 0x000fea0003800000 */
[----:B0-----:R-:W-:-:S05]  /*5ed80*/  IMAD.MOV.U32 R3, RZ, RZ, 0x44c18000 ;  /* 0x44c18000ff037424 */ /* 0x001fca00078e00ff */
[----:B------:R-:W-:Y:S01]  /*5ed90*/  STG.E desc[UR4][R4.64], R3 ;  /* 0x0000000304007986 */ /* 0x000fe2000c101904 */
[----:B------:R-:W-:Y:S05]  /*5eda0*/  EXIT ;  /* 0x000000000000794d */ /* 0x000fea0003800000 */
.L_x_1790:
        /* <DEDUP_REMOVED lines=11> */
.L_x_1792:
[----:B------:R-:W-:-:S13]  /*5ee60*/  FSETP.NEU.AND P0, PT, R2, R3, PT ;  /* 0x000000030200720b */ /* 0x000fda0003f0d000 */
[----:B------:R-:W-:-:S05]  /*5ee70*/  @!P0 IMAD.MOV.U32 R3, RZ, RZ, 0x44c12000 ;  /* 0x44c12000ff038424 */ /* 0x000fca00078e00ff */
[----:B------:R0:W-:Y:S01]  /*5ee80*/  @!P0 STG.E desc[UR4][R4.64], R3 ;  /* 0x0000000304008986 */ /* 0x0001e2000c101904 */
[----:B------:R-:W-:Y:S05]  /*5ee90*/  @!P0 EXIT ;  /* 0x000000000000894d */ /* 0x000fea0003800000 */
[----:B0-----:R-:W-:-:S05]  /*5eea0*/  IMAD.MOV.U32 R3, RZ, RZ, 0x44c10000 ;  /* 0x44c10000ff037424 */ /* 0x001fca00078e00ff */
[----:B------:R-:W-:Y:S01]  /*5eeb0*/  STG.E desc[UR4][R4.64], R3 ;  /* 0x0000000304007986 */ /* 0x000fe2000c101904 */
[----:B------:R-:W-:Y:S05]  /*5eec0*/  EXIT ;  /* 0x000000000000794d */ /* 0x000fea0003800000 */
.L_x_1789:
        /* <DEDUP_REMOVED lines=15> */
.L_x_1794:
[----:B------:R-:W-:-:S13]  /*5efc0*/  FSETP.NEU.AND P0, PT, R2, R3, PT ;  /* 0x000000030200720b */ /* 0x000fda0003f0d000 */
[----:B------:R-:W-:-:S05]  /*5efd0*/  @!P0 IMAD.MOV.U32 R3, RZ, RZ, 0x44c0a000 ;  /* 0x44c0a000ff038424 */ /* 0x000fca00078e00ff */
[----:B------:R0:W-:Y:S01]  /*5efe0*/  @!P0 STG.E desc[UR4][R4.64], R3 ;  /* 0x0000000304008986 */ /* 0x0001e2000c101904 */
[----:B------:R-:W-:Y:S05]  /*5eff0*/  @!P0 EXIT ;  /* 0x000000000000894d */ /* 0x000fea0003800000 */
[----:B0-----:R-:W-:-:S05]  /*5f000*/  IMAD.MOV.U32 R3, RZ, RZ, 0x44c08000 ;  /* 0x44c08000ff037424 */ /* 0x001fca00078e00ff */
[----:B------:R-:W-:Y:S01]  /*5f010*/  STG.E desc[UR4][R4.64], R3 ;  /* 0x0000000304007986 */ /* 0x000fe2000c101904 */
[----:B------:R-:W-:Y:S05]  /*5f020*/  EXIT ;  /* 0x000000000000794d */ /* 0x000fea0003800000 */
.L_x_1793:
        /* <DEDUP_REMOVED lines=11> */
.L_x_1795:
[----:B------:R-:W-:-:S13]  /*5f0e0*/  FSETP.NEU.AND P0, PT, R2, R7, PT ;  /* 0x000000070200720b */ /* 0x000fda0003f0d000 */
[----:B------:R-:W-:-:S05]  /*5f0f0*/  @!P0 IMAD.MOV.U32 R3, RZ, RZ, 0x44c02000 ;  /* 0x44c02000ff038424 */ /* 0x000fca00078e00ff */
[----:B------:R0:W-:Y:S01]  /*5f100*/  @!P0 STG.E desc[UR4][R4.64], R3 ;  /* 0x0000000304008986 */ /* 0x0001e2000c101904 */
[----:B------:R-:W-:Y:S05]  /*5f110*/  @!P0 EXIT ;  /* 0x000000000000894d */ /* 0x000fea0003800000 */
[----:B0-----:R-:W-:-:S05]  /*5f120*/  IMAD.MOV.U32 R3, RZ, RZ, 0x44c00000 ;  /* 0x44c00000ff037424 */ /* 0x001fca00078e00ff */
[----:B------:R-:W-:Y:S01]  /*5f130*/  STG.E desc[UR4][R4.64], R3 ;  /* 0x0000000304007986 */ /* 0x000fe2000c101904 */
[----:B------:R-:W-:Y:S05]  /*5f140*/  EXIT ;  /* 0x000000000000794d */ /* 0x000fea0003800000 */
.L_x_1540:
        /* <DEDUP_REMOVED lines=39> */
.L_x_1803:
[----:B------:R-:W-:-:S13]  /*5f3c0*/  FSETP.NEU.AND P0, PT, R2, R7, PT ;  /* 0x000000070200720b */ /* 0x000fda0003f0d000 */
[----:B------:R-:W-:-:S05]  /*5f3d0*/  @!P0 IMAD.MOV.U32 R3, RZ, RZ, 0x44bfa000 ;  /* 0x44bfa000ff038424 */ /* 0x000fca00078e00ff */
[----:B------:R0:W-:Y:S01]  /*5f3e0*/  @!P0 STG.E desc[UR4][R4.64], R3 ;  /* 0x0000000304008986 */ /* 0x0001e2000c101904 */
[----:B------:R-:W-:Y:S05]  /*5f3f0*/  @!P0 EXIT ;  /* 0x000000000000894d */ /* 0x000fea0003800000 */
[----:B0-----:R-:W-:-:S05]  /*5f400*/  IMAD.MOV.U32 R3, RZ, RZ, 0x44bf8000 ;  /* 0x44bf8000ff037424 */ /* 0x001fca00078e00ff */
[----:B------:R-:W-:Y:S01]  /*5f410*/  STG.E desc[UR4][R4.64], R3 ;  /* 0x0000000304007986 */ /* 0x000fe2000c101904 */
[----:B------:R-:W-:Y:S05]  /*5f420*/  EXIT ;  /* 0x000000000000794d */ /* 0x000fea0003800000 */
.L_x_1802:
        /* <DEDUP_REMOVED lines=11> */
.L_x_1804:
[----:B------:R-:W-:-:S13]  /*5f4e0*/  FSETP.NEU.AND P0, PT, R2, R3, PT ;  /* 0x000000030200720b */ /* 0x000fda0003f0d000 */
[----:B------:R-:W-:-:S05]  /*5f4f0*/  @!P0 IMAD.MOV.U32 R3, RZ, RZ, 0x44bf2000 ;  /* 0x44bf2000ff038424 */ /* 0x000fca00078e00ff */
[----:B------:R0:W-:Y:S01]  /*5f500*/  @!P0 STG.E desc[UR4][R4.64], R3 ;  /* 0x0000000304008986 */ /* 0x0001e2000c101904 */
[----:B------:R-:W-:Y:S05]  /*5f510*/  @!P0 EXIT ;  /* 0x000000000000894d */ /* 0x000fea0003800000 */
[----:B0-----:R-:W-:-:S05]  /*5f520*/  IMAD.MOV.U32 R3, RZ, RZ, 0x44bf0000 ;  /* 0x44bf0000ff037424 */ /* 0x001fca00078e00ff */
[----:B------:R-:W-:Y:S01]  /*5f530*/  STG.E desc[UR4][R4.64], R3 ;  /* 0x0000000304007986 */ /* 0x000fe2000c101904 */
[----:B------:R-:W-:Y:S05]  /*5f540*/  EXIT ;  /* 0x000000000000794d */ /* 0x000fea0003800000 */
.L_x_1801:
        /* <DEDUP_REMOVED lines=15> */
.L_x_1806:
[----:B------:R-:W-:-:S13]  /*5f640*/  FSETP.NEU.AND P0, PT, R2, R3, PT ;  /* 0x000000030200720b */ /* 0x000fda0003f0d000 */
[----:B------:R-:W-:-:S05]  /*5f650*/  @!P0 IMAD.MOV.U32 R3, RZ, RZ, 0x44bea000 ;  /* 0x44bea000ff038424 */ /* 0x000fca00078e00ff */
[----:B------:R0:W-:Y:S01]  /*5f660*/  @!P0 STG.E desc[UR4][R4.64], R3 ;  /* 0x0000000304008986 */ /* 0x0001e2000c101904 */
[----:B------:R-:W-:Y:S05]  /*5f670*/  @!P0 EXIT ;  /* 0x000000000000894d */ /* 0x000fea0003800000 */
[----:B0-----:R-:W-:-:S05]  /*5f680*/  IMAD.MOV.U32 R3, RZ, RZ, 0x44be8000 ;  /* 0x44be8000ff037424 */ /* 0x001fca00078e00ff */
[----:B------:R-:W-:Y:S01]  /*5f690*/  STG.E desc[UR4][R4.64], R3 ;  /* 0x0000000304007986 */ /* 0x000fe2000c101904 */
[----:B------:R-:W-:Y:S05]  /*5f6a0*/  EXIT ;  /* 0x000000000000794d */ /* 0x000fea0003800000 */
.L_x_1805:
        /* <DEDUP_REMOVED lines=11> */
.L_x_1807:
[----:B------:R-:W-:-:S13]  /*5f760*/  FSETP.NEU.AND P0, PT, R2, R7, PT ;  /* 0x000000070200720b */ /* 0x000fda0003f0d000 */
[----:B------:R-:W-:-:S05]  /*5f770*/  @!P0 IMAD.MOV.U32 R3, RZ, RZ, 0x44be2000 ;  /* 0x44be2000ff038424 */ /* 0x000fca00078e00ff */
[----:B------:R0:W-:Y:S01]  /*5f780*/  @!P0 STG.E desc[UR4][R4.64], R3 ;  /* 0x0000000304008986 */ /* 0x0001e2000c101904 */
[----:B------:R-:W-:Y:S05]  /*5f790*/  @!P0 EXIT ;  /* 0x000000000000894d */ /* 0x000fea0003800000 */
[----:B0-----:R-:W-:-:S05]  /*5f7a0*/  IMAD.MOV.U32 R3, RZ, RZ, 0x44be0000 ;  /* 0x44be0000ff037424 */ /* 0x001fca00078e00ff */
[----:B------:R-:W-:Y:S01]  /*5f7b0*/  STG.E desc[UR4][R4.64], R3 ;  /* 0x0000000304007986 */ /* 0x000fe2000c101904 */
[----:B------:R-:W-:Y:S05]  /*5f7c0*/  EXIT ;  /* 0x000000000000794d */ /* 0x000fea0003800000 */
.L_x_1800:
        /* <DEDUP_REMOVED lines=19> */
.L_x_1810:
[----:B------:R-:W-:-:S13]  /*5f900*/  FSETP.NEU.AND P0, PT, R2, R3, PT ;  /* 0x000000030200720b */ /* 0x000fda0003f0d000 */
[----:B------:R-:W-:-:S05]  /*5f910*/  @!P0 IMAD.MOV.U32 R3, RZ, RZ, 0x44bda000 ;  /* 0x44bda000ff038424 */ /* 0x000fca00078e00ff */
[----:B------:R0:W-:Y:S01]  /*5f920*/  @!P0 STG.E desc[UR4][R4.64], R3 ;  /* 0x0000000304008986 */ /* 0x0001e2000c101904 */
[----:B------:R-:W-:Y:S05]  /*5f930*/  @!P0 EXIT ;  /* 0x000000000000894d */ /* 0x000fea0003800000 */
[----:B0-----:R-:W-:-:S05]  /*5f940*/  IMAD.MOV.U32 R3, RZ, RZ, 0x44bd8000 ;  /* 0x44bd8000ff037424 */ /* 0x001fca00078e00ff */
[----:B------:R-:W-:Y:S01]  /*5f950*/  STG.E desc[UR4][R4.64], R3 ;  /* 0x0000000304007986 */ /* 0x000fe2000c101904 */
[----:B------:R-:W-:Y:S05]  /*5f960*/  EXIT ;  /* 0x000000000000794d */ /* 0x000fea0003800000 */
.L_x_1809:
        /* <DEDUP_REMOVED lines=11> */
.L_x_1811:
[----:B------:R-:W-:-:S13]  /*5fa20*/  FSETP.NEU.AND P0, PT, R2, R7, PT ;  /* 0x000000070200720b */ /* 0x000fda0003f0d000 */
[----:B------:R-:W-:-:S05]  /*5fa30*/  @!P0 IMAD.MOV.U32 R3, RZ, RZ, 0x44bd2000 ;  /* 0x44bd2000ff038424 */ /* 0x000fca00078e00ff */
[----:B------:R0:W-:Y:S01]  /*5fa40*/  @!P0 STG.E desc[UR4][R4.64], R3 ;  /* 0x0000000304008986 */ /* 0x0001e2000c101904 */
[----:B------:R-:W-:Y:S05]  /*5fa50*/  @!P0 EXIT ;  /* 0x000000000000894d */ /* 0x000fea0003800000 */
[----:B0-----:R-:W-:-:S05]  /*5fa60*/  IMAD.MOV.U32 R3, RZ, RZ, 0x44bd0000 ;  /* 0x44bd0000ff037424 */ /* 0x001fca00078e00ff */
[----:B------:R-:W-:Y:S01]  /*5fa70*/  STG.E desc[UR4][R4.64], R3 ;  /* 0x0000000304007986 */ /* 0x000fe2000c101904 */
[----:B------:R-:W-:Y:S05]  /*5fa80*/  EXIT ;  /* 0x000000000000794d */ /* 0x000fea0003800000 */
.L_x_1808:
        /* <DEDUP_REMOVED lines=15> */
.L_x_1813:
[----:B------:R-:W-:-:S13]  /*5fb80*/  FSETP.NEU.AND P0, PT, R2, R7, PT ;  /* 0x000000070200720b */ /* 0x000fda0003f0d000 */
[----:B------:R-:W-:-:S05]  /*5fb90*/  @!P0 IMAD.MOV.U32 R3, RZ, RZ, 0x44bca000 ;  /* 0x44bca000ff038424 */ /* 0x000fca00078e00ff */
[----:B------:R0:W-:Y:S01]  /*5fba0*/  @!P0 STG.E desc[UR4][R4.64], R3 ;  /* 0x0000000304008986 */ /* 0x0001e2000c101904 */
[----:B------:R-:W-:Y:S05]  /*5fbb0*/  @!P0 EXIT ;  /* 0x000000000000894d */ /* 0x000fea0003800000 */
[----:B0-----:R-:W-:-:S05]  /*5fbc0*/  IMAD.MOV.U32 R3, RZ, RZ, 0x44bc8000 ;  /* 0x44bc8000ff037424 */ /* 0x001fca00078e00ff */
[----:B------:R-:W-:Y:S01]  /*5fbd0*/  STG.E desc[UR4][R4.64], R3 ;  /* 0x0000000304007986 */ /* 0x000fe2000c101904 */
[----:B------:R-:W-:Y:S05]  /*5fbe0*/  EXIT ;  /* 0x000000000000794d */ /* 0x000fea0003800000 */
.L_x_1812:
        /* <DEDUP_REMOVED lines=11> */
.L_x_1814:
[----:B------:R-:W-:-:S13]  /*5fca0*/  FSETP.NEU.AND P0, PT, R2, R3, PT ;  /* 0x000000030200720b */ /* 0x000fda0003f0d000 */
[----:B------:R-:W-:-:S05]  /*5fcb0*/  @!P0 IMAD.MOV.U32 R3, RZ, RZ, 0x44bc2000 ;  /* 0x44bc2000ff038424 */ /* 0x000fca00078e00ff */
[----:B------:R0:W-:Y:S01]  /*5fcc0*/  @!P0 STG.E desc[UR4][R4.64], R3 ;  /* 0x0000000304008986 */ /* 0x0001e2000c101904 */
[----:B------:R-:W-:Y:S05]  /*5fcd0*/  @!P0 EXIT ;  /* 0x000000000000894d */ /* 0x000fea0003800000 */
[----:B0-----:R-:W-:-:S05]  /*5fce0*/  IMAD.MOV.U32 R3, RZ, RZ, 0x44bc0000 ;  /* 0x44bc0000ff037424 */ /* 0x001fca00078e00ff */
[----:B------:R-:W-:Y:S01]  /*5fcf0*/  STG.E desc[UR4][R4.64], R3 ;  /* 0x0000000304007986 */ /* 0x000fe2000c101904 */
[----:B------:R-:W-:Y:S05]  /*5fd00*/  EXIT ;  /* 0x000000000000794d */ /* 0x000fea0003800000 */
.L_x_1799:
        /* <DEDUP_REMOVED lines=23> */
.L_x_1818:
[----:B------:R-:W-:-:S13]  /*5fe80*/  FSETP.NEU.AND P0, PT, R2, R3, PT ;  /* 0x000000030200720b */ /* 0x000fda0003f0d000 */
[----:B------:R-:W-:-:S05]  /*5fe90*/  @!P0 IMAD.MOV.U32 R3, RZ, RZ, 0x44bba000 ;  /* 0x44bba000ff038424 */ /* 0x000fca00078e00ff */
[----:B------:R0:W-:Y:S01]  /*5fea0*/  @!P0 STG.E desc[UR4][R4.64], R3 ;  /* 0x0000000304008986 */ /* 0x0001e2000c101904 */
[----:B------:R-:W-:Y:S05]  /*5feb0*/  @!P0 EXIT ;  /* 0x000000000000894d */ /* 0x000fea0003800000 */
[----:B0-----:R-:W-:-:S05]  /*5fec0*/  IMAD.MOV.U32 R3, RZ, RZ, 0x44bb8000 ;  /* 0x44bb8000ff037424 */ /* 0x001fca00078e00ff */
[----:B------:R-:W-:Y:S01]  /*5fed0*/  STG.E desc[UR4][R4.64], R3 ;  /* 0x0000000304007986 */ /* 0x000fe2000c101904 */
[----:B------:R-:W-:Y:S05]  /*5fee0*/  EXIT ;  /* 0x000000000000794d */ /* 0x000fea0003800000 */
.L_x_1817:
        /* <DEDUP_REMOVED lines=11> */
.L_x_1819:
[----:B------:R-:W-:-:S13]  /*5ffa0*/  FSETP.NEU.AND P0, PT, R2, R7, PT ;  /* 0x000000070200720b */ /* 0x000fda0003f0d000 */
[----:B------:R-:W-:-:S05]  /*5ffb0*/  @!P0 IMAD.MOV.U32 R3, RZ, RZ, 0x44bb2000 ;  /* 0x44bb2000ff038424 */ /* 0x000fca00078e00ff */
[----:B------:R0:W-:Y:S01]  /*5ffc0*/  @!P0 STG.E desc[UR4][R4.64], R3 ;  /* 0x0000000304008986 */ /* 0x0001e2000c101904 */
[----:B------:R-:W-:Y:S05]  /*5ffd0*/  @!P0 EXIT ;  /* 0x000000000000894d */ /* 0x000fea0003800000 */
[----:B0-----:R-:W-:-:S05]  /*5ffe0*/  IMAD.MOV.U32 R3, RZ, RZ, 0x44bb0000 ;  /* 0x44bb0000ff037424 */ /* 0x001fca00078e00ff */
[----:B------:R-:W-:Y:S01]  /*5fff0*/  STG.E desc[UR4][R4.64], R3 ;  /* 0x0000000304007986 */ /* 0x000fe2000c101904 */
[----:B------:R-:W-:Y:S05]  /*60000*/  EXIT ;  /* 0x000000000000794d */ /* 0x000fea0003800000 */
.L_x_1816:
        /* <DEDUP_REMOVED lines=15> */
.L_x_1821:
[----:B------:R-:W-:-:S13]  /*60100*/  FSETP.NEU.AND P0, PT, R2, R7, PT ;  /* 0x000000070200720b */ /* 0x000fda0003f0d000 */
[----:B------:R-:W-:-:S05]  /*60110*/  @!P0 IMAD.MOV.U32 R3, RZ, RZ, 0x44baa000 ;  /* 0x44baa000ff038424 */ /* 0x000fca00078e00ff */
[----:B------:R0:W-:Y:S01]  /*60120*/  @!P0 STG.E desc[UR4][R4.64], R3 ;  /* 0x0000000304008986 */ /* 0x0001e2000c101904 */
[----:B------:R-:W-:Y:S05]  /*60130*/  @!P0 EXIT ;  /* 0x000000000000894d */ /* 0x000fea0003800000 */
[----:B0-----:R-:W-:-:S05]  /*60140*/  IMAD.MOV.U32 R3, RZ, RZ, 0x44ba8000 ;  /* 0x44ba8000ff037424 */ /* 0x001fca00078e00ff */
[----:B------:R-:W-:Y:S01]  /*60150*/  STG.E desc[UR4][R4.64], R3 ;  /* 0x0000000304007986 */ /* 0x000fe2000c101904 */
[----:B------:R-:W-:Y:S05]  /*60160*/  EXIT ;  /* 0x000000000000794d */ /* 0x000fea0003800000 */
.L_x_1820:
        /* <DEDUP_REMOVED lines=11> */
.L_x_1822:
[----:B------:R-:W-:-:S13]  /*60220*/  FSETP.NEU.AND P0, PT, R2, R3, PT ;  /* 0x000000030200720b */ /* 0x000fda0003f0d000 */
[----:B------:R-:W-:-:S05]  /*60230*/  @!P0 IMAD.MOV.U32 R3, RZ, RZ, 0x44ba2000 ;  /* 0x44ba2000ff038424 */ /* 0x000fca00078e00ff */
[----:B------:R0:W-:Y:S01]  /*60240*/  @!P0 STG.E desc[UR4][R4.64], R3 ;  /* 0x0000000304008986 */ /* 0x0001e2000c101904 */
[----:B------:R-:W-:Y:S05]  /*60250*/  @!P0 EXIT ;  /* 0x000000000000894d */ /* 0x000fea0003800000 */
[----:B0-----:R-:W-:-:S05]  /*60260*/  IMAD.MOV.U32 R3, RZ, RZ, 0x44ba0000 ;  /* 0x44ba0000ff037424 */ /* 0x001fca00078e00ff */
[----:B------:R-:W-:Y:S01]  /*60270*/  STG.E desc[UR4][R4.64], R3 ;  /* 0x0000000304007986 */ /* 0x000fe2000c101904 */
[----:B------:R-:W-:Y:S05]  /*60280*/  EXIT ;  /* 0x000000000000794d */ /* 0x000fea0003800000 */
.L_x_1815:
        /* <DEDUP_REMOVED lines=19> */
.L_x_1825:
[----:B------:R-:W-:-:S13]  /*603c0*/  FSETP.NEU.AND P0, PT, R2, R7, PT ;  /* 0x000000070200720b */ /* 0x000fda0003f0d000 */
[----:B------:R-:W-:-:S05]  /*603d0*/  @!P0 IMAD.MOV.U32 R3, RZ, RZ, 0x44b9a000 ;  /* 0x44b9a000ff038424 */ /* 0x000fca00078e00ff */
[----:B------:R0:W-:Y:S01]  /*603e0*/  @!P0 STG.E desc[UR4][R4.64], R3 ;  /* 0x0000000304008986 */ /* 0x0001e2000c101904 */
[----:B------:R-:W-:Y:S05]  /*603f0*/  @!P0 EXIT ;  /* 0x000000000000894d */ /* 0x000fea0003800000 */
[----:B0-----:R-:W-:-:S05]  /*60400*/  IMAD.MOV.U32 R3, RZ, RZ, 0x44b98000 ;  /* 0x44b98000ff037424 */ /* 0x001fca00078e00ff */
[----:B------:R-:W-:Y:S01]  /*60410*/  STG.E desc[UR4][R4.64], R3 ;  /* 0x0000000304007986 */ /* 0x000fe2000c101904 */
[----:B------:R-:W-:Y:S05]  /*60420*/  EXIT ;  /* 0x000000000000794d */ /* 0x000fea0003800000 */
.L_x_1824:
        /* <DEDUP_REMOVED lines=11> */
.L_x_1826:
[----:B------:R-:W-:-:S13]  /*604e0*/  FSETP.NEU.AND P0, PT, R2, R3, PT ;  /* 0x000000030200720b */ /* 0x000fda0003f0d000 */
[----:B------:R-:W-:-:S05]  /*604f0*/  @!P0 IMAD.MOV.U32 R3, RZ, RZ, 0x44b92000 ;  /* 0x44b92000ff038424 */ /* 0x000fca00078e00ff */
[----:B------:R0:W-:Y:S01]  /*60500*/  @!P0 STG.E desc[UR4][R4.64], R3 ;  /* 0x0000000304008986 */ /* 0x0001e2000c101904 */
[----:B------:R-:W-:Y:S05]  /*60510*/  @!P0 EXIT ;  /* 0x000000000000894d */ /* 0x000fea0003800000 */
[----:B0-----:R-:W-:-:S05]  /*60520*/  IMAD.MOV.U32 R3, RZ, RZ, 0x44b90000 ;  /* 0x44b90000ff037424 */ /* 0x001fca00078e00ff */
[----:B------:R-:W-:Y:S01]  /*60530*/  STG.E desc[UR4][R4.64], R3 ;  /* 0x0000000304007986 */ /* 0x000fe2000c101904 */
[----:B------:R-:W-:Y:S05]  /*60540*/  EXIT ;  /* 0x000000000000794d */ /* 0x000fea0003800000 */
.L_x_1823:
        /* <DEDUP_REMOVED lines=15> */
.L_x_1828:
[----:B------:R-:W-:-:S13]  /*60640*/  FSETP.NEU.AND P0, PT, R2, R3, PT ;  /* 0x000000030200720b */ /* 0x000fda0003f0d000 */
[----:B------:R-:W-:-:S05]  /*60650*/  @!P0 IMAD.MOV.U32 R3, RZ, RZ, 0x44b8a000 ;  /* 0x44b8a000ff038424 */ /* 0x000fca00078e00ff */
[----:B------:R0:W-:Y:S01]  /*60660*/  @!P0 STG.E desc[UR4][R4.64], R3 ;  /* 0x0000000304008986 */ /* 0x0001e2000c101904 */
[----:B------:R-:W-:Y:S05]  /*60670*/  @!P0 EXIT ;  /* 0x000000000000894d */ /* 0x000fea0003800000 */
[----:B0-----:R-:W-:-:S05]  /*60680*/  IMAD.MOV.U32 R3, RZ, RZ, 0x44b88000 ;  /* 0x44b88000ff037424 */ /* 0x001fca00078e00ff */
[----:B------:R-:W-:Y:S01]  /*60690*/  STG.E desc[UR4][R4.64], R3 ;  /* 0x0000000304007986 */ /* 0x000fe2000c101904 */
[----:B------:R-:W-:Y:S05]  /*606a0*/  EXIT ;  /* 0x000000000000794d */ /* 0x000fea0003800000 */
.L_x_1827:
        /* <DEDUP_REMOVED lines=11> */
.L_x_1829:
[----:B------:R-:W-:-:S13]  /*60760*/  FSETP.NEU.AND P0, PT, R2, R7, PT ;  /* 0x000000070200720b */ /* 0x000fda0003f0d000 */
[----:B------:R-:W-:-:S05]  /*60770*/  @!P0 IMAD.MOV.U32 R3, RZ, RZ, 0x44b82000 ;  /* 0x44b82000ff038424 */ /* 0x000fca00078e00ff */
[----:B------:R0:W-:Y:S01]  /*60780*/  @!P0 STG.E desc[UR4][R4.64], R3 ;  /* 0x0000000304008986 */ /* 0x0001e2000c101904 */
[----:B------:R-:W-:Y:S05]  /*60790*/  @!P0 EXIT ;  /* 0x000000000000894d */ /* 0x000fea0003800000 */
[----:B0-----:R-:W-:-:S05]  /*607a0*/  IMAD.MOV.U32 R3, RZ, RZ, 0x44b80000 ;  /* 0x44b80000ff037424 */ /* 0x001fca00078e00ff */
[----:B------:R-:W-:Y:S01]  /*607b0*/  STG.E desc[UR4][R4.64], R3 ;  /* 0x0000000304007986 */ /* 0x000fe2000c101904 */
[----:B------:R-:W-:Y:S05]  /*607c0*/  EXIT ;  /* 0x000000000000794d */ /* 0x000fea0003800000 */
.L_x_1798:
        /* <DEDUP_REMOVED lines=27> */
.L_x_1834:
[----:B------:R-:W-:-:S13]  /*60980*/  FSETP.NEU.AND P0, PT, R2, R3, PT ;  /* 0x000000030200720b */ /* 0x000fda0003f0d000 */
[----:B------:R-:W-:-:S05]  /*60990*/  @!P0 IMAD.MOV.U32 R3, RZ, RZ, 0x44b7a000 ;  /* 0x44b7a000ff038424 */ /* 0x000fca00078e00ff */
[----:B------:R0:W-:Y:S01]  /*609a0*/  @!P0 STG.E desc[UR4][R4.64], R3 ;  /* 0x0000000304008986 */ /* 0x0001e2000c101904 */
[----:B------:R-:W-:Y:S05]  /*609b0*/  @!P0 EXIT ;  /* 0x000000000000894d */ /* 0x000fea0003800000 */
[----:B0-----:R-:W-:-:S05]  /*609c0*/  IMAD.MOV.U32 R3, RZ, RZ, 0x44b78000 ;  /* 0x44b78000ff037424 */ /* 0x001fca00078e00ff */
[----:B------:R-:W-:Y:S01]  /*609d0*/  STG.E desc[UR4][R4.64], R3 ;  /* 0x0000000304007986 */ /* 0x000fe2000c101904 */
[----:B------:R-:W-:Y:S05]  /*609e0*/  EXIT ;  /* 0x000000000000794d */ /* 0x000fea0003800000 */
.L_x_1833:
        /* <DEDUP_REMOVED lines=11> */
.L_x_1835:
[----:B------:R-:W-:-:S13]  /*60aa0*/  FSETP.NEU.AND P0, PT, R2, R7, PT ;  /* 0x000000070200720b */ /* 0x000fda0003f0d000 */
[----:B------:R-:W-:-:S05]  /*60ab0*/  @!P0 IMAD.MOV.U32 R3, RZ, RZ, 0x44b72000 ;  /* 0x44b72000ff038424 */ /* 0x000fca00078e00ff */
[----:B------:R0:W-:Y:S01]  /*60ac0*/  @!P0 STG.E desc[UR4][R4.64], R3 ;  /* 0x0000000304008986 */ /* 0x0001e2000c101904 */
[----:B------:R-:W-:Y:S05]  /*60ad0*/  @!P0 EXIT ;  /* 0x000000000000894d */ /* 0x000fea0003800000 */
[----:B0-----:R-:W-:-:S05]  /*60ae0*/  IMAD.MOV.U32 R3, RZ, RZ, 0x44b70000 ;  /* 0x44b70000ff037424 */ /* 0x001fca00078e00ff */
[----:B------:R-:W-:Y:S01]  /*60af0*/  STG.E desc[UR4][R4.64], R3 ;  /* 0x0000000304007986 */ /* 0x000fe2000c101904 */
[----:B------:R-:W-:Y:S05]  /*60b00*/  EXIT ;  /* 0x000000000000794d */ /* 0x000fea0003800000 */
.L_x_1832:
        /* <DEDUP_REMOVED lines=15> */
.L_x_1837:
[----:B------:R-:W-:-:S13]  /*60c00*/  FSETP.NEU.AND P0, PT, R2, R7, PT ;  /* 0x000000070200720b */ /* 0x000fda0003f0d000 */
[----:B------:R-:W-:-:S05]  /*60c10*/  @!P0 IMAD.MOV.U32 R3, RZ, RZ, 0x44b6a000 ;  /* 0x44b6a000ff038424 */ /* 0x000fca00078e00ff */
[----:B------:R0:W-:Y:S01]  /*60c20*/  @!P0 STG.E desc[UR4][R4.64], R3 ;  /* 0x0000000304008986 */ /* 0x0001e2000c101904 */
[----:B------:R-:W-:Y:S05]  /*60c30*/  @!P0 EXIT ;  /* 0x000000000000894d */ /* 0x000fea0003800000 */
[----:B0-----:R-:W-:-:S05]  /*60c40*/  IMAD.MOV.U32 R3, RZ, RZ, 0x44b68000 ;  /* 0x44b68000ff037424 */ /* 0x001fca00078e00ff */
[----:B------:R-:W-:Y:S01]  /*60c50*/  STG.E desc[UR4][R4.64], R3 ;  /* 0x0000000304007986 */ /* 0x000fe2000c101904 */
[----:B------:R-:W-:Y:S05]  /*60c60*/  EXIT ;  /* 0x000000000000794d */ /* 0x000fea0003800000 */
.L_x_1836:
        /* <DEDUP_REMOVED lines=11> */
.L_x_1838:
[----:B------:R-:W-:-:S13]  /*60d20*/  FSETP.NEU.AND P0, PT, R2, R3, PT ;  /* 0x000000030200720b */ /* 0x000fda0003f0d000 */
[----:B------:R-:W-:-:S05]  /*60d30*/  @!P0 IMAD.MOV.U32 R3, RZ, RZ, 0x44b62000 ;  /* 0x44b62000ff038424 */ /* 0x000fca00078e00ff */
[----:B------:R0:W-:Y:S01]  /*60d40*/  @!P0 STG.E desc[UR4][R4.64], R3 ;  /* 0x0000000304008986 */ /* 0x0001e2000c101904 */
[----:B------:R-:W-:Y:S05]  /*60d50*/  @!P0 EXIT ;  /* 0x000000000000894d */ /* 0x000fea0003800000 */
[----:B0-----:R-:W-:-:S05]  /*60d60*/  IMAD.MOV.U32 R3, RZ, RZ, 0x44b60000 ;  /* 0x44b60000ff037424 */ /* 0x001fca00078e00ff */
[----:B------:R-:W-:Y:S01]  /*60d70*/  STG.E desc[UR4][R4.64], R3 ;  /* 0x0000000304007986 */ /* 0x000fe2000c101904 */
[----:B------:R-:W-:Y:S05]  /*60d80*/  EXIT ;  /* 0x000000000000794d */ /* 0x000fea0003800000 */
.L_x_1831:
        /* <DEDUP_REMOVED lines=19> */
.L_x_1841:
[----:B------:R-:W-:-:S13]  /*60ec0*/  FSETP.NEU.AND P0, PT, R2, R7, PT ;  /* 0x000000070200720b */ /* 0x000fda0003f0d000 */
[----:B------:R-:W-:-:S05]  /*60ed0*/  @!P0 IMAD.MOV.U32 R3, RZ, RZ, 0x44b5a000 ;  /* 0x44b5a000ff038424 */ /* 0x000fca00078e00ff */
[----:B------:R0:W-:Y:S01]  /*60ee0*/  @!P0 STG.E desc[UR4][R4.64], R3 ;  /* 0x0000000304008986 */ /* 0x0001e2000c101904 */
[----:B------:R-:W-:Y:S05]  /*60ef0*/  @!P0 EXIT ;  /* 0x000000000000894d */ /* 0x000fea0003800000 */
[----:B0-----:R-:W-:-:S05]  /*60f00*/  IMAD.MOV.U32 R3, RZ, RZ, 0x44b58000 ;  /* 0x44b58000ff037424 */ /* 0x001fca00078e00ff */
[----:B------:R-:W-:Y:S01]  /*60f10*/  STG.E desc[UR4][R4.64], R3 ;  /* 0x0000000304007986 */ /* 0x000fe2000c101904 */
[----:B------:R-:W-:Y:S05]  /*60f20*/  EXIT ;  /* 0x000000000000794d */ /* 0x000fea0003800000 */
.L_x_1840:
        /* <DEDUP_REMOVED lines=11> */
.L_x_1842:
[----:B------:R-:W-:-:S13]  /*60fe0*/  FSETP.NEU.AND P0, PT, R2, R3, PT ;  /* 0x000000030200720b */ /* 0x000fda0003f0d000 */
[----:B------:R-:W-:-:S05]  /*60ff0*/  @!P0 IMAD.MOV.U32 R3, RZ, RZ, 0x44b52000 ;  /* 0x44b52000ff038424 */ /* 0x000fca00078e00ff */
[----:B------:R0:W-:Y:S01]  /*61000*/  @!P0 STG.E desc[UR4][R4.64], R3 ;  /* 0x0000000304008986 */ /* 0x0001e2000c101904 */
[----:B------:R-:W-:Y:S05]  /*61010*/  @!P0 EXIT ;  /* 0x000000000000894d */ /* 0x000fea0003800000 */
[----:B0-----:R-:W-:-:S05]  /*61020*/  IMAD.MOV.U32 R3, RZ, RZ, 0x44b50000 ;  /* 0x44b50000ff037424 */ /* 0x001fca00078e00ff */
[----:B------:R-:W-:Y:S01]  /*61030*/  STG.E desc[UR4][R4.64], R3 ;  /* 0x0000000304007986 */ /* 0x000fe2000c101904 */
[----:B------:R-:W-:Y:S05]  /*61040*/  EXIT ;  /* 0x000000000000794d */ /* 0x000fea0003800000 */
.L_x_1839:
        /* <DEDUP_REMOVED lines=15> */
.L_x_1844:
[----:B------:R-:W-:-:S13]  /*61140*/  FSETP.NEU.AND P0, PT, R2, R3, PT ;  /* 0x000000030200720b */ /* 0x000fda0003f0d000 */
[----:B------:R-:W-:-:S05]  /*61150*/  @!P0 IMAD.MOV.U32 R3, RZ, RZ, 0x44b4a000 ;  /* 0x44b4a000ff038424 */ /* 0x000fca00078e00ff */
[----:B------:R0:W-:Y:S01]  /*61160*/  @!P0 STG.E desc[UR4][R4.64], R3 ;  /* 0x0000000304008986 */ /* 0x0001e2000c101904 */
[----:B------:R-:W-:Y:S05]  /*61170*/  @!P0 EXIT ;  /* 0x000000000000894d */ /* 0x000fea0003800000 */
[----:B0-----:R-:W-:-:S05]  /*61180*/  IMAD.MOV.U32 R3, RZ, RZ, 0x44b48000 ;  /* 0x44b48000ff037424 */ /* 0x001fca00078e00ff */
[----:B------:R-:W-:Y:S01]  /*61190*/  STG.E desc[UR4][R4.64], R3 ;  /* 0x0000000304007986 */ /* 0x000fe2000c101904 */
[----:B------:R-:W-:Y:S05]  /*611a0*/  EXIT ;  /* 0x000000000000794d */ /* 0x000fea0003800000 */
.L_x_1843:
        /* <DEDUP_REMOVED lines=11> */
.L_x_1845:
[----:B------:R-:W-:-:S13]  /*61260*/  FSETP.NEU.AND P0, PT, R2, R7, PT ;  /* 0x000000070200720b */ /* 0x000fda0003f0d000 */
[----:B------:R-:W-:-:S05]  /*61270*/  @!P0 IMAD.MOV.U32 R3, RZ, RZ, 0x44b42000 ;  /* 0x44b42000ff038424 */ /* 0x000fca00078e00ff */
[----:B------:R0:W-:Y:S01]  /*61280*/  @!P0 STG.E desc[UR4][R4.64], R3 ;  /* 0x0000000304008986 */ /* 0x0001e2000c101904 */
[----:B------:R-:W-:Y:S05]  /*61290*/  @!P0 EXIT ;  /* 0x000000000000894d */ /* 0x000fea0003800000 */
[----:B0-----:R-:W-:-:S05]  /*612a0*/  IMAD.MOV.U32 R3, RZ, RZ, 0x44b40000 ;  /* 0x44b40000ff037424 */ /* 0x001fca00078e00ff */
[----:B------:R-:W-:Y:S01]  /*612b0*/  STG.E desc[UR4][R4.64], R3 ;  /* 0x0000000304007986 */ /* 0x000fe2000c101904 */
[----:B------:R-:W-:Y:S05]  /*612c0*/  EXIT ;  /* 0x000000000000794d */ /* 0x000fea0003800000 */
.L_x_1830:
        /* <DEDUP_REMOVED lines=23> */
.L_x_1849:
[----:B------:R-:W-:-:S13]  /*61440*/  FSETP.NEU.AND P0, PT, R2, R7, PT ;  /* 0x000000070200720b */ /* 0x000fda0003f0d000 */
[----:B------:R-:W-:-:S05]  /*61450*/  @!P0 IMAD.MOV.U32 R3, RZ, RZ, 0x44b3a000 ;  /* 0x44b3a000ff038424 */ /* 0x000fca00078e00ff */
[----:B------:R0:W-:Y:S01]  /*61460*/  @!P0 STG.E desc[UR4][R4.64], R3 ;  /* 0x0000000304008986 */ /* 0x0001e2000c101904 */
[----:B------:R-:W-:Y:S05]  /*61470*/  @!P0 EXIT ;  /* 0x000000000000894d */ /* 0x000fea0003800000 */
[----:B0-----:R-:W-:-:S05]  /*61480*/  IMAD.MOV.U32 R3, RZ, RZ, 0x44b38000 ;  /* 0x44b38000ff037424 */ /* 0x001fca00078e00ff */
[----:B------:R-:W-:Y:S01]  /*61490*/  STG.E desc[UR4][R4.64], R3 ;  /* 0x0000000304007986 */ /* 0x000fe2000c101904 */
[----:B------:R-:W-:Y:S05]  /*614a0*/  EXIT ;  /* 0x000000000000794d */ /* 0x000fea0003800000 */
.L_x_1848:
        /* <DEDUP_REMOVED lines=11> */
.L_x_1850:
[----:B------:R-:W-:-:S13]  /*61560*/  FSETP.NEU.AND P0, PT, R2, R3, PT ;  /* 0x000000030200720b */ /* 0x000fda0003f0d000 */
[----:B------:R-:W-:-:S05]  /*61570*/  @!P0 IMAD.MOV.U32 R3, RZ, RZ, 0x44b32000 ;  /* 0x44b32000ff038424 */ /* 0x000fca00078e00ff */
[----:B------:R0:W-:Y:S01]  /*61580*/  @!P0 STG.E desc[UR4][R4.64], R3 ;  /* 0x0000000304008986 */ /* 0x0001e2000c101904 */
[----:B------:R-:W-:Y:S05]  /*61590*/  @!P0 EXIT ;  /* 0x000000000000894d */ /* 0x000fea0003800000 */
[----:B0-----:R-:W-:-:S05]  /*615a0*/  IMAD.MOV.U32 R3, RZ, RZ, 0x44b30000 ;  /* 0x44b30000ff037424 */ /* 0x001fca00078e00ff */
[----:B------:R-:W-:Y:S01]  /*615b0*/  STG.E desc[UR4][R4.64], R3 ;  /* 0x0000000304007986 */ /* 0x000fe2000c101904 */
[----:B------:R-:W-:Y:S05]  /*615c0*/  EXIT ;  /* 0x000000000000794d */ /* 0x000fea0003800000 */
.L_x_1847:
        /* <DEDUP_REMOVED lines=15> */
.L_x_1852:
[----:B------:R-:W-:-:S13]  /*616c0*/  FSETP.NEU.AND P0, PT, R2, R3, PT ;  /* 0x000000030200720b */ /* 0x000fda0003f0d000 */
[----:B------:R-:W-:-:S05]  /*616d0*/  @!P0 IMAD.MOV.U32 R3, RZ, RZ, 0x44b2a000 ;  /* 0x44b2a000ff038424 */ /* 0x000fca00078e00ff */
[----:B------:R0:W-:Y:S01]  /*616e0*/  @!P0 STG.E desc[UR4][R4.64], R3 ;  /* 0x0000000304008986 */ /* 0x0001e2000c101904 */
[----:B------:R-:W-:Y:S05]  /*616f0*/  @!P0 EXIT ;  /* 0x000000000000894d */ /* 0x000fea0003800000 */
[----:B0-----:R-:W-:-:S05]  /*61700*/  IMAD.MOV.U32 R3, RZ, RZ, 0x44b28000 ;  /* 0x44b28000ff037424 */ /* 0x001fca00078e00ff */
[----:B------:R-:W-:Y:S01]  /*61710*/  STG.E desc[UR4][R4.64], R3 ;  /* 0x0000000304007986 */ /* 0x000fe2000c101904 */
[----:B------:R-:W-:Y:S05]  /*61720*/  EXIT ;  /* 0x000000000000794d */ /* 0x000fea0003800000 */
.L_x_1851:
        /* <DEDUP_REMOVED lines=11> */
.L_x_1853:
[----:B------:R-:W-:-:S13]  /*617e0*/  FSETP.NEU.AND P0, PT, R2, R7, PT ;  /* 0x000000070200720b */ /* 0x000fda0003f0d000 */
[----:B------:R-:W-:-:S05]  /*617f0*/  @!P0 IMAD.MOV.U32 R3, RZ, RZ, 0x44b22000 ;  /* 0x44b22000ff038424 */ /* 0x000fca00078e00ff */
[----:B------:R0:W-:Y:S01]  /*61800*/  @!P0 STG.E desc[UR4][R4.64], R3 ;  /* 0x0000000304008986 */ /* 0x0001e2000c101904 */
[----:B------:R-:W-:Y:S05]  /*61810*/  @!P0 EXIT ;  /* 0x000000000000894d */ /* 0x000fea0003800000 */
[----:B0-----:R-:W-:-:S05]  /*61820*/  IMAD.MOV.U32 R3, RZ, RZ, 0x44b20000 ;  /* 0x44b20000ff037424 */ /* 0x001fca00078e00ff */
[----:B------:R-:W-:Y:S01]  /*61830*/  STG.E desc[UR4][R4.64], R3 ;  /* 0x0000000304007986 */ /* 0x000fe2000c101904 */
[----:B------:R-:W-:Y:S05]  /*61840*/  EXIT ;  /* 0x000000000000794d */ /* 0x000fea0003800000 */
.L_x_1846:
        /* <DEDUP_REMOVED lines=19> */
.L_x_1856:
[----:B------:R-:W-:-:S13]  /*61980*/  FSETP.NEU.AND P0, PT, R2, R3, PT ;  /* 0x000000030200720b */ /* 0x000fda0003f0d000 */
[----:B------:R-:W-:-:S05]  /*61990*/  @!P0 IMAD.MOV.U32 R3, RZ, RZ, 0x44b1a000 ;  /* 0x44b1a000ff038424 */ /* 0x000fca00078e00ff */
[----:B------:R0:W-:Y:S01]  /*619a0*/  @!P0 STG.E desc[UR4][R4.64], R3 ;  /* 0x0000000304008986 */ /* 0x0001e2000c101904 */
[----:B------:R-:W-:Y:S05]  /*619b0*/  @!P0 EXIT ;  /* 0x000000000000894d */ /* 0x000fea0003800000 */
[----:B0-----:R-:W-:-:S05]  /*619c0*/  IMAD.MOV.U32 R3, RZ, RZ, 0x44b18000 ;  /* 0x44b18000ff037424 */ /* 0x001fca00078e00ff */
[----:B------:R-:W-:Y:S01]  /*619d0*/  STG.E desc[UR4][R4.64], R3 ;  /* 0x0000000304007986 */ /* 0x000fe2000c101904 */
[----:B------:R-:W-:Y:S05]  /*619e0*/  EXIT ;  /* 0x000000000000794d */ /* 0x000fea0003800000 */
.L_x_1855:
        /* <DEDUP_REMOVED lines=11> */
.L_x_1857:
[----:B------:R-:W-:-:S13]  /*61aa0*/  FSETP.NEU.AND P0, PT, R2, R7, PT ;  /* 0x000000070200720b */ /* 0x000fda0003f0d000 */
[----:B------:R-:W-:-:S05]  /*61ab0*/  @!P0 IMAD.MOV.U32 R3, RZ, RZ, 0x44b12000 ;  /* 0x44b12000ff038424 */ /* 0x000fca00078e00ff */
[----:B------:R0:W-:Y:S01]  /*61ac0*/  @!P0 STG.E desc[UR4][R4.64], R3 ;  /* 0x0000000304008986 */ /* 0x0001e2000c101904 */
[----:B------:R-:W-:Y:S05]  /*61ad0*/  @!P0 EXIT ;  /* 0x000000000000894d */ /* 0x000fea0003800000 */
[----:B0-----:R-:W-:-:S05]  /*61ae0*/  IMAD.MOV.U32 R3, RZ, RZ, 0x44b10000 ;  /* 0x44b10000ff037424 */ /* 0x001fca00078e00ff */
[----:B------:R-:W-:Y:S01]  /*61af0*/  STG.E desc[UR4][R4.64], R3 ;  /* 0x0000000304007986 */ /* 0x000fe2000c101904 */
[----:B------:R-:W-:Y:S05]  /*61b00*/  EXIT ;  /* 0x000000000000794d */ /* 0x000fea0003800000 */
.L_x_1854:
        /* <DEDUP_REMOVED lines=15> */
.L_x_1859:
[----:B------:R-:W-:-:S13]  /*61c00*/  FSETP.NEU.AND P0, PT, R2, R7, PT ;  /* 0x000000070200720b */ /* 0x000fda0003f0d000 */
[----:B------:R-:W-:-:S05]  /*61c10*/  @!P0 IMAD.MOV.U32 R3, RZ, RZ, 0x44b0a000 ;  /* 0x44b0a000ff038424 */ /* 0x000fca00078e00ff */
[----:B------:R0:W-:Y:S01]  /*61c20*/  @!P0 STG.E desc[UR4][R4.64], R3 ;  /* 0x0000000304008986 */ /* 0x0001e2000c101904 */
[----:B------:R-:W-:Y:S05]  /*61c30*/  @!P0 EXIT ;  /* 0x000000000000894d */ /* 0x000fea0003800000 */
[----:B0-----:R-:W-:-:S05]  /*61c40*/  IMAD.MOV.U32 R3, RZ, RZ, 0x44b08000 ;  /* 0x44b08000ff037424 */ /* 0x001fca00078e00ff */
[----:B------:R-:W-:Y:S01]  /*61c50*/  STG.E desc[UR4][R4.64], R3 ;  /* 0x0000000304007986 */ /* 0x000fe2000c101904 */
[----:B------:R-:W-:Y:S05]  /*61c60*/  EXIT ;  /* 0x000000000000794d */ /* 0x000fea0003800000 */
.L_x_1858:
        /* <DEDUP_REMOVED lines=11> */
.L_x_1860:
[----:B------:R-:W-:-:S13]  /*61d20*/  FSETP.NEU.AND P0, PT, R2, R3, PT ;  /* 0x000000030200720b */ /* 0x000fda0003f0d000 */
[----:B------:R-:W-:-:S05]  /*61d30*/  @!P0 IMAD.MOV.U32 R3, RZ, RZ, 0x44b02000 ;  /* 0x44b02000ff038424 */ /* 0x000fca00078e00ff */
[----:B------:R0:W-:Y:S01]  /*61d40*/  @!P0 STG.E desc[UR4][R4.64], R3 ;  /* 0x0000000304008986 */ /* 0x0001e2000c101904 */
[----:B------:R-:W-:Y:S05]  /*61d50*/  @!P0 EXIT ;  /* 0x000000000000894d */ /* 0x000fea0003800000 */
[----:B0-----:R-:W-:-:S05]  /*61d60*/  IMAD.MOV.U32 R3, RZ, RZ, 0x44b00000 ;  /* 0x44b00000ff037424 */ /* 0x001fca00078e00ff */
[----:B------:R-:W-:Y:S01]  /*61d70*/  STG.E desc[UR4][R4.64], R3 ;  /* 0x0000000304007986 */ /* 0x000fe2000c101904 */
[----:B------:R-:W-:Y:S05]  /*61d80*/  EXIT ;  /* 0x000000000000794d */ /* 0x000fea0003800000 */
.L_x_1797:
        /* <DEDUP_REMOVED lines=31> */
.L_x_1866:
[----:B------:R-:W-:-:S13]  /*61f80*/  FSETP.NEU.AND P0, PT, R2, R3, PT ;  /* 0x000000030200720b */ /* 0x000fda0003f0d000 */
[----:B------:R-:W-:-:S05]  /*61f90*/  @!P0 IMAD.MOV.U32 R3, RZ, RZ, 0x44afa000 ;  /* 0x44afa000ff038424 */ /* 0x000fca00078e00ff */
[----:B------:R0:W-:Y:S01]  /*61fa0*/  @!P0 STG.E desc[UR4][R4.64], R3 ;  /* 0x0000000304008986 */ /* 0x0001e2000c101904 */
[----:B------:R-:W-:Y:S05]  /*61fb0*/  @!P0 EXIT ;  /* 0x000000000000894d */ /* 0x000fea0003800000 */
[----:B0-----:R-:W-:-:S05]  /*61fc0*/  IMAD.MOV.U32 R3, RZ, RZ, 0x44af8000 ;  /* 0x44af8000ff037424 */ /* 0x001fca00078e00ff */
[----:B------:R-:W-:Y:S01]  /*61fd0*/  STG.E desc[UR4][R4.64], R3 ;  /* 0x0000000304007986 */ /* 0x000fe2000c101904 */
[----:B------:R-:W-:Y:S05]  /*61fe0*/  EXIT ;  /* 0x000000000000794d */ /* 0x000fea0003800000 */
.L_x_1865:
        /* <DEDUP_REMOVED lines=11> */
.L_x_1867:
[----:B------:R-:W-:-:S13]  /*620a0*/  FSETP.NEU.AND P0, PT, R2, R7, PT ;  /* 0x000000070200720b */ /* 0x000fda0003f0d000 */
[----:B------:R-:W-:-:S05]  /*620b0*/  @!P0 IMAD.MOV.U32 R3, RZ, RZ, 0x44af2000 ;  /* 0x44af2000ff038424 */ /* 0x000fca00078e00ff */
[----:B------:R0:W-:Y:S01]  /*620c0*/  @!P0 STG.E desc[UR4][R4.64], R3 ;  /* 0x0000000304008986 */ /* 0x0001e2000c101904 */
[----:B------:R-:W-:Y:S05]  /*620d0*/  @!P0 EXIT ;  /* 0x000000000000894d */ /* 0x000fea0003800000 */
[----:B0-----:R-:W-:-:S05]  /*620e0*/  IMAD.MOV.U32 R3, RZ, RZ, 0x44af0000 ;  /* 0x44af0000ff037424 */ /* 0x001fca00078e00ff */
[----:B------:R-:W-:Y:S01]  /*620f0*/  STG.E desc[UR4][R4.64], R3 ;  /* 0x0000000304007986 */ /* 0x000fe2000c101904 */
[----:B------:R-:W-:Y:S05]  /*62100*/  EXIT ;  /* 0x000000000000794d */ /* 0x000fea0003800000 */
.L_x_1864:
        /* <DEDUP_REMOVED lines=15> */
.L_x_1869:
[----:B------:R-:W-:-:S13]  /*62200*/  FSETP.NEU.AND P0, PT, R2, R7, PT ;  /* 0x000000070200720b */ /* 0x000fda0003f0d000 */
[----:B------:R-:W-:-:S05]  /*62210*/  @!P0 IMAD.MOV.U32 R3, RZ, RZ, 0x44aea000 ;  /* 0x44aea000ff038424 */ /* 0x000fca00078e00ff */
[----:B------:R0:W-:Y:S01]  /*62220*/  @!P0 STG.E desc[UR4][R4.64], R3 ;  /* 0x0000000304008986 */ /* 0x0001e2000c101904 */
[----:B------:R-:W-:Y:S05]  /*62230*/  @!P0 EXIT ;  /* 0x000000000000894d */ /* 0x000fea0003800000 */
[----:B0-----:R-:W-:-:S05]  /*62240*/  IMAD.MOV.U32 R3, RZ, RZ, 0x44ae8000 ;  /* 0x44ae8000ff037424 */ /* 0x001fca00078e00ff */
[----:B------:R-:W-:Y:S01]  /*62250*/  STG.E desc[UR4][R4.64], R3 ;  /* 0x0000000304007986 */ /* 0x000fe2000c101904 */
[----:B------:R-:W-:Y:S05]  /*62260*/  EXIT ;  /* 0x000000000000794d */ /* 0x000fea0003800000 */
.L_x_1868:
        /* <DEDUP_REMOVED lines=11> */
.L_x_1870:
[----:B------:R-:W-:-:S13]  /*62320*/  FSETP.NEU.AND P0, PT, R2, R3, PT ;  /* 0x000000030200720b */ /* 0x000fda0003f0d000 */
[----:B------:R-:W-:-:S05]  /*62330*/  @!P0 IMAD.MOV.U32 R3, RZ, RZ, 0x44ae2000 ;  /* 0x44ae2000ff038424 */ /* 0x000fca00078e00ff */
[----:B------:R0:W-:Y:S01]  /*62340*/  @!P0 STG.E desc[UR4][R4.64], R3 ;  /* 0x0000000304008986 */ /* 0x0001e2000c101904 */
[----:B------:R-:W-:Y:S05]  /*62350*/  @!P0 EXIT ;  /* 0x000000000000894d */ /* 0x000fea0003800000 */
[----:B0-----:R-:W-:-:S05]  /*62360*/  IMAD.MOV.U32 R3, RZ, RZ, 0x44ae0000 ;  /* 0x44ae0000ff037424 */ /* 0x001fca00078e00ff */
[----:B------:R-:W-:Y:S01]  /*62370*/  STG.E desc[UR4][R4.64], R3 ;  /* 0x0000000304007986 */ /* 0x000fe2000c101904 */
[----:B------:R-:W-:Y:S05]  /*62380*/  EXIT ;  /* 0x000000000000794d */ /* 0x000fea0003800000 */
.L_x_1863:
        /* <DEDUP_REMOVED lines=19> */
.L_x_1873:
[----:B------:R-:W-:-:S13]  /*624c0*/  FSETP.NEU.AND P0, PT, R2, R7, PT ;  /* 0x000000070200720b */ /* 0x000fda0003f0d000 */
[----:B------:R-:W-:-:S05]  /*624d0*/  @!P0 IMAD.MOV.U32 R3, RZ, RZ, 0x44ada000 ;  /* 0x44ada000ff038424 */ /* 0x000fca00078e00ff */
[----:B------:R0:W-:Y:S01]  /*624e0*/  @!P0 STG.E desc[UR4][R4.64], R3 ;  /* 0x0000000304008986 */ /* 0x0001e2000c101904 */
[----:B------:R-:W-:Y:S05]  /*624f0*/  @!P0 EXIT ;  /* 0x000000000000894d */ /* 0x000fea0003800000 */
[----:B0-----:R-:W-:-:S05]  /*62500*/  IMAD.MOV.U32 R3, RZ, RZ, 0x44ad8000 ;  /* 0x44ad8000ff037424 */ /* 0x001fca00078e00ff */
[----:B------:R-:W-:Y:S01]  /*62510*/  STG.E desc[UR4][R4.64], R3 ;  /* 0x0000000304007986 */ /* 0x000fe2000c101904 */
[----:B------:R-:W-:Y:S05]  /*62520*/  EXIT ;  /* 0x000000000000794d */ /* 0x000fea0003800000 */
.L_x_1872:
        /* <DEDUP_REMOVED lines=11> */
.L_x_1874:
[----:B------:R-:W-:-:S13]  /*625e0*/  FSETP.NEU.AND P0, PT, R2, R3, PT ;  /* 0x000000030200720b */ /* 0x000fda0003f0d000 */
[----:B------:R-:W-:-:S05]  /*625f0*/  @!P0 IMAD.MOV.U32 R3, RZ, RZ, 0x44ad2000 ;  /* 0x44ad2000ff038424 */ /* 0x000fca00078e00ff */
[----:B------:R0:W-:Y:S01]  /*62600*/  @!P0 STG.E desc[UR4][R4.64], R3 ;  /* 0x0000000304008986 */ /* 0x0001e2000c101904 */
[----:B------:R-:W-:Y:S05]  /*62610*/  @!P0 EXIT ;  /* 0x000000000000894d */ /* 0x000fea0003800000 */
[----:B0-----:R-:W-:-:S05]  /*62620*/  IMAD.MOV.U32 R3, RZ, RZ, 0x44ad0000 ;  /* 0x44ad0000ff037424 */ /* 0x001fca00078e00ff */
[----:B------:R-:W-:Y:S01]  /*62630*/  STG.E desc[UR4][R4.64], R3 ;  /* 0x0000000304007986 */ /* 0x000fe2000c101904 */
[----:B------:R-:W-:Y:S05]  /*62640*/  EXIT ;  /* 0x000000000000794d */ /* 0x000fea0003800000 */
.L_x_1871:
        /* <DEDUP_REMOVED lines=15> */
.L_x_1876:
[----:B------:R-:W-:-:S13]  /*62740*/  FSETP.NEU.AND P0, PT, R2, R3, PT ;  /* 0x000000030200720b */ /* 0x000fda0003f0d000 */
[----:B------:R-:W-:-:S05]  /*62750*/  @!P0 IMAD.MOV.U32 R3, RZ, RZ, 0x44aca000 ;  /* 0x44aca000ff038424 */ /* 0x000fca00078e00ff */
[----:B------:R0:W-:Y:S01]  /*62760*/  @!P0 STG.E desc[UR4][R4.64], R3 ;  /* 0x0000000304008986 */ /* 0x0001e2000c101904 */
[----:B------:R-:W-:Y:S05]  /*62770*/  @!P0 EXIT ;  /* 0x000000000000894d */ /* 0x000fea0003800000 */
[----:B0-----:R-:W-:-:S05]  /*62780*/  IMAD.MOV.U32 R3, RZ, RZ, 0x44ac8000 ;  /* 0x44ac8000ff037424 */ /* 0x001fca00078e00ff */
[----:B------:R-:W-:Y:S01]  /*62790*/  STG.E desc[UR4][R4.64], R3 ;  /* 0x0000000304007986 */ /* 0x000fe2000c101904 */
[----:B------:R-:W-:Y:S05]  /*627a0*/  EXIT ;  /* 0x000000000000794d */ /* 0x000fea0003800000 */
.L_x_1875:
        /* <DEDUP_REMOVED lines=11> */
.L_x_1877:
[----:B------:R-:W-:-:S13]  /*62860*/  FSETP.NEU.AND P0, PT, R2, R7, PT ;  /* 0x000000070200720b */ /* 0x000fda0003f0d000 */
[----:B------:R-:W-:-:S05]  /*62870*/  @!P0 IMAD.MOV.U32 R3, RZ, RZ, 0x44ac2000 ;  /* 0x44ac2000ff038424 */ /* 0x000fca00078e00ff */
[----:B------:R0:W-:Y:S01]  /*62880*/  @!P0 STG.E desc[UR4][R4.64], R3 ;  /* 0x0000000304008986 */ /* 0x0001e2000c101904 */
[----:B------:R-:W-:Y:S05]  /*62890*/  @!P0 EXIT ;  /* 0x000000000000894d */ /* 0x000fea0003800000 */
[----:B0-----:R-:W-:-:S05]  /*628a0*/  IMAD.MOV.U32 R3, RZ, RZ, 0x44ac0000 ;  /* 0x44ac0000ff037424 */ /* 0x001fca00078e00ff */
[----:B------:R-:W-:Y:S01]  /*628b0*/  STG.E desc[UR4][R4.64], R3 ;  /* 0x0000000304007986 */ /* 0x000fe2000c101904 */
[----:B------:R-:W-:Y:S05]  /*628c0*/  EXIT ;  /* 0x000000000000794d */ /* 0x000fea0003800000 */
.L_x_1862:
        /* <DEDUP_REMOVED lines=23> */
.L_x_1881:
[----:B------:R-:W-:-:S13]  /*62a40*/  FSETP.NEU.AND P0, PT, R2, R7, PT ;  /* 0x000000070200720b */ /* 0x000fda0003f0d000 */
[----:B------:R-:W-:-:S05]  /*62a50*/  @!P0 IMAD.MOV.U32 R3, RZ, RZ, 0x44aba000 ;  /* 0x44aba000ff038424 */ /* 0x000fca00078e00ff */
[----:B------:R0:W-:Y:S01]  /*62a60*/  @!P0 STG.E desc[UR4][R4.64], R3 ;  /* 0x0000000304008986 */ /* 0x0001e2000c101904 */
[----:B------:R-:W-:Y:S05]  /*62a70*/  @!P0 EXIT ;  /* 0x000000000000894d */ /* 0x000fea0003800000 */
[----:B0-----:R-:W-:-:S05]  /*62a80*/  IMAD.MOV.U32 R3, RZ, RZ, 0x44ab8000 ;  /* 0x44ab8000ff037424 */ /* 0x001fca00078e00ff */
[----:B------:R-:W-:Y:S01]  /*62a90*/  STG.E desc[UR4][R4.64], R3 ;  /* 0x0000000304007986 */ /* 0x000fe2000c101904 */
[----:B------:R-:W-:Y:S05]  /*62aa0*/  EXIT ;  /* 0x000000000000794d */ /* 0x000fea0003800000 */
.L_x_1880:
        /* <DEDUP_REMOVED lines=11> */
.L_x_1882:
[----:B------:R-:W-:-:S13]  /*62b60*/  FSETP.NEU.AND P0, PT, R2, R3, PT ;  /* 0x000000030200720b */ /* 0x000fda0003f0d000 */
[----:B------:R-:W-:-:S05]  /*62b70*/  @!P0 IMAD.MOV.U32 R3, RZ, RZ, 0x44ab2000 ;  /* 0x44ab2000ff038424 */ /* 0x000fca00078e00ff */
[----:B------:R0:W-:Y:S01]  /*62b80*/  @!P0 STG.E desc[UR4][R4.64], R3 ;  /* 0x0000000304008986 */ /* 0x0001e2000c101904 */
[----:B------:R-:W-:Y:S05]  /*62b90*/  @!P0 EXIT ;  /* 0x000000000000894d */ /* 0x000fea0003800000 */
[----:B0-----:R-:W-:-:S05]  /*62ba0*/  IMAD.MOV.U32 R3, RZ, RZ, 0x44ab0000 ;  /* 0x44ab0000ff037424 */ /* 0x001fca00078e00ff */
[----:B------:R-:W-:Y:S01]  /*62bb0*/  STG.E desc[UR4][R4.64], R3 ;  /* 0x0000000304007986 */ /* 0x000fe2000c101904 */
[----:B------:R-:W-:Y:S05]  /*62bc0*/  EXIT ;  /* 0x000000000000794d */ /* 0x000fea0003800000 */
.L_x_1879:
        /* <DEDUP_REMOVED lines=15> */
.L_x_1884:
[----:B------:R-:W-:-:S13]  /*62cc0*/  FSETP.NEU.AND P0, PT, R2, R3, PT ;  /* 0x000000030200720b */ /* 0x000fda0003f0d000 */
[----:B------:R-:W-:-:S05]  /*62cd0*/  @!P0 IMAD.MOV.U32 R3, RZ, RZ, 0x44aaa000 ;  /* 0x44aaa000ff038424 */ /* 0x000fca00078e00ff */
[----:B------:R0:W-:Y:S01]  /*62ce0*/  @!P0 STG.E desc[UR4][R4.64], R3 ;  /* 0x0000000304008986 */ /* 0x0001e2000c101904 */
[----:B------:R-:W-:Y:S05]  /*62cf0*/  @!P0 EXIT ;  /* 0x000000000000894d */ /* 0x000fea0003800000 */
[----:B0-----:R-:W-:-:S05]  /*62d00*/  IMAD.MOV.U32 R3, RZ, RZ, 0x44aa8000 ;  /* 0x44aa8000ff037424 */ /* 0x001fca00078e00ff */
[----:B------:R-:W-:Y:S01]  /*62d10*/  STG.E desc[UR4][R4.64], R3 ;  /* 0x0000000304007986 */ /* 0x000fe2000c101904 */
[----:B------:R-:W-:Y:S05]  /*62d20*/  EXIT ;  /* 0x000000000000794d */ /* 0x000fea0003800000 */
.L_x_1883:
        /* <DEDUP_REMOVED lines=11> */
.L_x_1885:
[----:B------:R-:W-:-:S13]  /*62de0*/  FSETP.NEU.AND P0, PT, R2, R7, PT ;  /* 0x000000070200720b */ /* 0x000fda0003f0d000 */
[----:B------:R-:W-:-:S05]  /*62df0*/  @!P0 IMAD.MOV.U32 R3, RZ, RZ, 0x44aa2000 ;  /* 0x44aa2000ff038424 */ /* 0x000fca00078e00ff */
[----:B------:R0:W-:Y:S01]  /*62e00*/  @!P0 STG.E desc[UR4][R4.64], R3 ;  /* 0x0000000304008986 */ /* 0x0001e2000c101904 */
[----:B------:R-:W-:Y:S05]  /*62e10*/  @!P0 EXIT ;  /* 0x000000000000894d */ /* 0x000fea0003800000 */
[----:B0-----:R-:W-:-:S05]  /*62e20*/  IMAD.MOV.U32 R3, RZ, RZ, 0x44aa0000 ;  /* 0x44aa0000ff037424 */ /* 0x001fca00078e00ff */
[----:B------:R-:W-:Y:S01]  /*62e30*/  STG.E desc[UR4][R4.64], R3 ;  /* 0x0000000304007986 */ /* 0x000fe2000c101904 */
[----:B------:R-:W-:Y:S05]  /*62e40*/  EXIT ;  /* 0x000000000000794d */ /* 0x000fea0003800000 */
.L_x_1878:
        /* <DEDUP_REMOVED lines=19> */
.L_x_1888:
[----:B------:R-:W-:-:S13]  /*62f80*/  FSETP.NEU.AND P0, PT, R2, R3, PT ;  /* 0x000000030200720b */ /* 0x000fda0003f0d000 */
[----:B------:R-:W-:-:S05]  /*62f90*/  @!P0 IMAD.MOV.U32 R3, RZ, RZ, 0x44a9a000 ;  /* 0x44a9a000ff038424 */ /* 0x000fca00078e00ff */
[----:B------:R0:W-:Y:S01]  /*62fa0*/  @!P0 STG.E desc[UR4][R4.64], R3 ;  /* 0x0000000304008986 */ /* 0x0001e2000c101904 */
[----:B------:R-:W-:Y:S05]  /*62fb0*/  @!P0 EXIT ;  /* 0x000000000000894d */ /* 0x000fea0003800000 */
[----:B0-----:R-:W-:-:S05]  /*62fc0*/  IMAD.MOV.U32 R3, RZ, RZ, 0x44a98000 ;  /* 0x44a98000ff037424 */ /* 0x001fca00078e00ff */
[----:B------:R-:W-:Y:S01]  /*62fd0*/  STG.E desc[UR4][R4.64], R3 ;  /* 0x0000000304007986 */ /* 0x000fe2000c101904 */
[----:B------:R-:W-:Y:S05]  /*62fe0*/  EXIT ;  /* 0x000000000000794d */ /* 0x000fea0003800000 */
.L_x_1887:
        /* <DEDUP_REMOVED lines=11> */
.L_x_1889:
[----:B------:R-:W-:-:S13]  /*630a0*/  FSETP.NEU.AND P0, PT, R2, R7, PT ;  /* 0x000000070200720b */ /* 0x000fda0003f0d000 */
[----:B------:R-:W-:-:S05]  /*630b0*/  @!P0 IMAD.MOV.U32 R3, RZ, RZ, 0x44a92000 ;  /* 0x44a92000ff038424 */ /* 0x000fca00078e00ff */
[----:B------:R0:W-:Y:S01]  /*630c0*/  @!P0 STG.E desc[UR4][R4.64], R3 ;  /* 0x0000000304008986 */ /* 0x0001e2000c101904 */
[----:B------:R-:W-:Y:S05]  /*630d0*/  @!P0 EXIT ;  /* 0x000000000000894d */ /* 0x000fea0003800000 */
[----:B0-----:R-:W-:-:S05]  /*630e0*/  IMAD.MOV.U32 R3, RZ, RZ, 0x44a90000 ;  /* 0x44a90000ff037424 */ /* 0x001fca00078e00ff */
[----:B------:R-:W-:Y:S01]  /*630f0*/  STG.E desc[UR4][R4.64], R3 ;  /* 0x0000000304007986 */ /* 0x000fe2000c101904 */
[----:B------:R-:W-:Y:S05]  /*63100*/  EXIT ;  /* 0x000000000000794d */ /* 0x000fea0003800000 */
.L_x_1886:
        /* <DEDUP_REMOVED lines=15> */
.L_x_1891:
[----:B------:R-:W-:-:S13]  /*63200*/  FSETP.NEU.AND P0, PT, R2, R7, PT ;  /* 0x000000070200720b */ /* 0x000fda0003f0d000 */
[----:B------:R-:W-:-:S05]  /*63210*/  @!P0 IMAD.MOV.U32 R3, RZ, RZ, 0x44a8a000 ;  /* 0x44a8a000ff038424 */ /* 0x000fca00078e00ff */
[----:B------:R0:W-:Y:S01]  /*63220*/  @!P0 STG.E desc[UR4][R4.64], R3 ;  /* 0x0000000304008986 */ /* 0x0001e2000c101904 */
[----:B------:R-:W-:Y:S05]  /*63230*/  @!P0 EXIT ;  /* 0x000000000000894d */ /* 0x000fea0003800000 */
[----:B0-----:R-:W-:-:S05]  /*63240*/  IMAD.MOV.U32 R3, RZ, RZ, 0x44a88000 ;  /* 0x44a88000ff037424 */ /* 0x001fca00078e00ff */
[----:B------:R-:W-:Y:S01]  /*63250*/  STG.E desc[UR4][R4.64], R3 ;  /* 0x0000000304007986 */ /* 0x000fe2000c101904 */
[----:B------:R-:W-:Y:S05]  /*63260*/  EXIT ;  /* 0x000000000000794d */ /* 0x000fea0003800000 */
.L_x_1890:
        /* <DEDUP_REMOVED lines=11> */
.L_x_1892:
[----:B------:R-:W-:-:S13]  /*63320*/  FSETP.NEU.AND P0, PT, R2, R3, PT ;  /* 0x000000030200720b */ /* 0x000fda0003f0d000 */
[----:B------:R-:W-:-:S05]  /*63330*/  @!P0 IMAD.MOV.U32 R3, RZ, RZ, 0x44a82000 ;  /* 0x44a82000ff038424 */ /* 0x000fca00078e00ff */
[----:B------:R0:W-:Y:S01]  /*63340*/  @!P0 STG.E desc[UR4][R4.64], R3 ;  /* 0x0000000304008986 */ /* 0x0001e2000c101904 */
[----:B------:R-:W-:Y:S05]  /*63350*/  @!P0 EXIT ;  /* 0x000000000000894d */ /* 0x000fea0003800000 */
[----:B0-----:R-:W-:-:S05]  /*63360*/  IMAD.MOV.U32 R3, RZ, RZ, 0x44a80000 ;  /* 0x44a80000ff037424 */ /* 0x001fca00078e00ff */
[----:B------:R-:W-:Y:S01]  /*63370*/  STG.E desc[UR4][R4.64], R3 ;  /* 0x0000000304007986 */ /* 0x000fe2000c101904 */
[----:B------:R-:W-:Y:S05]  /*63380*/  EXIT ;  /* 0x000000000000794d */ /* 0x000fea0003800000 */
.L_x_1861:
        /* <DEDUP_REMOVED lines=27> */
.L_x_1897:
[----:B------:R-:W-:-:S13]  /*63540*/  FSETP.NEU.AND P0, PT, R2, R7, PT ;  /* 0x000000070200720b */ /* 0x000fda0003f0d000 */
[----:B------:R-:W-:-:S05]  /*63550*/  @!P0 IMAD.MOV.U32 R3, RZ, RZ, 0x44a7a000 ;  /* 0x44a7a000ff038424 */ /* 0x000fca00078e00ff */
[----:B------:R0:W-:Y:S01]  /*63560*/  @!P0 STG.E desc[UR4][R4.64], R3 ;  /* 0x0000000304008986 */ /* 0x0001e2000c101904 */
[----:B------:R-:W-:Y:S05]  /*63570*/  @!P0 EXIT ;  /* 0x000000000000894d */ /* 0x000fea0003800000 */
[----:B0-----:R-:W-:-:S05]  /*63580*/  IMAD.MOV.U32 R3, RZ, RZ, 0x44a78000 ;  /* 0x44a78000ff037424 */ /* 0x001fca00078e00ff */
[----:B------:R-:W-:Y:S01]  /*63590*/  STG.E desc[UR4][R4.64], R3 ;  /* 0x0000000304007986 */ /* 0x000fe2000c101904 */
[----:B------:R-:W-:Y:S05]  /*635a0*/  EXIT ;  /* 0x000000000000794d */ /* 0x000fea0003800000 */
.L_x_1896:
        /* <DEDUP_REMOVED lines=11> */
.L_x_1898:
[----:B------:R-:W-:-:S13]  /*63660*/  FSETP.NEU.AND P0, PT, R2, R3, PT ;  /* 0x000000030200720b */ /* 0x000fda0003f0d000 */
[----:B------:R-:W-:-:S05]  /*63670*/  @!P0 IMAD.MOV.U32 R3, RZ, RZ, 0x44a72000 ;  /* 0x44a72000ff038424 */ /* 0x000fca00078e00ff */
[----:B------:R0:W-:Y:S01]  /*63680*/  @!P0 STG.E desc[UR4][R4.64], R3 ;  /* 0x0000000304008986 */ /* 0x0001e2000c101904 */
[----:B------:R-:W-:Y:S05]  /*63690*/  @!P0 EXIT ;  /* 0x000000000000894d */ /* 0x000fea0003800000 */
[----:B0-----:R-:W-:-:S05]  /*636a0*/  IMAD.MOV.U32 R3, RZ, RZ, 0x44a70000 ;  /* 0x44a70000ff037424 */ /* 0x001fca00078e00ff */
[----:B------:R-:W-:Y:S01]  /*636b0*/  STG.E desc[UR4][R4.64], R3 ;  /* 0x0000000304007986 */ /* 0x000fe2000c101904 */
[----:B------:R-:W-:Y:S05]  /*636c0*/  EXIT ;  /* 0x000000000000794d */ /* 0x000fea0003800000 */
.L_x_1895:
        /* <DEDUP_REMOVED lines=15> */
.L_x_1900:
[----:B------:R-:W-:-:S13]  /*637c0*/  FSETP.NEU.AND P0, PT, R2, R3, PT ;  /* 0x000000030200720b */ /* 0x000fda0003f0d000 */
[----:B------:R-:W-:-:S05]  /*637d0*/  @!P0 IMAD.MOV.U32 R3, RZ, RZ, 0x44a6a000 ;  /* 0x44a6a000ff038424 */ /* 0x000fca00078e00ff */
[----:B------:R0:W-:Y:S01]  /*637e0*/  @!P0 STG.E desc[UR4][R4.64], R3 ;  /* 0x0000000304008986 */ /* 0x0001e2000c101904 */
[----:B------:R-:W-:Y:S05]  /*637f0*/  @!P0 EXIT ;  /* 0x000000000000894d */ /* 0x000fea0003800000 */
[----:B0-----:R-:W-:-:S05]  /*63800*/  IMAD.MOV.U32 R3, RZ, RZ, 0x44a68000 ;  /* 0x44a68000ff037424 */ /* 0x001fca00078e00ff */
[----:B------:R-:W-:Y:S01]  /*63810*/  STG.E desc[UR4][R4.64], R3 ;  /* 0x0000000304007986 */ /* 0x000fe2000c101904 */
[----:B------:R-:W-:Y:S05]  /*63820*/  EXIT ;  /* 0x000000000000794d */ /* 0x000fea0003800000 */
.L_x_1899:
        /* <DEDUP_REMOVED lines=11> */
.L_x_1901:
[----:B------:R-:W-:-:S13]  /*638e0*/  FSETP.NEU.AND P0, PT, R2, R7, PT ;  /* 0x000000070200720b */ /* 0x000fda0003f0d000 */
[----:B------:R-:W-:-:S05]  /*638f0*/  @!P0 IMAD.MOV.U32 R3, RZ, RZ, 0x44a62000 ;  /* 0x44a62000ff038424 */ /* 0x000fca00078e00ff */
[----:B------:R0:W-:Y:S01]  /*63900*/  @!P0 STG.E desc[UR4][R4.64], R3 ;  /* 0x0000000304008986 */ /* 0x0001e2000c101904 */
[----:B------:R-:W-:Y:S05]  /*63910*/  @!P0 EXIT ;  /* 0x000000000000894d */ /* 0x000fea0003800000 */
[----:B0-----:R-:W-:-:S05]  /*63920*/  IMAD.MOV.U32 R3, RZ, RZ, 0x44a60000 ;  /* 0x44a60000ff037424 */ /* 0x001fca00078e00ff */
[----:B------:R-:W-:Y:S01]  /*63930*/  STG.E desc[UR4][R4.64], R3 ;  /* 0x0000000304007986 */ /* 0x000fe2000c101904 */
[----:B------:R-:W-:Y:S05]  /*63940*/  EXIT ;  /* 0x000000000000794d */ /* 0x000fea0003800000 */
.L_x_1894:
        /* <DEDUP_REMOVED lines=19> */
.L_x_1904:
[----:B------:R-:W-:-:S13]  /*63a80*/  FSETP.NEU.AND P0, PT, R2, R3, PT ;  /* 0x000000030200720b */ /* 0x000fda0003f0d000 */
[----:B------:R-:W-:-:S05]  /*63a90*/  @!P0 IMAD.MOV.U32 R3, RZ, RZ, 0x44a5a000 ;  /* 0x44a5a000ff038424 */ /* 0x000fca00078e00ff */
[----:B------:R0:W-:Y:S01]  /*63aa0*/  @!P0 STG.E desc[UR4][R4.64], R3 ;  /* 0x0000000304008986 */ /* 0x0001e2000c101904 */
[----:B------:R-:W-:Y:S05]  /*63ab0*/  @!P0 EXIT ;  /* 0x000000000000894d */ /* 0x000fea0003800000 */
[----:B0-----:R-:W-:-:S05]  /*63ac0*/  IMAD.MOV.U32 R3, RZ, RZ, 0x44a58000 ;  /* 0x44a58000ff037424 */ /* 0x001fca00078e00ff */
[----:B------:R-:W-:Y:S01]  /*63ad0*/  STG.E desc[UR4][R4.64], R3 ;  /* 0x0000000304007986 */ /* 0x000fe2000c101904 */
[----:B------:R-:W-:Y:S05]  /*63ae0*/  EXIT ;  /* 0x000000000000794d */ /* 0x000fea0003800000 */
.L_x_1903:
        /* <DEDUP_REMOVED lines=11> */
.L_x_1905:
[----:B------:R-:W-:-:S13]  /*63ba0*/  FSETP.NEU.AND P0, PT, R2, R7, PT ;  /* 0x000000070200720b */ /* 0x000fda0003f0d000 */
[----:B------:R-:W-:-:S05]  /*63bb0*/  @!P0 IMAD.MOV.U32 R3, RZ, RZ, 0x44a52000 ;  /* 0x44a52000ff038424 */ /* 0x000fca00078e00ff */
[----:B------:R0:W-:Y:S01]  /*63bc0*/  @!P0 STG.E desc[UR4][R4.64], R3 ;  /* 0x0000000304008986 */ /* 0x0001e2000c101904 */
[----:B------:R-:W-:Y:S05]  /*63bd0*/  @!P0 EXIT ;  /* 0x000000000000894d */ /* 0x000fea0003800000 */
[----:B0-----:R-:W-:-:S05]  /*63be0*/  IMAD.MOV.U32 R3, RZ, RZ, 0x44a50000 ;  /* 0x44a50000ff037424 */ /* 0x001fca00078e00ff */
[----:B------:R-:W-:Y:S01]  /*63bf0*/  STG.E desc[UR4][R4.64], R3 ;  /* 0x0000000304007986 */ /* 0x000fe2000c101904 */
[----:B------:R-:W-:Y:S05]  /*63c00*/  EXIT ;  /* 0x000000000000794d */ /* 0x000fea0003800000 */
.L_x_1902:
        /* <DEDUP_REMOVED lines=15> */
.L_x_1907:
[----:B------:R-:W-:-:S13]  /*63d00*/  FSETP.NEU.AND P0, PT, R2, R7, PT ;  /* 0x000000070200720b */ /* 0x000fda0003f0d000 */
[----:B------:R-:W-:-:S05]  /*63d10*/  @!P0 IMAD.MOV.U32 R3, RZ, RZ, 0x44a4a000 ;  /* 0x44a4a000ff038424 */ /* 0x000fca00078e00ff */
[----:B------:R0:W-:Y:S01]  /*63d20*/  @!P0 STG.E desc[UR4][R4.64], R3 ;  /* 0x0000000304008986 */ /* 0x0001e2000c101904 */
[----:B------:R-:W-:Y:S05]  /*63d30*/  @!P0 EXIT ;  /* 0x000000000000894d */ /* 0x000fea0003800000 */
[----:B0-----:R-:W-:-:S05]  /*63d40*/  IMAD.MOV.U32 R3, RZ, RZ, 0x44a48000 ;  /* 0x44a48000ff037424 */ /* 0x001fca00078e00ff */
[----:B------:R-:W-:Y:S01]  /*63d50*/  STG.E desc[UR4][R4.64], R3 ;  /* 0x0000000304007986 */ /* 0x000fe2000c101904 */
[----:B------:R-:W-:Y:S05]  /*63d60*/  EXIT ;  /* 0x000000000000794d */ /* 0x000fea0003800000 */
.L_x_1906:
        /* <DEDUP_REMOVED lines=11> */
.L_x_1908:
[----:B------:R-:W-:-:S13]  /*63e20*/  FSETP.NEU.AND P0, PT, R2, R3, PT ;  /* 0x000000030200720b */ /* 0x000fda0003f0d000 */
[----:B------:R-:W-:-:S05]  /*63e30*/  @!P0 IMAD.MOV.U32 R3, RZ, RZ, 0x44a42000 ;  /* 0x44a42000ff038424 */ /* 0x000fca00078e00ff */
[----:B------:R0:W-:Y:S01]  /*63e40*/  @!P0 STG.E desc[UR4][R4.64], R3 ;  /* 0x0000000304008986 */ /* 0x0001e2000c101904 */
[----:B------:R-:W-:Y:S05]  /*63e50*/  @!P0 EXIT ;  /* 0x000000000000894d */ /* 0x000fea0003800000 */
[----:B0-----:R-:W-:-:S05]  /*63e60*/  IMAD.MOV.U32 R3, RZ, RZ, 0x44a40000 ;  /* 0x44a40000ff037424 */ /* 0x001fca00078e00ff */
[----:B------:R-:W-:Y:S01]  /*63e70*/  STG.E desc[UR4][R4.64], R3 ;  /* 0x0000000304007986 */ /* 0x000fe2000c101904 */
[----:B------:R-:W-:Y:S05]  /*63e80*/  EXIT ;  /* 0x000000000000794d */ /* 0x000fea0003800000 */
.L_x_1893:
        /* <DEDUP_REMOVED lines=23> */
.L_x_1912:
[----:B------:R-:W-:-:S13]  /*64000*/  FSETP.NEU.AND P0, PT, R2, R3, PT ;  /* 0x000000030200720b */ /* 0x000fda0003f0d000 */
[----:B------:R-:W-:-:S05]  /*64010*/  @!P0 IMAD.MOV.U32 R3, RZ, RZ, 0x44a3a000 ;  /* 0x44a3a000ff038424 */ /* 0x000fca00078e00ff */
[----:B------:R0:W-:Y:S01]  /*64020*/  @!P0 STG.E desc[UR4][R4.64], R3 ;  /* 0x0000000304008986 */ /* 0x0001e2000c101904 */
[----:B------:R-:W-:Y:S05]  /*64030*/  @!P0 EXIT ;  /* 0x000000000000894d */ /* 0x000fea0003800000 */
[----:B0-----:R-:W-:-:S05]  /*64040*/  IMAD.MOV.U32 R3, RZ, RZ, 0x44a38000 ;  /* 0x44a38000ff037424 */ /* 0x001fca00078e00ff */
[----:B------:R-:W-:Y:S01]  /*64050*/  STG.E desc[UR4][R4.64], R3 ;  /* 0x0000000304007986 */ /* 0x000fe2000c101904 */
[----:B------:R-:W-:Y:S05]  /*64060*/  EXIT ;  /* 0x000000000000794d */ /* 0x000fea0003800000 */
.L_x_1911:
        /* <DEDUP_REMOVED lines=11> */
.L_x_1913:
[----:B------:R-:W-:-:S13]  /*64120*/  FSETP.NEU.AND P0, PT, R2, R7, PT ;  /* 0x000000070200720b */ /* 0x000fda0003f0d000 */
[----:B------:R-:W-:-:S05]  /*64130*/  @!P0 IMAD.MOV.U32 R3, RZ, RZ, 0x44a32000 ;  /* 0x44a32000ff038424 */ /* 0x000fca00078e00ff */
[----:B------:R0:W-:Y:S01]  /*64140*/  @!P0 STG.E desc[UR4][R4.64], R3 ;  /* 0x0000000304008986 */ /* 0x0001e2000c101904 */
[----:B------:R-:W-:Y:S05]  /*64150*/  @!P0 EXIT ;  /* 0x000000000000894d */ /* 0x000fea0003800000 */
[----:B0-----:R-:W-:-:S05]  /*64160*/  IMAD.MOV.U32 R3, RZ, RZ, 0x44a30000 ;  /* 0x44a30000ff037424 */ /* 0x001fca00078e00ff */
[----:B------:R-:W-:Y:S01]  /*64170*/  STG.E desc[UR4][R4.64], R3 ;  /* 0x0000000304007986 */ /* 0x000fe2000c101904 */
[----:B------:R-:W-:Y:S05]  /*64180*/  EXIT ;  /* 0x000000000000794d */ /* 0x000fea0003800000 */
.L_x_1910:
        /* <DEDUP_REMOVED lines=15> */
.L_x_1915:
[----:B------:R-:W-:-:S13]  /*64280*/  FSETP.NEU.AND P0, PT, R2, R7, PT ;  /* 0x000000070200720b */ /* 0x000fda0003f0d000 */
[----:B------:R-:W-:-:S05]  /*64290*/  @!P0 IMAD.MOV.U32 R3, RZ, RZ, 0x44a2a000 ;  /* 0x44a2a000ff038424 */ /* 0x000fca00078e00ff */
[----:B------:R0:W-:Y:S01]  /*642a0*/  @!P0 STG.E desc[UR4][R4.64], R3 ;  /* 0x0000000304008986 */ /* 0x0001e2000c101904 */
[----:B------:R-:W-:Y:S05]  /*642b0*/  @!P0 EXIT ;  /* 0x000000000000894d */ /* 0x000fea0003800000 */
[----:B0-----:R-:W-:-:S05]  /*642c0*/  IMAD.MOV.U32 R3, RZ, RZ, 0x44a28000 ;  /* 0x44a28000ff037424 */ /* 0x001fca00078e00ff */
[----:B------:R-:W-:Y:S01]  /*642d0*/  STG.E desc[UR4][R4.64], R3 ;  /* 0x0000000304007986 */ /* 0x000fe2000c101904 */
[----:B------:R-:W-:Y:S05]  /*642e0*/  EXIT ;  /* 0x000000000000794d */ /* 0x000fea0003800000 */
.L_x_1914:
        /* <DEDUP_REMOVED lines=11> */
.L_x_1916:
[----:B------:R-:W-:-:S13]  /*643a0*/  FSETP.NEU.AND P0, PT, R2, R3, PT ;  /* 0x000000030200720b */ /* 0x000fda0003f0d000 */
[----:B------:R-:W-:-:S05]  /*643b0*/  @!P0 IMAD.MOV.U32 R3, RZ, RZ, 0x44a22000 ;  /* 0x44a22000ff038424 */ /* 0x000fca00078e00ff */
[----:B------:R0:W-:Y:S01]  /*643c0*/  @!P0 STG.E desc[UR4][R4.64], R3 ;  /* 0x0000000304008986 */ /* 0x0001e2000c101904 */
[----:B------:R-:W-:Y:S05]  /*643d0*/  @!P0 EXIT ;  /* 0x000000000000894d */ /* 0x000fea0003800000 */
[----:B0-----:R-:W-:-:S05]  /*643e0*/  IMAD.MOV.U32 R3, RZ, RZ, 0x44a20000 ;  /* 0x44a20000ff037424 */ /* 0x001fca00078e00ff */
[----:B------:R-:W-:Y:S01]  /*643f0*/  STG.E desc[UR4][R4.64], R3 ;  /* 0x0000000304007986 */ /* 0x000fe2000c101904 */
[----:B------:R-:W-:Y:S05]  /*64400*/  EXIT ;  /* 0x000000000000794d */ /* 0x000fea0003800000 */
.L_x_1909:
        /* <DEDUP_REMOVED lines=19> */
.L_x_1919:
[----:B------:R-:W-:-:S13]  /*64540*/  FSETP.NEU.AND P0, PT, R2, R7, PT ;  /* 0x000000070200720b */ /* 0x000fda0003f0d000 */
[----:B------:R-:W-:-:S05]  /*64550*/  @!P0 IMAD.MOV.U32 R3, RZ, RZ, 0x44a1a000 ;  /* 0x44a1a000ff038424 */ /* 0x000fca00078e00ff */
[----:B------:R0:W-:Y:S01]  /*64560*/  @!P0 STG.E desc[UR4][R4.64], R3 ;  /* 0x0000000304008986 */ /* 0x0001e2000c101904 */
[----:B------:R-:W-:Y:S05]  /*64570*/  @!P0 EXIT ;  /* 0x000000000000894d */ /* 0x000fea0003800000 */
[----:B0-----:R-:W-:-:S05]  /*64580*/  IMAD.MOV.U32 R3, RZ, RZ, 0x44a18000 ;  /* 0x44a18000ff037424 */ /* 0x001fca00078e00ff */
[----:B------:R-:W-:Y:S01]  /*64590*/  STG.E desc[UR4][R4.64], R3 ;  /* 0x0000000304007986 */ /* 0x000fe2000c101904 */
[----:B------:R-:W-:Y:S05]  /*645a0*/  EXIT ;  /* 0x000000000000794d */ /* 0x000fea0003800000 */
.L_x_1918:
        /* <DEDUP_REMOVED lines=11> */
.L_x_1920:
[----:B------:R-:W-:-:S13]  /*64660*/  FSETP.NEU.AND P0, PT, R2, R3, PT ;  /* 0x000000030200720b */ /* 0x000fda0003f0d000 */
[----:B------:R-:W-:-:S05]  /*64670*/  @!P0 IMAD.MOV.U32 R3, RZ, RZ, 0x44a12000 ;  /* 0x44a12000ff038424 */ /* 0x000fca00078e00ff */
[----:B------:R0:W-:Y:S01]  /*64680*/  @!P0 STG.E desc[UR4][R4.64], R3 ;  /* 0x0000000304008986 */ /* 0x0001e2000c101904 */
[----:B------:R-:W-:Y:S05]  /*64690*/  @!P0 EXIT ;  /* 0x000000000000894d */ /* 0x000fea0003800000 */
[----:B0-----:R-:W-:-:S05]  /*646a0*/  IMAD.MOV.U32 R3, RZ, RZ, 0x44a10000 ;  /* 0x44a10000ff037424 */ /* 0x001fca00078e00ff */
[----:B------:R-:W-:Y:S01]  /*646b0*/  STG.E desc[UR4][R4.64], R3 ;  /* 0x0000000304007986 */ /* 0x000fe2000c101904 */
[----:B------:R-:W-:Y:S05]  /*646c0*/  EXIT ;  /* 0x000000000000794d */ /* 0x000fea0003800000 */
.L_x_1917:
        /* <DEDUP_REMOVED lines=15> */
.L_x_1922:
[----:B------:R-:W-:-:S13]  /*647c0*/  FSETP.NEU.AND P0, PT, R2, R3, PT ;  /* 0x000000030200720b */ /* 0x000fda0003f0d000 */
[----:B------:R-:W-:-:S05]  /*647d0*/  @!P0 IMAD.MOV.U32 R3, RZ, RZ, 0x44a0a000 ;  /* 0x44a0a000ff038424 */ /* 0x000fca00078e00ff */
[----:B------:R0:W-:Y:S01]  /*647e0*/  @!P0 STG.E desc[UR4][R4.64], R3 ;  /* 0x0000000304008986 */ /* 0x0001e2000c101904 */
[----:B------:R-:W-:Y:S05]  /*647f0*/  @!P0 EXIT ;  /* 0x000000000000894d */ /* 0x000fea0003800000 */
[----:B0-----:R-:W-:-:S05]  /*64800*/  IMAD.MOV.U32 R3, RZ, RZ, 0x44a08000 ;  /* 0x44a08000ff037424 */ /* 0x001fca00078e00ff */
[----:B------:R-:W-:Y:S01]  /*64810*/  STG.E desc[UR4][R4.64], R3 ;  /* 0x0000000304007986 */ /* 0x000fe2000c101904 */
[----:B------:R-:W-:Y:S05]  /*64820*/  EXIT ;  /* 0x000000000000794d */ /* 0x000fea0003800000 */
.L_x_1921:
        /* <DEDUP_REMOVED lines=11> */
.L_x_1923:
[----:B------:R-:W-:-:S13]  /*648e0*/  FSETP.NEU.AND P0, PT, R2, R7, PT ;  /* 0x000000070200720b */ /* 0x000fda0003f0d000 */
[----:B------:R-:W-:-:S05]  /*648f0*/  @!P0 IMAD.MOV.U32 R3, RZ, RZ, 0x44a02000 ;  /* 0x44a02000ff038424 */ /* 0x000fca00078e00ff */
[----:B------:R0:W-:Y:S01]  /*64900*/  @!P0 STG.E desc[UR4][R4.64], R3 ;  /* 0x0000000304008986 */ /* 0x0001e2000c101904 */
[----:B------:R-:W-:Y:S05]  /*64910*/  @!P0 EXIT ;  /* 0x000000000000894d */ /* 0x000fea0003800000 */
[----:B0-----:R-:W-:-:S05]  /*64920*/  IMAD.MOV.U32 R3, RZ, RZ, 0x44a00000 ;  /* 0x44a00000ff037424 */ /* 0x001fca00078e00ff */
[----:B------:R-:W-:Y:S01]  /*64930*/  STG.E desc[UR4][R4.64], R3 ;  /* 0x0000000304007986 */ /* 0x000fe2000c101904 */
[----:B------:R-:W-:Y:S05]  /*64940*/  EXIT ;  /* 0x000000000000794d */ /* 0x000fea0003800000 */
.L_x_1796:
        /* <DEDUP_REMOVED lines=35> */
.L_x_1930:
[----:B------:R-:W-:-:S13]  /*64b80*/  FSETP.NEU.AND P0, PT, R2, R3, PT ;  /* 0x000000030200720b */ /* 0x000fda0003f0d000 */
[----:B------:R-:W-:-:S05]  /*64b90*/  @!P0 IMAD.MOV.U32 R3, RZ, RZ, 0x449fa000 ;  /* 0x449fa000ff038424 */ /* 0x000fca00078e00ff */
[----:B------:R0:W-:Y:S01]  /*64ba0*/  @!P0 STG.E desc[UR4][R4.64], R3 ;  /* 0x0000000304008986 */ /* 0x0001e2000c101904 */
[----:B------:R-:W-:Y:S05]  /*64bb0*/  @!P0 EXIT ;  /* 0x000000000000894d */ /* 0x000fea0003800000 */
[----:B0-----:R-:W-:-:S05]  /*64bc0*/  IMAD.MOV.U32 R3, RZ, RZ, 0x449f8000 ;  /* 0x449f8000ff037424 */ /* 0x001fca00078e00ff */
[----:B------:R-:W-:Y:S01]  /*64bd0*/  STG.E desc[UR4][R4.64], R3 ;  /* 0x0000000304007986 */ /* 0x000fe2000c101904 */
[----:B------:R-:W-:Y:S05]  /*64be0*/  EXIT ;  /* 0x000000000000794d */ /* 0x000fea0003800000 */
.L_x_1929:
        /* <DEDUP_REMOVED lines=11> */
.L_x_1931:
[----:B------:R-:W-:-:S13]  /*64ca0*/  FSETP.NEU.AND P0, PT, R2, R7, PT ;  /* 0x000000070200720b */ /* 0x000fda0003f0d000 */
[----:B------:R-:W-:-:S05]  /*64cb0*/  @!P0 IMAD.MOV.U32 R3, RZ, RZ, 0x449f2000 ;  /* 0x449f2000ff038424 */ /* 0x000fca00078e00ff */
[----:B------:R0:W-:Y:S01]  /*64cc0*/  @!P0 STG.E desc[UR4][R4.64], R3 ;  /* 0x0000000304008986 */ /* 0x0001e2000c101904 */
[----:B------:R-:W-:Y:S05]  /*64cd0*/  @!P0 EXIT ;  /* 0x000000000000894d */ /* 0x000fea0003800000 */
[----:B0-----:R-:W-:-:S05]  /*64ce0*/  IMAD.MOV.U32 R3, RZ, RZ, 0x449f0000 ;  /* 0x449f0000ff037424 */ /* 0x001fca00078e00ff */
[----:B------:R-:W-:Y:S01]  /*64cf0*/  STG.E desc[UR4][R4.64], R3 ;  /* 0x0000000304007986 */ /* 0x000fe2000c101904 */
[----:B------:R-:W-:Y:S05]  /*64d00*/  EXIT ;  /* 0x000000000000794d */ /* 0x000fea0003800000 */
.L_x_1928:
        /* <DEDUP_REMOVED lines=15> */
.L_x_1933:
[----:B------:R-:W-:-:S13]  /*64e00*/  FSETP.NEU.AND P0, PT, R2, R7, PT ;  /* 0x000000070200720b */ /* 0x000fda0003f0d000 */
[----:B------:R-:W-:-:S05]  /*64e10*/  @!P0 IMAD.MOV.U32 R3, RZ, RZ, 0x449ea000 ;  /* 0x449ea000ff038424 */ /* 0x000fca00078e00ff */
[----:B------:R0:W-:Y:S01]  /*64e20*/  @!P0 STG.E desc[UR4][R4.64], R3 ;  /* 0x0000000304008986 */ /* 0x0001e2000c101904 */
[----:B------:R-:W-:Y:S05]  /*64e30*/  @!P0 EXIT ;  /* 0x000000000000894d */ /* 0x000fea0003800000 */
[----:B0-----:R-:W-:-:S05]  /*64e40*/  IMAD.MOV.U32 R3, RZ, RZ, 0x449e8000 ;  /* 0x449e8000ff037424 */ /* 0x001fca00078e00ff */
[----:B------:R-:W-:Y:S01]  /*64e50*/  STG.E desc[UR4][R4.64], R3 ;  /* 0x0000000304007986 */ /* 0x000fe2000c101904 */
[----:B------:R-:W-:Y:S05]  /*64e60*/  EXIT ;  /* 0x000000000000794d */ /* 0x000fea0003800000 */
.L_x_1932:
        /* <DEDUP_REMOVED lines=11> */
.L_x_1934:
[----:B------:R-:W-:-:S13]  /*64f20*/  FSETP.NEU.AND P0, PT, R2, R3, PT ;  /* 0x000000030200720b */ /* 0x000fda0003f0d000 */
[----:B------:R-:W-:-:S05]  /*64f30*/  @!P0 IMAD.MOV.U32 R3, RZ, RZ, 0x449e2000 ;  /* 0x449e2000ff038424 */ /* 0x000fca00078e00ff */
[----:B------:R0:W-:Y:S01]  /*64f40*/  @!P0 STG.E desc[UR4][R4.64], R3 ;  /* 0x0000000304008986 */ /* 0x0001e2000c101904 */
[----:B------:R-:W-:Y:S05]  /*64f50*/  @!P0 EXIT ;  /* 0x000000000000894d */ /* 0x000fea0003800000 */
[----:B0-----:R-:W-:-:S05]  /*64f60*/  IMAD.MOV.U32 R3, RZ, RZ, 0x449e0000 ;  /* 0x449e0000ff037424 */ /* 0x001fca00078e00ff */
[----:B------:R-:W-:Y:S01]  /*64f70*/  STG.E desc[UR4][R4.64], R3 ;  /* 0x0000000304007986 */ /* 0x000fe2000c101904 */
[----:B------:R-:W-:Y:S05]  /*64f80*/  EXIT ;  /* 0x000000000000794d */ /* 0x000fea0003800000 */
.L_x_1927:
        /* <DEDUP_REMOVED lines=19> */
.L_x_1937:
[----:B------:R-:W-:-:S13]  /*650c0*/  FSETP.NEU.AND P0, PT, R2, R7, PT ;  /* 0x000000070200720b */ /* 0x000fda0003f0d000 */
[----:B------:R-:W-:-:S05]  /*650d0*/  @!P0 IMAD.MOV.U32 R3, RZ, RZ, 0x449da000 ;  /* 0x449da000ff038424 */ /* 0x000fca00078e00ff */
[----:B------:R0:W-:Y:S01]  /*650e0*/  @!P0 STG.E desc[UR4][R4.64], R3 ;  /* 0x0000000304008986 */ /* 0x0001e2000c101904 */
[----:B------:R-:W-:Y:S05]  /*650f0*/  @!P0 EXIT ;  /* 0x000000000000894d */ /* 0x000fea0003800000 */
[----:B0-----:R-:W-:-:S05]  /*65100*/  IMAD.MOV.U32 R3, RZ, RZ, 0x449d8000 ;  /* 0x449d8000ff037424 */ /* 0x001fca00078e00ff */
[----:B------:R-:W-:Y:S01]  /*65110*/  STG.E desc[UR4][R4.64], R3 ;  /* 0x0000000304007986 */ /* 0x000fe2000c101904 */
[----:B------:R-:W-:Y:S05]  /*65120*/  EXIT ;  /* 0x000000000000794d */ /* 0x000fea0003800000 */
.L_x_1936:
        /* <DEDUP_REMOVED lines=11> */
.L_x_1938:
[----:B------:R-:W-:-:S13]  /*651e0*/  FSETP.NEU.AND P0, PT, R2, R3, PT ;  /* 0x000000030200720b */ /* 0x000fda0003f0d000 */
[----:B------:R-:W-:-:S05]  /*651f0*/  @!P0 IMAD.MOV.U32 R3, RZ, RZ, 0x449d2000 ;  /* 0x449d2000ff038424 */ /* 0x000fca00078e00ff */
[----:B------:R0:W-:Y:S01]  /*65200*/  @!P0 STG.E desc[UR4][R4.64], R3 ;  /* 0x0000000304008986 */ /* 0x0001e2000c101904 */
[----:B------:R-:W-:Y:S05]  /*65210*/  @!P0 EXIT ;  /* 0x000000000000894d */ /* 0x000fea0003800000 */
[----:B0-----:R-:W-:-:S05]  /*65220*/  IMAD.MOV.U32 R3, RZ, RZ, 0x449d0000 ;  /* 0x449d0000ff037424 */ /* 0x001fca00078e00ff */
[----:B------:R-:W-:Y:S01]  /*65230*/  STG.E desc[UR4][R4.64], R3 ;  /* 0x0000000304007986 */ /* 0x000fe2000c101904 */
[----:B------:R-:W-:Y:S05]  /*65240*/  EXIT ;  /* 0x000000000000794d */ /* 0x000fea0003800000 */
.L_x_1935:
        /* <DEDUP_REMOVED lines=15> */
.L_x_1940:
[----:B------:R-:W-:-:S13]  /*65340*/  FSETP.NEU.AND P0, PT, R2, R3, PT ;  /* 0x000000030200720b */ /* 0x000fda0003f0d000 */
[----:B------:R-:W-:-:S05]  /*65350*/  @!P0 IMAD.MOV.U32 R3, RZ, RZ, 0x449ca000 ;  /* 0x449ca000ff038424 */ /* 0x000fca00078e00ff */
[----:B------:R0:W-:Y:S01]  /*65360*/  @!P0 STG.E desc[UR4][R4.64], R3 ;  /* 0x0000000304008986 */ /* 0x0001e2000c101904 */
[----:B------:R-:W-:Y:S05]  /*65370*/  @!P0 EXIT ;  /* 0x000000000000894d */ /* 0x000fea0003800000 */
[----:B0-----:R-:W-:-:S05]  /*65380*/  IMAD.MOV.U32 R3, RZ, RZ, 0x449c8000 ;  /* 0x449c8000ff037424 */ /* 0x001fca00078e00ff */
[----:B------:R-:W-:Y:S01]  /*65390*/  STG.E desc[UR4][R4.64], R3 ;  /* 0x0000000304007986 */ /* 0x000fe2000c101904 */
[----:B------:R-:W-:Y:S05]  /*653a0*/  EXIT ;  /* 0x000000000000794d */ /* 0x000fea0003800000 */
.L_x_1939:
        /* <DEDUP_REMOVED lines=11> */
.L_x_1941:
[----:B------:R-:W-:-:S13]  /*65460*/  FSETP.NEU.AND P0, PT, R2, R7, PT ;  /* 0x000000070200720b */ /* 0x000fda0003f0d000 */
[----:B------:R-:W-:-:S05]  /*65470*/  @!P0 IMAD.MOV.U32 R3, RZ, RZ, 0x449c2000 ;  /* 0x449c2000ff038424 */ /* 0x000fca00078e00ff */
[----:B------:R0:W-:Y:S01]  /*65480*/  @!P0 STG.E desc[UR4][R4.64], R3 ;  /* 0x0000000304008986 */ /* 0x0001e2000c101904 */
[----:B------:R-:W-:Y:S05]  /*65490*/  @!P0 EXIT ;  /* 0x000000000000894d */ /* 0x000fea0003800000 */
[----:B0-----:R-:W-:-:S05]  /*654a0*/  IMAD.MOV.U32 R3, RZ, RZ, 0x449c0000 ;  /* 0x449c0000ff037424 */ /* 0x001fca00078e00ff */
[----:B------:R-:W-:Y:S01]  /*654b0*/  STG.E desc[UR4][R4.64], R3 ;  /* 0x0000000304007986 */ /* 0x000fe2000c101904 */
[----:B------:R-:W-:Y:S05]  /*654c0*/  EXIT ;  /* 0x000000000000794d */ /* 0x000fea0003800000 */
.L_x_1926:
        /* <DEDUP_REMOVED lines=23> */
.L_x_1945:
[----:B------:R-:W-:-:S13]  /*65640*/  FSETP.NEU.AND P0, PT, R2, R7, PT ;  /* 0x000000070200720b */ /* 0x000fda0003f0d000 */
[----:B------:R-:W-:-:S05]  /*65650*/  @!P0 IMAD.MOV.U32 R3, RZ, RZ, 0x449ba000 ;  /* 0x449ba000ff038424 */ /* 0x000fca00078e00ff */
[----:B------:R0:W-:Y:S01]  /*65660*/  @!P0 STG.E desc[UR4][R4.64], R3 ;  /* 0x0000000304008986 */ /* 0x0001e2000c101904 */
[----:B------:R-:W-:Y:S05]  /*65670*/  @!P0 EXIT ;  /* 0x000000000000894d */ /* 0x000fea0003800000 */
[----:B0-----:R-:W-:-:S05]  /*65680*/  IMAD.MOV.U32 R3, RZ, RZ, 0x449b8000 ;  /* 0x449b8000ff037424 */ /* 0x001fca00078e00ff */
[----:B------:R-:W-:Y:S01]  /*65690*/  STG.E desc[UR4][R4.64], R3 ;  /* 0x0000000304007986 */ /* 0x000fe2000c101904 */
[----:B------:R-:W-:Y:S05]  /*656a0*/  EXIT ;  /* 0x000000000000794d */ /* 0x000fea0003800000 */
.L_x_1944:
        /* <DEDUP_REMOVED lines=11> */
.L_x_1946:
[----:B------:R-:W-:-:S13]  /*65760*/  FSETP.NEU.AND P0, PT, R2, R3, PT ;  /* 0x000000030200720b */ /* 0x000fda0003f0d000 */
[----:B------:R-:W-:-:S05]  /*65770*/  @!P0 IMAD.MOV.U32 R3, RZ, RZ, 0x449b2000 ;  /* 0x449b2000ff038424 */ /* 0x000fca00078e00ff */
[----:B------:R0:W-:Y:S01]  /*65780*/  @!P0 STG.E desc[UR4][R4.64], R3 ;  /* 0x0000000304008986 */ /* 0x0001e2000c101904 */
[----:B------:R-:W-:Y:S05]  /*65790*/  @!P0 EXIT ;  /* 0x000000000000894d */ /* 0x000fea0003800000 */
[----:B0-----:R-:W-:-:S05]  /*657a0*/  IMAD.MOV.U32 R3, RZ, RZ, 0x449b0000 ;  /* 0x449b0000ff037424 */ /* 0x001fca00078e00ff */
[----:B------:R-:W-:Y:S01]  /*657b0*/  STG.E desc[UR4][R4.64], R3 ;  /* 0x0000000304007986 */ /* 0x000fe2000c101904 */
[----:B------:R-:W-:Y:S05]  /*657c0*/  EXIT ;  /* 0x000000000000794d */ /* 0x000fea0003800000 */
.L_x_1943:
        /* <DEDUP_REMOVED lines=15> */
.L_x_1948:
[----:B------:R-:W-:-:S13]  /*658c0*/  FSETP.NEU.AND P0, PT, R2, R3, PT ;  /* 0x000000030200720b */ /* 0x000fda0003f0d000 */
[----:B------:R-:W-:-:S05]  /*658d0*/  @!P0 IMAD.MOV.U32 R3, RZ, RZ, 0x449aa000 ;  /* 0x449aa000ff038424 */ /* 0x000fca00078e00ff */
[----:B------:R0:W-:Y:S01]  /*658e0*/  @!P0 STG.E desc[UR4][R4.64], R3 ;  /* 0x0000000304008986 */ /* 0x0001e2000c101904 */
[----:B------:R-:W-:Y:S05]  /*658f0*/  @!P0 EXIT ;  /* 0x000000000000894d */ /* 0x000fea0003800000 */
[----:B0-----:R-:W-:-:S05]  /*65900*/  IMAD.MOV.U32 R3, RZ, RZ, 0x449a8000 ;  /* 0x449a8000ff037424 */ /* 0x001fca00078e00ff */
[----:B------:R-:W-:Y:S01]  /*65910*/  STG.E desc[UR4][R4.64], R3 ;  /* 0x0000000304007986 */ /* 0x000fe2000c101904 */
[----:B------:R-:W-:Y:S05]  /*65920*/  EXIT ;  /* 0x000000000000794d */ /* 0x000fea0003800000 */
.L_x_1947:
        /* <DEDUP_REMOVED lines=11> */
.L_x_1949:
[----:B------:R-:W-:-:S13]  /*659e0*/  FSETP.NEU.AND P0, PT, R2, R7, PT ;  /* 0x000000070200720b */ /* 0x000fda0003f0d000 */
[----:B------:R-:W-:-:S05]  /*659f0*/  @!P0 IMAD.MOV.U32 R3, RZ, RZ, 0x449a2000 ;  /* 0x449a2000ff038424 */ /* 0x000fca00078e00ff */
[----:B------:R0:W-:Y:S01]  /*65a00*/  @!P0 STG.E desc[UR4][R4.64], R3 ;  /* 0x0000000304008986 */ /* 0x0001e2000c101904 */
[----:B------:R-:W-:Y:S05]  /*65a10*/  @!P0 EXIT ;  /* 0x000000000000894d */ /* 0x000fea0003800000 */
[----:B0-----:R-:W-:-:S05]  /*65a20*/  IMAD.MOV.U32 R3, RZ, RZ, 0x449a0000 ;  /* 0x449a0000ff037424 */ /* 0x001fca00078e00ff */
[----:B------:R-:W-:Y:S01]  /*65a30*/  STG.E desc[UR4][R4.64], R3 ;  /* 0x0000000304007986 */ /* 0x000fe2000c101904 */
[----:B------:R-:W-:Y:S05]  /*65a40*/  EXIT ;  /* 0x000000000000794d */ /* 0x000fea0003800000 */
.L_x_1942:
        /* <DEDUP_REMOVED lines=19> */
.L_x_1952:
[----:B------:R-:W-:-:S13]  /*65b80*/  FSETP.NEU.AND P0, PT, R2, R3, PT ;  /* 0x000000030200720b */ /* 0x000fda0003f0d000 */
[----:B------:R-:W-:-:S05]  /*65b90*/  @!P0 IMAD.MOV.U32 R3, RZ, RZ, 0x4499a000 ;  /* 0x4499a000ff038424 */ /* 0x000fca00078e00ff */
[----:B------:R0:W-:Y:S01]  /*65ba0*/  @!P0 STG.E desc[UR4][R4.64], R3 ;  /* 0x0000000304008986 */ /* 0x0001e2000c101904 */
[----:B------:R-:W-:Y:S05]  /*65bb0*/  @!P0 EXIT ;  /* 0x000000000000894d */ /* 0x000fea0003800000 */
[----:B0-----:R-:W-:-:S05]  /*65bc0*/  IMAD.MOV.U32 R3, RZ, RZ, 0x44998000 ;  /* 0x44998000ff037424 */ /* 0x001fca00078e00ff */
[----:B------:R-:W-:Y:S01]  /*65bd0*/  STG.E desc[UR4][R4.64], R3 ;  /* 0x0000000304007986 */ /* 0x000fe2000c101904 */
[----:B------:R-:W-:Y:S05]  /*65be0*/  EXIT ;  /* 0x000000000000794d */ /* 0x000fea0003800000 */
.L_x_1951:
        /* <DEDUP_REMOVED lines=11> */
.L_x_1953:
[----:B------:R-:W-:-:S13]  /*65ca0*/  FSETP.NEU.AND P0, PT, R2, R7, PT ;  /* 0x000000070200720b */ /* 0x000fda0003f0d000 */
[----:B------:R-:W-:-:S05]  /*65cb0*/  @!P0 IMAD.MOV.U32 R3, RZ, RZ, 0x44992000 ;  /* 0x44992000ff038424 */ /* 0x000fca00078e00ff */
[----:B------:R0:W-:Y:S01]  /*65cc0*/  @!P0 STG.E desc[UR4][R4.64], R3 ;  /* 0x0000000304008986 */ /* 0x0001e2000c101904 */
[----:B------:R-:W-:Y:S05]  /*65cd0*/  @!P0 EXIT ;  /* 0x000000000000894d */ /* 0x000fea0003800000 */
[----:B0-----:R-:W-:-:S05]  /*65ce0*/  IMAD.MOV.U32 R3, RZ, RZ, 0x44990000 ;  /* 0x44990000ff037424 */ /* 0x001fca00078e00ff */
[----:B------:R-:W-:Y:S01]  /*65cf0*/  STG.E desc[UR4][R4.64], R3 ;  /* 0x0000000304007986 */ /* 0x000fe2000c101904 */
[----:B------:R-:W-:Y:S05]  /*65d00*/  EXIT ;  /* 0x000000000000794d */ /* 0x000fea0003800000 */
.L_x_1950:
        /* <DEDUP_REMOVED lines=15> */
.L_x_1955:
[----:B------:R-:W-:-:S13]  /*65e00*/  FSETP.NEU.AND P0, PT, R2, R7, PT ;  /* 0x000000070200720b */ /* 0x000fda0003f0d000 */
[----:B------:R-:W-:-:S05]  /*65e10*/  @!P0 IMAD.MOV.U32 R3, RZ, RZ, 0x4498a000 ;  /* 0x4498a000ff038424 */ /* 0x000fca00078e00ff */
[----:B------:R0:W-:Y:S01]  /*65e20*/  @!P0 STG.E desc[UR4][R4.64], R3 ;  /* 0x0000000304008986 */ /* 0x0001e2000c101904 */
[----:B------:R-:W-:Y:S05]  /*65e30*/  @!P0 EXIT ;  /* 0x000000000000894d */ /* 0x000fea0003800000 */
[----:B0-----:R-:W-:-:S05]  /*65e40*/  IMAD.MOV.U32 R3, RZ, RZ, 0x44988000 ;  /* 0x44988000ff037424 */ /* 0x001fca00078e00ff */
[----:B------:R-:W-:Y:S01]  /*65e50*/  STG.E desc[UR4][R4.64], R3 ;  /* 0x0000000304007986 */ /* 0x000fe2000c101904 */
[----:B------:R-:W-:Y:S05]  /*65e60*/  EXIT ;  /* 0x000000000000794d */ /* 0x000fea0003800000 */
.L_x_1954:
        /* <DEDUP_REMOVED lines=11> */
.L_x_1956:
[----:B------:R-:W-:-:S13]  /*65f20*/  FSETP.NEU.AND P0, PT, R2, R3, PT ;  /* 0x000000030200720b */ /* 0x000fda0003f0d000 */
[----:B------:R-:W-:-:S05]  /*65f30*/  @!P0 IMAD.MOV.U32 R3, RZ, RZ, 0x44982000 ;  /* 0x44982000ff038424 */ /* 0x000fca00078e00ff */
[----:B------:R0:W-:Y:S01]  /*65f40*/  @!P0 STG.E desc[UR4][R4.64], R3 ;  /* 0x0000000304008986 */ /* 0x0001e2000c101904 */
[----:B------:R-:W-:Y:S05]  /*65f50*/  @!P0 EXIT ;  /* 0x000000000000894d */ /* 0x000fea0003800000 */
[----:B0-----:R-:W-:-:S05]  /*65f60*/  IMAD.MOV.U32 R3, RZ, RZ, 0x44980000 ;  /* 0x44980000ff037424 */ /* 0x001fca00078e00ff */
[----:B------:R-:W-:Y:S01]  /*65f70*/  STG.E desc[UR4][R4.64], R3 ;  /* 0x0000000304007986 */ /* 0x000fe2000c101904 */
[----:B------:R-:W-:Y:S05]  /*65f80*/  EXIT ;  /* 0x000000000000794d */ /* 0x000fea0003800000 */
.L_x_1925:
        /* <DEDUP_REMOVED lines=27> */
.L_x_1961:
[----:B------:R-:W-:-:S13]  /*66140*/  FSETP.NEU.AND P0, PT, R2, R7, PT ;  /* 0x000000070200720b */ /* 0x000fda0003f0d000 */
[----:B------:R-:W-:-:S05]  /*66150*/  @!P0 IMAD.MOV.U32 R3, RZ, RZ, 0x4497a000 ;  /* 0x4497a000ff038424 */ /* 0x000fca00078e00ff */
[----:B------:R0:W-:Y:S01]  /*66160*/  @!P0 STG.E desc[UR4][R4.64], R3 ;  /* 0x0000000304008986 */ /* 0x0001e2000c101904 */
[----:B------:R-:W-:Y:S05]  /*66170*/  @!P0 EXIT ;  /* 0x000000000000894d */ /* 0x000fea0003800000 */
[----:B0-----:R-:W-:-:S05]  /*66180*/  IMAD.MOV.U32 R3, RZ, RZ, 0x44978000 ;  /* 0x44978000ff037424 */ /* 0x001fca00078e00ff */
[----:B------:R-:W-:Y:S01]  /*66190*/  STG.E desc[UR4][R4.64], R3 ;  /* 0x0000000304007986 */ /* 0x000fe2000c101904 */
[----:B------:R-:W-:Y:S05]  /*661a0*/  EXIT ;  /* 0x000000000000794d */ /* 0x000fea0003800000 */
.L_x_1960:
        /* <DEDUP_REMOVED lines=11> */
.L_x_1962:
[----:B------:R-:W-:-:S13]  /*66260*/  FSETP.NEU.AND P0, PT, R2, R3, PT ;  /* 0x000000030200720b */ /* 0x000fda0003f0d000 */
[----:B------:R-:W-:-:S05]  /*66270*/  @!P0 IMAD.MOV.U32 R3, RZ, RZ, 0x44972000 ;  /* 0x44972000ff038424 */ /* 0x000fca00078e00ff */
[----:B------:R0:W-:Y:S01]  /*66280*/  @!P0 STG.E desc[UR4][R4.64], R3 ;  /* 0x0000000304008986 */ /* 0x0001e2000c101904 */
[----:B------:R-:W-:Y:S05]  /*66290*/  @!P0 EXIT ;  /* 0x000000000000894d */ /* 0x000fea0003800000 */
[----:B0-----:R-:W-:-:S05]  /*662a0*/  IMAD.MOV.U32 R3, RZ, RZ, 0x44970000 ;  /* 0x44970000ff037424 */ /* 0x001fca00078e00ff */
[----:B------:R-:W-:Y:S01]  /*662b0*/  STG.E desc[UR4][R4.64], R3 ;  /* 0x0000000304007986 */ /* 0x000fe2000c101904 */
[----:B------:R-:W-:Y:S05]  /*662c0*/  EXIT ;  /* 0x000000000000794d */ /* 0x000fea0003800000 */
.L_x_1959:
        /* <DEDUP_REMOVED lines=15> */
.L_x_1964:
[----:B------:R-:W-:-:S13]  /*663c0*/  FSETP.NEU.AND P0, PT, R2, R3, PT ;  /* 0x000000030200720b */ /* 0x000fda0003f0d000 */
[----:B------:R-:W-:-:S05]  /*663d0*/  @!P0 IMAD.MOV.U32 R3, RZ, RZ, 0x4496a000 ;  /* 0x4496a000ff038424 */ /* 0x000fca00078e00ff */
[----:B------:R0:W-:Y:S01]  /*663e0*/  @!P0 STG.E desc[UR4][R4.64], R3 ;  /* 0x0000000304008986 */ /* 0x0001e2000c101904 */
[----:B------:R-:W-:Y:S05]  /*663f0*/  @!P0 EXIT ;  /* 0x000000000000894d */ /* 0x000fea0003800000 */
[----:B0-----:R-:W-:-:S05]  /*66400*/  IMAD.MOV.U32 R3, RZ, RZ, 0x44968000 ;  /* 0x44968000ff037424 */ /* 0x001fca00078e00ff */
[----:B------:R-:W-:Y:S01]  /*66410*/  STG.E desc[UR4][R4.64], R3 ;  /* 0x0000000304007986 */ /* 0x000fe2000c101904 */
[----:B------:R-:W-:Y:S05]  /*66420*/  EXIT ;  /* 0x000000000000794d */ /* 0x000fea0003800000 */
.L_x_1963:
        /* <DEDUP_REMOVED lines=11> */
.L_x_1965:
[----:B------:R-:W-:-:S13]  /*664e0*/  FSETP.NEU.AND P0, PT, R2, R7, PT ;  /* 0x000000070200720b */ /* 0x000fda0003f0d000 */
[----:B------:R-:W-:-:S05]  /*664f0*/  @!P0 IMAD.MOV.U32 R3, RZ, RZ, 0x44962000 ;  /* 0x44962000ff038424 */ /* 0x000fca00078e00ff */
[----:B------:R0:W-:Y:S01]  /*66500*/  @!P0 STG.E desc[UR4][R4.64], R3 ;  /* 0x0000000304008986 */ /* 0x0001e2000c101904 */
[----:B------:R-:W-:Y:S05]  /*66510*/  @!P0 EXIT ;  /* 0x000000000000894d */ /* 0x000fea0003800000 */
[----:B0-----:R-:W-:-:S05]  /*66520*/  IMAD.MOV.U32 R3, RZ, RZ, 0x44960000 ;  /* 0x44960000ff037424 */ /* 0x001fca00078e00ff */
[----:B------:R-:W-:Y:S01]  /*66530*/  STG.E desc[UR4][R4.64], R3 ;  /* 0x0000000304007986 */ /* 0x000fe2000c101904 */
[----:B------:R-:W-:Y:S05]  /*66540*/  EXIT ;  /* 0x000000000000794d */ /* 0x000fea0003800000 */
.L_x_1958:
        /* <DEDUP_REMOVED lines=19> */
.L_x_1968:
[----:B------:R-:W-:-:S13]  /*66680*/  FSETP.NEU.AND P0, PT, R2, R3, PT ;  /* 0x000000030200720b */ /* 0x000fda0003f0d000 */
[----:B------:R-:W-:-:S05]  /*66690*/  @!P0 IMAD.MOV.U32 R3, RZ, RZ, 0x4495a000 ;  /* 0x4495a000ff038424 */ /* 0x000fca00078e00ff */
[----:B------:R0:W-:Y:S01]  /*666a0*/  @!P0 STG.E desc[UR4][R4.64], R3 ;  /* 0x0000000304008986 */ /* 0x0001e2000c101904 */
[----:B------:R-:W-:Y:S05]  /*666b0*/  @!P0 EXIT ;  /* 0x000000000000894d */ /* 0x000fea0003800000 */
[----:B0-----:R-:W-:-:S05]  /*666c0*/  IMAD.MOV.U32 R3, RZ, RZ, 0x44958000 ;  /* 0x44958000ff037424 */ /* 0x001fca00078e00ff */
[----:B------:R-:W-:Y:S01]  /*666d0*/  STG.E desc[UR4][R4.64], R3 ;  /* 0x0000000304007986 */ /* 0x000fe2000c101904 */
[----:B------:R-:W-:Y:S05]  /*666e0*/  EXIT ;  /* 0x000000000000794d */ /* 0x000fea0003800000 */
.L_x_1967:
        /* <DEDUP_REMOVED lines=11> */
.L_x_1969:
[----:B------:R-:W-:-:S13]  /*667a0*/  FSETP.NEU.AND P0, PT, R2, R7, PT ;  /* 0x000000070200720b */ /* 0x000fda0003f0d000 */
[----:B------:R-:W-:-:S05]  /*667b0*/  @!P0 IMAD.MOV.U32 R3, RZ, RZ, 0x44952000 ;  /* 0x44952000ff038424 */ /* 0x000fca00078e00ff */
[----:B------:R0:W-:Y:S01]  /*667c0*/  @!P0 STG.E desc[UR4][R4.64], R3 ;  /* 0x0000000304008986 */ /* 0x0001e2000c101904 */
[----:B------:R-:W-:Y:S05]  /*667d0*/  @!P0 EXIT ;  /* 0x000000000000894d */ /* 0x000fea0003800000 */
[----:B0-----:R-:W-:-:S05]  /*667e0*/  IMAD.MOV.U32 R3, RZ, RZ, 0x44950000 ;  /* 0x44950000ff037424 */ /* 0x001fca00078e00ff */
[----:B------:R-:W-:Y:S01]  /*667f0*/  STG.E desc[UR4][R4.64], R3 ;  /* 0x0000000304007986 */ /* 0x000fe2000c101904 */
[----:B------:R-:W-:Y:S05]  /*66800*/  EXIT ;  /* 0x000000000000794d */ /* 0x000fea0003800000 */
.L_x_1966:
        /* <DEDUP_REMOVED lines=15> */
.L_x_1971:
[----:B------:R-:W-:-:S13]  /*66900*/  FSETP.NEU.AND P0, PT, R2, R7, PT ;  /* 0x000000070200720b */ /* 0x000fda0003f0d000 */
[----:B------:R-:W-:-:S05]  /*66910*/  @!P0 IMAD.MOV.U32 R3, RZ, RZ, 0x4494a000 ;  /* 0x4494a000ff038424 */ /* 0x000fca00078e00ff */
[----:B------:R0:W-:Y:S01]  /*66920*/  @!P0 STG.E desc[UR4][R4.64], R3 ;  /* 0x0000000304008986 */ /* 0x0001e2000c101904 */
[----:B------:R-:W-:Y:S05]  /*66930*/  @!P0 EXIT ;  /* 0x000000000000894d */ /* 0x000fea0003800000 */
[----:B0-----:R-:W-:-:S05]  /*66940*/  IMAD.MOV.U32 R3, RZ, RZ, 0x44948000 ;  /* 0x44948000ff037424 */ /* 0x001fca00078e00ff */
[----:B------:R-:W-:Y:S01]  /*66950*/  STG.E desc[UR4][R4.64], R3 ;  /* 0x0000000304007986 */ /* 0x000fe2000c101904 */
[----:B------:R-:W-:Y:S05]  /*66960*/  EXIT ;  /* 0x000000000000794d */ /* 0x000fea0003800000 */
.L_x_1970:
        /* <DEDUP_REMOVED lines=11> */
.L_x_1972:
[----:B------:R-:W-:-:S13]  /*66a20*/  FSETP.NEU.AND P0, PT, R2, R3, PT ;  /* 0x000000030200720b */ /* 0x000fda0003f0d000 */
[----:B------:R-:W-:-:S05]  /*66a30*/  @!P0 IMAD.MOV.U32 R3, RZ, RZ, 0x44942000 ;  /* 0x44942000ff038424 */ /* 0x000fca00078e00ff */
[----:B------:R0:W-:Y:S01]  /*66a40*/  @!P0 STG.E desc[UR4][R4.64], R3 ;  /* 0x0000000304008986 */ /* 0x0001e2000c101904 */
[----:B------:R-:W-:Y:S05]  /*66a50*/  @!P0 EXIT ;  /* 0x000000000000894d */ /* 0x000fea0003800000 */
[----:B0-----:R-:W-:-:S05]  /*66a60*/  IMAD.MOV.U32 R3, RZ, RZ, 0x44940000 ;  /* 0x44940000ff037424 */ /* 0x001fca00078e00ff */
[----:B------:R-:W-:Y:S01]  /*66a70*/  STG.E desc[UR4][R4.64], R3 ;  /* 0x0000000304007986 */ /* 0x000fe2000c101904 */
[----:B------:R-:W-:Y:S05]  /*66a80*/  EXIT ;  /* 0x000000000000794d */ /* 0x000fea0003800000 */
.L_x_1957:
        /* <DEDUP_REMOVED lines=23> */
.L_x_1976:
[----:B------:R-:W-:-:S13]  /*66c00*/  FSETP.NEU.AND P0, PT, R2, R3, PT ;  /* 0x000000030200720b */ /* 0x000fda0003f0d000 */
[----:B------:R-:W-:-:S05]  /*66c10*/  @!P0 IMAD.MOV.U32 R3, RZ, RZ, 0x4493a000 ;  /* 0x4493a000ff038424 */ /* 0x000fca00078e00ff */
[----:B------:R0:W-:Y:S01]  /*66c20*/  @!P0 STG.E desc[UR4][R4.64], R3 ;  /* 0x0000000304008986 */ /* 0x0001e2000c101904 */
[----:B------:R-:W-:Y:S05]  /*66c30*/  @!P0 EXIT ;  /* 0x000000000000894d */ /* 0x000fea0003800000 */
[----:B0-----:R-:W-:-:S05]  /*66c40*/  IMAD.MOV.U32 R3, RZ, RZ, 0x44938000 ;  /* 0x44938000ff037424 */ /* 0x001fca00078e00ff */
[----:B------:R-:W-:Y:S01]  /*66c50*/  STG.E desc[UR4][R4.64], R3 ;  /* 0x0000000304007986 */ /* 0x000fe2000c101904 */
[----:B------:R-:W-:Y:S05]  /*66c60*/  EXIT ;  /* 0x000000000000794d */ /* 0x000fea0003800000 */
.L_x_1975:
        /* <DEDUP_REMOVED lines=11> */
.L_x_1977:
[----:B------:R-:W-:-:S13]  /*66d20*/  FSETP.NEU.AND P0, PT, R2, R7, PT ;  /* 0x000000070200720b */ /* 0x000fda0003f0d000 */
[----:B------:R-:W-:-:S05]  /*66d30*/  @!P0 IMAD.MOV.U32 R3, RZ, RZ, 0x44932000 ;  /* 0x44932000ff038424 */ /* 0x000fca00078e00ff */
[----:B------:R0:W-:Y:S01]  /*66d40*/  @!P0 STG.E desc[UR4][R4.64], R3 ;  /* 0x0000000304008986 */ /* 0x0001e2000c101904 */
[----:B------:R-:W-:Y:S05]  /*66d50*/  @!P0 EXIT ;  /* 0x000000000000894d */ /* 0x000fea0003800000 */
[----:B0-----:R-:W-:-:S05]  /*66d60*/  IMAD.MOV.U32 R3, RZ, RZ, 0x44930000 ;  /* 0x44930000ff037424 */ /* 0x001fca00078e00ff */
[----:B------:R-:W-:Y:S01]  /*66d70*/  STG.E desc[UR4][R4.64], R3 ;  /* 0x0000000304007986 */ /* 0x000fe2000c101904 */
[----:B------:R-:W-:Y:S05]  /*66d80*/  EXIT ;  /* 0x000000000000794d */ /* 0x000fea0003800000 */
.L_x_1974:
        /* <DEDUP_REMOVED lines=15> */
.L_x_1979:
[----:B------:R-:W-:-:S13]  /*66e80*/  FSETP.NEU.AND P0, PT, R2, R7, PT ;  /* 0x000000070200720b */ /* 0x000fda0003f0d000 */
[----:B------:R-:W-:-:S05]  /*66e90*/  @!P0 IMAD.MOV.U32 R3, RZ, RZ, 0x4492a000 ;  /* 0x4492a000ff038424 */ /* 0x000fca00078e00ff */
[----:B------:R0:W-:Y:S01]  /*66ea0*/  @!P0 STG.E desc[UR4][R4.64], R3 ;  /* 0x0000000304008986 */ /* 0x0001e2000c101904 */
[----:B------:R-:W-:Y:S05]  /*66eb0*/  @!P0 EXIT ;  /* 0x000000000000894d */ /* 0x000fea0003800000 */
[----:B0-----:R-:W-:-:S05]  /*66ec0*/  IMAD.MOV.U32 R3, RZ, RZ, 0x44928000 ;  /* 0x44928000ff037424 */ /* 0x001fca00078e00ff */
[----:B------:R-:W-:Y:S01]  /*66ed0*/  STG.E desc[UR4][R4.64], R3 ;  /* 0x0000000304007986 */ /* 0x000fe2000c101904 */
[----:B------:R-:W-:Y:S05]  /*66ee0*/  EXIT ;  /* 0x000000000000794d */ /* 0x000fea0003800000 */
.L_x_1978:
        /* <DEDUP_REMOVED lines=11> */
.L_x_1980:
[----:B------:R-:W-:-:S13]  /*66fa0*/  FSETP.NEU.AND P0, PT, R2, R3, PT ;  /* 0x000000030200720b */ /* 0x000fda0003f0d000 */
[----:B------:R-:W-:-:S05]  /*66fb0*/  @!P0 IMAD.MOV.U32 R3, RZ, RZ, 0x44922000 ;  /* 0x44922000ff038424 */ /* 0x000fca00078e00ff */
[----:B------:R0:W-:Y:S01]  /*66fc0*/  @!P0 STG.E desc[UR4][R4.64], R3 ;  /* 0x0000000304008986 */ /* 0x0001e2000c101904 */
[----:B------:R-:W-:Y:S05]  /*66fd0*/  @!P0 EXIT ;  /* 0x000000000000894d */ /* 0x000fea0003800000 */
[----:B0-----:R-:W-:-:S05]  /*66fe0*/  IMAD.MOV.U32 R3, RZ, RZ, 0x44920000 ;  /* 0x44920000ff037424 */ /* 0x001fca00078e00ff */
[----:B------:R-:W-:Y:S01]  /*66ff0*/  STG.E desc[UR4][R4.64], R3 ;  /* 0x0000000304007986 */ /* 0x000fe2000c101904 */
[----:B------:R-:W-:Y:S05]  /*67000*/  EXIT ;  /* 0x000000000000794d */ /* 0x000fea0003800000 */
.L_x_1973:
        /* <DEDUP_REMOVED lines=19> */
.L_x_1983:
[----:B------:R-:W-:-:S13]  /*67140*/  FSETP.NEU.AND P0, PT, R2, R7, PT ;  /* 0x000000070200720b */ /* 0x000fda0003f0d000 */
[----:B------:R-:W-:-:S05]  /*67150*/  @!P0 IMAD.MOV.U32 R3, RZ, RZ, 0x4491a000 ;  /* 0x4491a000ff038424 */ /* 0x000fca00078e00ff */
[----:B------:R0:W-:Y:S01]  /*67160*/  @!P0 STG.E desc[UR4][R4.64], R3 ;  /* 0x0000000304008986 */ /* 0x0001e2000c101904 */
[----:B------:R-:W-:Y:S05]  /*67170*/  @!P0 EXIT ;  /* 0x000000000000894d */ /* 0x000fea0003800000 */
[----:B0-----:R-:W-:-:S05]  /*67180*/  IMAD.MOV.U32 R3, RZ, RZ, 0x44918000 ;  /* 0x44918000ff037424 */ /* 0x001fca00078e00ff */
[----:B------:R-:W-:Y:S01]  /*67190*/  STG.E desc[UR4][R4.64], R3 ;  /* 0x0000000304007986 */ /* 0x000fe2000c101904 */
[----:B------:R-:W-:Y:S05]  /*671a0*/  EXIT ;  /* 0x000000000000794d */ /* 0x000fea0003800000 */
.L_x_1982:
        /* <DEDUP_REMOVED lines=11> */
.L_x_1984:
[----:B------:R-:W-:-:S13]  /*67260*/  FSETP.NEU.AND P0, PT, R2, R3, PT ;  /* 0x000000030200720b */ /* 0x000fda0003f0d000 */
[----:B------:R-:W-:-:S05]  /*67270*/  @!P0 IMAD.MOV.U32 R3, RZ, RZ, 0x44912000 ;  /* 0x44912000ff038424 */ /* 0x000fca00078e00ff */
[----:B------:R0:W-:Y:S01]  /*67280*/  @!P0 STG.E desc[UR4][R4.64], R3 ;  /* 0x0000000304008986 */ /* 0x0001e2000c101904 */
[----:B------:R-:W-:Y:S05]  /*67290*/  @!P0 EXIT ;  /* 0x000000000000894d */ /* 0x000fea0003800000 */
[----:B0-----:R-:W-:-:S05]  /*672a0*/  IMAD.MOV.U32 R3, RZ, RZ, 0x44910000 ;  /* 0x44910000ff037424 */ /* 0x001fca00078e00ff */
[----:B------:R-:W-:Y:S01]  /*672b0*/  STG.E desc[UR4][R4.64], R3 ;  /* 0x0000000304007986 */ /* 0x000fe2000c101904 */
[----:B------:R-:W-:Y:S05]  /*672c0*/  EXIT ;  /* 0x000000000000794d */ /* 0x000fea0003800000 */
.L_x_1981:
        /* <DEDUP_REMOVED lines=15> */
.L_x_1986:
[----:B------:R-:W-:-:S13]  /*673c0*/  FSETP.NEU.AND P0, PT, R2, R3, PT ;  /* 0x000000030200720b */ /* 0x000fda0003f0d000 */
[----:B------:R-:W-:-:S05]  /*673d0*/  @!P0 IMAD.MOV.U32 R3, RZ, RZ, 0x4490a000 ;  /* 0x4490a000ff038424 */ /* 0x000fca00078e00ff */
[----:B------:R0:W-:Y:S01]  /*673e0*/  @!P0 STG.E desc[UR4][R4.64], R3 ;  /* 0x0000000304008986 */ /* 0x0001e2000c101904 */
[----:B------:R-:W-:Y:S05]  /*673f0*/  @!P0 EXIT ;  /* 0x000000000000894d */ /* 0x000fea0003800000 */
[----:B0-----:R-:W-:-:S05]  /*67400*/  IMAD.MOV.U32 R3, RZ, RZ, 0x44908000 ;  /* 0x44908000ff037424 */ /* 0x001fca00078e00ff */
[----:B------:R-:W-:Y:S01]  /*67410*/  STG.E desc[UR4][R4.64], R3 ;  /* 0x0000000304007986 */ /* 0x000fe2000c101904 */
[----:B------:R-:W-:Y:S05]  /*67420*/  EXIT ;  /* 0x000000000000794d */ /* 0x000fea0003800000 */
.L_x_1985:
        /* <DEDUP_REMOVED lines=11> */
.L_x_1987:
[----:B------:R-:W-:-:S13]  /*674e0*/  FSETP.NEU.AND P0, PT, R2, R7, PT ;  /* 0x000000070200720b */ /* 0x000fda0003f0d000 */
[----:B------:R-:W-:-:S05]  /*674f0*/  @!P0 IMAD.MOV.U32 R3, RZ, RZ, 0x44902000 ;  /* 0x44902000ff038424 */ /* 0x000fca00078e00ff */
[----:B------:R0:W-:Y:S01]  /*67500*/  @!P0 STG.E desc[UR4][R4.64], R3 ;  /* 0x0000000304008986 */ /* 0x0001e2000c101904 */
[----:B------:R-:W-:Y:S05]  /*67510*/  @!P0 EXIT ;  /* 0x000000000000894d */ /* 0x000fea0003800000 */
[----:B0-----:R-:W-:-:S05]  /*67520*/  IMAD.MOV.U32 R3, RZ, RZ, 0x44900000 ;  /* 0x44900000ff037424 */ /* 0x001fca00078e00ff */
[----:B------:R-:W-:Y:S01]  /*67530*/  STG.E desc[UR4][R4.64], R3 ;  /* 0x0000000304007986 */ /* 0x000fe2000c101904 */
[----:B------:R-:W-:Y:S05]  /*67540*/  EXIT ;  /* 0x000000000000794d */ /* 0x000fea0003800000 */
.L_x_1924:
        /* <DEDUP_REMOVED lines=31> */
.L_x_1993:
[----:B------:R-:W-:-:S13]  /*67740*/  FSETP.NEU.AND P0, PT, R2, R7, PT ;  /* 0x000000070200720b */ /* 0x000fda0003f0d000 */
[----:B------:R-:W-:-:S05]  /*67750*/  @!P0 IMAD.MOV.U32 R3, RZ, RZ, 0x448fa000 ;  /* 0x448fa000ff038424 */ /* 0x000fca00078e00ff */
[----:B------:R0:W-:Y:S01]  /*67760*/  @!P0 STG.E desc[UR4][R4.64], R3 ;  /* 0x0000000304008986 */ /* 0x0001e2000c101904 */
[----:B------:R-:W-:Y:S05]  /*67770*/  @!P0 EXIT ;  /* 0x000000000000894d */ /* 0x000fea0003800000 */
[----:B0-----:R-:W-:-:S05]  /*67780*/  IMAD.MOV.U32 R3, RZ, RZ, 0x448f8000 ;  /* 0x448f8000ff037424 */ /* 0x001fca00078e00ff */
[----:B------:R-:W-:Y:S01]  /*67790*/  STG.E desc[UR4][R4.64], R3 ;  /* 0x0000000304007986 */ /* 0x000fe2000c101904 */
[----:B------:R-:W-:Y:S05]  /*677a0*/  EXIT ;  /* 0x000000000000794d */ /* 0x000fea0003800000 */
.L_x_1992:
        /* <DEDUP_REMOVED lines=11> */
.L_x_1994:
[----:B------:R-:W-:-:S13]  /*67860*/  FSETP.NEU.AND P0, PT, R2, R3, PT ;  /* 0x000000030200720b */ /* 0x000fda0003f0d000 */
[----:B------:R-:W-:-:S05]  /*67870*/  @!P0 IMAD.MOV.U32 R3, RZ, RZ, 0x448f2000 ;  /* 0x448f2000ff038424 */ /* 0x000fca00078e00ff */
[----:B------:R0:W-:Y:S01]  /*67880*/  @!P0 STG.E desc[UR4][R4.64], R3 ;  /* 0x0000000304008986 */ /* 0x0001e2000c101904 */
[----:B------:R-:W-:Y:S05]  /*67890*/  @!P0 EXIT ;  /* 0x000000000000894d */ /* 0x000fea0003800000 */
[----:B0-----:R-:W-:-:S05]  /*678a0*/  IMAD.MOV.U32 R3, RZ, RZ, 0x448f0000 ;  /* 0x448f0000ff037424 */ /* 0x001fca00078e00ff */
[----:B------:R-:W-:Y:S01]  /*678b0*/  STG.E desc[UR4][R4.64], R3 ;  /* 0x0000000304007986 */ /* 0x000fe2000c101904 */
[----:B------:R-:W-:Y:S05]  /*678c0*/  EXIT ;  /* 0x000000000000794d */ /* 0x000fea0003800000 */
.L_x_1991:
        /* <DEDUP_REMOVED lines=15> */
.L_x_1996:
[----:B------:R-:W-:-:S13]  /*679c0*/  FSETP.NEU.AND P0, PT, R2, R3, PT ;  /* 0x000000030200720b */ /* 0x000fda0003f0d000 */
[----:B------:R-:W-:-:S05]  /*679d0*/  @!P0 IMAD.MOV.U32 R3, RZ, RZ, 0x448ea000 ;  /* 0x448ea000ff038424 */ /* 0x000fca00078e00ff */
[----:B------:R0:W-:Y:S01]  /*679e0*/  @!P0 STG.E desc[UR4][R4.64], R3 ;  /* 0x0000000304008986 */ /* 0x0001e2000c101904 */
[----:B------:R-:W-:Y:S05]  /*679f0*/  @!P0 EXIT ;  /* 0x000000000000894d */ /* 0x000fea0003800000 */
[----:B0-----:R-:W-:-:S05]  /*67a00*/  IMAD.MOV.U32 R3, RZ, RZ, 0x448e8000 ;  /* 0x448e8000ff037424 */ /* 0x001fca00078e00ff */
[----:B------:R-:W-:Y:S01]  /*67a10*/  STG.E desc[UR4][R4.64], R3 ;  /* 0x0000000304007986 */ /* 0x000fe2000c101904 */
[----:B------:R-:W-:Y:S05]  /*67a20*/  EXIT ;  /* 0x000000000000794d */ /* 0x000fea0003800000 */
.L_x_1995:
        /* <DEDUP_REMOVED lines=11> */
.L_x_1997:
[----:B------:R-:W-:-:S13]  /*67ae0*/  FSETP.NEU.AND P0, PT, R2, R7, PT ;  /* 0x000000070200720b */ /* 0x000fda0003f0d000 */
[----:B------:R-:W-:-:S05]  /*67af0*/  @!P0 IMAD.MOV.U32 R3, RZ, RZ, 0x448e2000 ;  /* 0x448e2000ff038424 */ /* 0x000fca00078e00ff */
[----:B------:R0:W-:Y:S01]  /*67b00*/  @!P0 STG.E desc[UR4][R4.64], R3 ;  /* 0x0000000304008986 */ /* 0x0001e2000c101904 */
[----:B------:R-:W-:Y:S05]  /*67b10*/  @!P0 EXIT ;  /* 0x000000000000894d */ /* 0x000fea0003800000 */
[----:B0-----:R-:W-:-:S05]  /*67b20*/  IMAD.MOV.U32 R3, RZ, RZ, 0x448e0000 ;  /* 0x448e0000ff037424 */ /* 0x001fca00078e00ff */
[----:B------:R-:W-:Y:S01]  /*67b30*/  STG.E desc[UR4][R4.64], R3 ;  /* 0x0000000304007986 */ /* 0x000fe2000c101904 */
[----:B------:R-:W-:Y:S05]  /*67b40*/  EXIT ;  /* 0x000000000000794d */ /* 0x000fea0003800000 */
.L_x_1990:
        /* <DEDUP_REMOVED lines=19> */
.L_x_2000:
[----:B------:R-:W-:-:S13]  /*67c80*/  FSETP.NEU.AND P0, PT, R2, R3, PT ;  /* 0x000000030200720b */ /* 0x000fda0003f0d000 */
[----:B------:R-:W-:-:S05]  /*67c90*/  @!P0 IMAD.MOV.U32 R3, RZ, RZ, 0x448da000 ;  /* 0x448da000ff038424 */ /* 0x000fca00078e00ff */
[----:B------:R0:W-:Y:S01]  /*67ca0*/  @!P0 STG.E desc[UR4][R4.64], R3 ;  /* 0x0000000304008986 */ /* 0x0001e2000c101904 */
[----:B------:R-:W-:Y:S05]  /*67cb0*/  @!P0 EXIT ;  /* 0x000000000000894d */ /* 0x000fea0003800000 */
[----:B0-----:R-:W-:-:S05]  /*67cc0*/  IMAD.MOV.U32 R3, RZ, RZ, 0x448d8000 ;  /* 0x448d8000ff037424 */ /* 0x001fca00078e00ff */
[----:B------:R-:W-:Y:S01]  /*67cd0*/  STG.E desc[UR4][R4.64], R3 ;  /* 0x0000000304007986 */ /* 0x000fe2000c101904 */
[----:B------:R-:W-:Y:S05]  /*67ce0*/  EXIT ;  /* 0x000000000000794d */ /* 0x000fea0003800000 */
.L_x_1999:
        /* <DEDUP_REMOVED lines=11> */
.L_x_2001:
[----:B------:R-:W-:-:S13]  /*67da0*/  FSETP.NEU.AND P0, PT, R2, R7, PT ;  /* 0x000000070200720b */ /* 0x000fda0003f0d000 */
[----:B------:R-:W-:-:S05]  /*67db0*/  @!P0 IMAD.MOV.U32 R3, RZ, RZ, 0x448d2000 ;  /* 0x448d2000ff038424 */ /* 0x000fca00078e00ff */
[----:B------:R0:W-:Y:S01]  /*67dc0*/  @!P0 STG.E desc[UR4][R4.64], R3 ;  /* 0x0000000304008986 */ /* 0x0001e2000c101904 */
[----:B------:R-:W-:Y:S05]  /*67dd0*/  @!P0 EXIT ;  /* 0x000000000000894d */ /* 0x000fea0003800000 */
[----:B0-----:R-:W-:-:S05]  /*67de0*/  IMAD.MOV.U32 R3, RZ, RZ, 0x448d0000 ;  /* 0x448d0000ff037424 */ /* 0x001fca00078e00ff */
[----:B------:R-:W-:Y:S01]  /*67df0*/  STG.E desc[UR4][R4.64], R3 ;  /* 0x0000000304007986 */ /* 0x000fe2000c101904 */
[----:B------:R-:W-:Y:S05]  /*67e00*/  EXIT ;  /* 0x000000000000794d */ /* 0x000fea0003800000 */
.L_x_1998:
        /* <DEDUP_REMOVED lines=15> */
.L_x_2003:
[----:B------:R-:W-:-:S13]  /*67f00*/  FSETP.NEU.AND P0, PT, R2, R7, PT ;  /* 0x000000070200720b */ /* 0x000fda0003f0d000 */
[----:B------:R-:W-:-:S05]  /*67f10*/  @!P0 IMAD.MOV.U32 R3, RZ, RZ, 0x448ca000 ;  /* 0x448ca000ff038424 */ /* 0x000fca00078e00ff */
[----:B------:R0:W-:Y:S01]  /*67f20*/  @!P0 STG.E desc[UR4][R4.64], R3 ;  /* 0x0000000304008986 */ /* 0x0001e2000c101904 */
[----:B------:R-:W-:Y:S05]  /*67f30*/  @!P0 EXIT ;  /* 0x000000000000894d */ /* 0x000fea0003800000 */
[----:B0-----:R-:W-:-:S05]  /*67f40*/  IMAD.MOV.U32 R3, RZ, RZ, 0x448c8000 ;  /* 0x448c8000ff037424 */ /* 0x001fca00078e00ff */
[----:B------:R-:W-:Y:S01]  /*67f50*/  STG.E desc[UR4][R4.64], R3 ;  /* 0x0000000304007986 */ /* 0x000fe2000c101904 */
[----:B------:R-:W-:Y:S05]  /*67f60*/  EXIT ;  /* 0x000000000000794d */ /* 0x000fea0003800000 */
.L_x_2002:
        /* <DEDUP_REMOVED lines=11> */
.L_x_2004:
[----:B------:R-:W-:-:S13]  /*68020*/  FSETP.NEU.AND P0, PT, R2, R3, PT ;  /* 0x000000030200720b */ /* 0x000fda0003f0d000 */
[----:B------:R-:W-:-:S05]  /*68030*/  @!P0 IMAD.MOV.U32 R3, RZ, RZ, 0x448c2000 ;  /* 0x448c2000ff038424 */ /* 0x000fca00078e00ff */
[----:B------:R0:W-:Y:S01]  /*68040*/  @!P0 STG.E desc[UR4][R4.64], R3 ;  /* 0x0000000304008986 */ /* 0x0001e2000c101904 */
[----:B------:R-:W-:Y:S05]  /*68050*/  @!P0 EXIT ;  /* 0x000000000000894d */ /* 0x000fea0003800000 */
[----:B0-----:R-:W-:-:S05]  /*68060*/  IMAD.MOV.U32 R3, RZ, RZ, 0x448c0000 ;  /* 0x448c0000ff037424 */ /* 0x001fca00078e00ff */
[----:B------:R-:W-:Y:S01]  /*68070*/  STG.E desc[UR4][R4.64], R3 ;  /* 0x0000000304007986 */ /* 0x000fe2000c101904 */
[----:B------:R-:W-:Y:S05]  /*68080*/  EXIT ;  /* 0x000000000000794d */ /* 0x000fea0003800000 */
.L_x_1989:
        /* <DEDUP_REMOVED lines=23> */
.L_x_2008:
[----:B------:R-:W-:-:S13]  /*68200*/  FSETP.NEU.AND P0, PT, R2, R3, PT ;  /* 0x000000030200720b */ /* 0x000fda0003f0d000 */
[----:B------:R-:W-:-:S05]  /*68210*/  @!P0 IMAD.MOV.U32 R3, RZ, RZ, 0x448ba000 ;  /* 0x448ba000ff038424 */ /* 0x000fca00078e00ff */
[----:B------:R0:W-:Y:S01]  /*68220*/  @!P0 STG.E desc[UR4][R4.64], R3 ;  /* 0x0000000304008986 */ /* 0x0001e2000c101904 */
[----:B------:R-:W-:Y:S05]  /*68230*/  @!P0 EXIT ;  /* 0x000000000000894d */ /* 0x000fea0003800000 */
[----:B0-----:R-:W-:-:S05]  /*68240*/  IMAD.MOV.U32 R3, RZ, RZ, 0x448b8000 ;  /* 0x448b8000ff037424 */ /* 0x001fca00078e00ff */
[----:B------:R-:W-:Y:S01]  /*68250*/  STG.E desc[UR4][R4.64], R3 ;  /* 0x0000000304007986 */ /* 0x000fe2000c101904 */
[----:B------:R-:W-:Y:S05]  /*68260*/  EXIT ;  /* 0x000000000000794d */ /* 0x000fea0003800000 */
.L_x_2007:
        /* <DEDUP_REMOVED lines=11> */
.L_x_2009:
[----:B------:R-:W-:-:S13]  /*68320*/  FSETP.NEU.AND P0, PT, R2, R7, PT ;  /* 0x000000070200720b */ /* 0x000fda0003f0d000 */
[----:B------:R-:W-:-:S05]  /*68330*/  @!P0 IMAD.MOV.U32 R3, RZ, RZ, 0x448b2000 ;  /* 0x448b2000ff038424 */ /* 0x000fca00078e00ff */
[----:B------:R0:W-:Y:S01]  /*68340*/  @!P0 STG.E desc[UR4][R4.64], R3 ;  /* 0x0000000304008986 */ /* 0x0001e2000c101904 */
[----:B------:R-:W-:Y:S05]  /*68350*/  @!P0 EXIT ;  /* 0x000000000000894d */ /* 0x000fea0003800000 */
[----:B0-----:R-:W-:-:S05]  /*68360*/  IMAD.MOV.U32 R3, RZ, RZ, 0x448b0000 ;  /* 0x448b0000ff037424 */ /* 0x001fca00078e00ff */
[----:B------:R-:W-:Y:S01]  /*68370*/  STG.E desc[UR4][R4.64], R3 ;  /* 0x0000000304007986 */ /* 0x000fe2000c101904 */
[----:B------:R-:W-:Y:S05]  /*68380*/  EXIT ;  /* 0x000000000000794d */ /* 0x000fea0003800000 */
.L_x_2006:
        /* <DEDUP_REMOVED lines=15> */
.L_x_2011:
[----:B------:R-:W-:-:S13]  /*68480*/  FSETP.NEU.AND P0, PT, R2, R7, PT ;  /* 0x000000070200720b */ /* 0x000fda0003f0d000 */
[----:B------:R-:W-:-:S05]  /*68490*/  @!P0 IMAD.MOV.U32 R3, RZ, RZ, 0x448aa000 ;  /* 0x448aa000ff038424 */ /* 0x000fca00078e00ff */
[----:B------:R0:W-:Y:S01]  /*684a0*/  @!P0 STG.E desc[UR4][R4.64], R3 ;  /* 0x0000000304008986 */ /* 0x0001e2000c101904 */
[----:B------:R-:W-:Y:S05]  /*684b0*/  @!P0 EXIT ;  /* 0x000000000000894d */ /* 0x000fea0003800000 */
[----:B0-----:R-:W-:-:S05]  /*684c0*/  IMAD.MOV.U32 R3, RZ, RZ, 0x448a8000 ;  /* 0x448a8000ff037424 */ /* 0x001fca00078e00ff */
[----:B------:R-:W-:Y:S01]  /*684d0*/  STG.E desc[UR4][R4.64], R3 ;  /* 0x0000000304007986 */ /* 0x000fe2000c101904 */
[----:B------:R-:W-:Y:S05]  /*684e0*/  EXIT ;  /* 0x000000000000794d */ /* 0x000fea0003800000 */
.L_x_2010:
        /* <DEDUP_REMOVED lines=11> */
.L_x_2012:
[----:B------:R-:W-:-:S13]  /*685a0*/  FSETP.NEU.AND P0, PT, R2, R3, PT ;  /* 0x000000030200720b */ /* 0x000fda0003f0d000 */
[----:B------:R-:W-:-:S05]  /*685b0*/  @!P0 IMAD.MOV.U32 R3, RZ, RZ, 0x448a2000 ;  /* 0x448a2000ff038424 */ /* 0x000fca00078e00ff */
[----:B------:R0:W-:Y:S01]  /*685c0*/  @!P0 STG.E desc[UR4][R4.64], R3 ;  /* 0x0000000304008986 */ /* 0x0001e2000c101904 */
[----:B------:R-:W-:Y:S05]  /*685d0*/  @!P0 EXIT ;  /* 0x000000000000894d */ /* 0x000fea0003800000 */
[----:B0-----:R-:W-:-:S05]  /*685e0*/  IMAD.MOV.U32 R3, RZ, RZ, 0x448a0000 ;  /* 0x448a0000ff037424 */ /* 0x001fca00078e00ff */
[----:B------:R-:W-:Y:S01]  /*685f0*/  STG.E desc[UR4][R4.64], R3 ;  /* 0x0000000304007986 */ /* 0x000fe2000c101904 */
[----:B------:R-:W-:Y:S05]  /*68600*/  EXIT ;  /* 0x000000000000794d */ /* 0x000fea0003800000 */
.L_x_2005:
        /* <DEDUP_REMOVED lines=19> */
.L_x_2015:
[----:B------:R-:W-:-:S13]  /*68740*/  FSETP.NEU.AND P0, PT, R2, R7, PT ;  /* 0x000000070200720b */ /* 0x000fda0003f0d000 */
[----:B------:R-:W-:-:S05]  /*68750*/  @!P0 IMAD.MOV.U32 R3, RZ, RZ, 0x4489a000 ;  /* 0x4489a000ff038424 */ /* 0x000fca00078e00ff */
[----:B------:R0:W-:Y:S01]  /*68760*/  @!P0 STG.E desc[UR4][R4.64], R3 ;  /* 0x0000000304008986 */ /* 0x0001e2000c101904 */
[----:B------:R-:W-:Y:S05]  /*68770*/  @!P0 EXIT ;  /* 0x000000000000894d */ /* 0x000fea0003800000 */
[----:B0-----:R-:W-:-:S05]  /*68780*/  IMAD.MOV.U32 R3, RZ, RZ, 0x44898000 ;  /* 0x44898000ff037424 */ /* 0x001fca00078e00ff */
[----:B------:R-:W-:Y:S01]  /*68790*/  STG.E desc[UR4][R4.64], R3 ;  /* 0x0000000304007986 */ /* 0x000fe2000c101904 */
[----:B------:R-:W-:Y:S05]  /*687a0*/  EXIT ;  /* 0x000000000000794d */ /* 0x000fea0003800000 */
.L_x_2014:
        /* <DEDUP_REMOVED lines=11> */
.L_x_2016:
[----:B------:R-:W-:-:S13]  /*68860*/  FSETP.NEU.AND P0, PT, R2, R3, PT ;  /* 0x000000030200720b */ /* 0x000fda0003f0d000 */
[----:B------:R-:W-:-:S05]  /*68870*/  @!P0 IMAD.MOV.U32 R3, RZ, RZ, 0x44892000 ;  /* 0x44892000ff038424 */ /* 0x000fca00078e00ff */
[----:B------:R0:W-:Y:S01]  /*68880*/  @!P0 STG.E desc[UR4][R4.64], R3 ;  /* 0x0000000304008986 */ /* 0x0001e2000c101904 */
[----:B------:R-:W-:Y:S05]  /*68890*/  @!P0 EXIT ;  /* 0x000000000000894d */ /* 0x000fea0003800000 */
[----:B0-----:R-:W-:-:S05]  /*688a0*/  IMAD.MOV.U32 R3, RZ, RZ, 0x44890000 ;  /* 0x44890000ff037424 */ /* 0x001fca00078e00ff */
[----:B------:R-:W-:Y:S01]  /*688b0*/  STG.E desc[UR4][R4.64], R3 ;  /* 0x0000000304007986 */ /* 0x000fe2000c101904 */
[----:B------:R-:W-:Y:S05]  /*688c0*/  EXIT ;  /* 0x000000000000794d */ /* 0x000fea0003800000 */
.L_x_2013:
        /* <DEDUP_REMOVED lines=15> */
.L_x_2018:
[----:B------:R-:W-:-:S13]  /*689c0*/  FSETP.NEU.AND P0, PT, R2, R3, PT ;  /* 0x000000030200720b */ /* 0x000fda0003f0d000 */
[----:B------:R-:W-:-:S05]  /*689d0*/  @!P0 IMAD.MOV.U32 R3, RZ, RZ, 0x4488a000 ;  /* 0x4488a000ff038424 */ /* 0x000fca00078e00ff */
[----:B------:R0:W-:Y:S01]  /*689e0*/  @!P0 STG.E desc[UR4][R4.64], R3 ;  /* 0x0000000304008986 */ /* 0x0001e2000c101904 */
[----:B------:R-:W-:Y:S05]  /*689f0*/  @!P0 EXIT ;  /* 0x000000000000894d */ /* 0x000fea0003800000 */
[----:B0-----:R-:W-:-:S05]  /*68a00*/  IMAD.MOV.U32 R3, RZ, RZ, 0x44888000 ;  /* 0x44888000ff037424 */ /* 0x001fca00078e00ff */
[----:B------:R-:W-:Y:S01]  /*68a10*/  STG.E desc[UR4][R4.64], R3 ;  /* 0x0000000304007986 */ /* 0x000fe2000c101904 */
[----:B------:R-:W-:Y:S05]  /*68a20*/  EXIT ;  /* 0x000000000000794d */ /* 0x000fea0003800000 */
.L_x_2017:
        /* <DEDUP_REMOVED lines=11> */
.L_x_2019:
[----:B------:R-:W-:-:S13]  /*68ae0*/  FSETP.NEU.AND P0, PT, R2, R7, PT ;  /* 0x000000070200720b */ /* 0x000fda0003f0d000 */
[----:B------:R-:W-:-:S05]  /*68af0*/  @!P0 IMAD.MOV.U32 R3, RZ, RZ, 0x44882000 ;  /* 0x44882000ff038424 */ /* 0x000fca00078e00ff */
[----:B------:R0:W-:Y:S01]  /*68b00*/  @!P0 STG.E desc[UR4][R4.64], R3 ;  /* 0x0000000304008986 */ /* 0x0001e2000c101904 */
[----:B------:R-:W-:Y:S05]  /*68b10*/  @!P0 EXIT ;  /* 0x000000000000894d */ /* 0x000fea0003800000 */
[----:B0-----:R-:W-:-:S05]  /*68b20*/  IMAD.MOV.U32 R3, RZ, RZ, 0x44880000 ;  /* 0x44880000ff037424 */ /* 0x001fca00078e00ff */
[----:B------:R-:W-:Y:S01]  /*68b30*/  STG.E desc[UR4][R4.64], R3 ;  /* 0x0000000304007986 */ /* 0x000fe2000c101904 */
[----:B------:R-:W-:Y:S05]  /*68b40*/  EXIT ;  /* 0x000000000000794d */ /* 0x000fea0003800000 */
.L_x_1988:
        /* <DEDUP_REMOVED lines=27> */
.L_x_2024:
[----:B------:R-:W-:-:S13]  /*68d00*/  FSETP.NEU.AND P0, PT, R2, R3, PT ;  /* 0x000000030200720b */ /* 0x000fda0003f0d000 */
[----:B------:R-:W-:-:S05]  /*68d10*/  @!P0 IMAD.MOV.U32 R3, RZ, RZ, 0x4487a000 ;  /* 0x4487a000ff038424 */ /* 0x000fca00078e00ff */
[----:B------:R0:W-:Y:S01]  /*68d20*/  @!P0 STG.E desc[UR4][R4.64], R3 ;  /* 0x0000000304008986 */ /* 0x0001e2000c101904 */
[----:B------:R-:W-:Y:S05]  /*68d30*/  @!P0 EXIT ;  /* 0x000000000000894d */ /* 0x000fea0003800000 */
[----:B0-----:R-:W-:-:S05]  /*68d40*/  IMAD.MOV.U32 R3, RZ, RZ, 0x44878000 ;  /* 0x44878000ff037424 */ /* 0x001fca00078e00ff */
[----:B------:R-:W-:Y:S01]  /*68d50*/  STG.E desc[UR4][R4.64], R3 ;  /* 0x0000000304007986 */ /* 0x000fe2000c101904 */
[----:B------:R-:W-:Y:S05]  /*68d60*/  EXIT ;  /* 0x000000000000794d */ /* 0x000fea0003800000 */
.L_x_2023:
        /* <DEDUP_REMOVED lines=11> */
.L_x_2025:
[----:B------:R-:W-:-:S13]  /*68e20*/  FSETP.NEU.AND P0, PT, R2, R7, PT ;  /* 0x000000070200720b */ /* 0x000fda0003f0d000 */
[----:B------:R-:W-:-:S05]  /*68e30*/  @!P0 IMAD.MOV.U32 R3, RZ, RZ, 0x44872000 ;  /* 0x44872000ff038424 */ /* 0x000fca00078e00ff */
[----:B------:R0:W-:Y:S01]  /*68e40*/  @!P0 STG.E desc[UR4][R4.64], R3 ;  /* 0x0000000304008986 */ /* 0x0001e2000c101904 */
[----:B------:R-:W-:Y:S05]  /*68e50*/  @!P0 EXIT ;  /* 0x000000000000894d */ /* 0x000fea0003800000 */
[----:B0-----:R-:W-:-:S05]  /*68e60*/  IMAD.MOV.U32 R3, RZ, RZ, 0x44870000 ;  /* 0x44870000ff037424 */ /* 0x001fca00078e00ff */
[----:B------:R-:W-:Y:S01]  /*68e70*/  STG.E desc[UR4][R4.64], R3 ;  /* 0x0000000304007986 */ /* 0x000fe2000c101904 */
[----:B------:R-:W-:Y:S05]  /*68e80*/  EXIT ;  /* 0x000000000000794d */ /* 0x000fea0003800000 */
.L_x_2022:
        /* <DEDUP_REMOVED lines=15> */
.L_x_2027:
[----:B------:R-:W-:-:S13]  /*68f80*/  FSETP.NEU.AND P0, PT, R2, R7, PT ;  /* 0x000000070200720b */ /* 0x000fda0003f0d000 */
[----:B------:R-:W-:-:S05]  /*68f90*/  @!P0 IMAD.MOV.U32 R3, RZ, RZ, 0x4486a000 ;  /* 0x4486a000ff038424 */ /* 0x000fca00078e00ff */
[----:B------:R0:W-:Y:S01]  /*68fa0*/  @!P0 STG.E desc[UR4][R4.64], R3 ;  /* 0x0000000304008986 */ /* 0x0001e2000c101904 */
[----:B------:R-:W-:Y:S05]  /*68fb0*/  @!P0 EXIT ;  /* 0x000000000000894d */ /* 0x000fea0003800000 */
[----:B0-----:R-:W-:-:S05]  /*68fc0*/  IMAD.MOV.U32 R3, RZ, RZ, 0x44868000 ;  /* 0x44868000ff037424 */ /* 0x001fca00078e00ff */
[----:B------:R-:W-:Y:S01]  /*68fd0*/  STG.E desc[UR4][R4.64], R3 ;  /* 0x0000000304007986 */ /* 0x000fe2000c101904 */
[----:B------:R-:W-:Y:S05]  /*68fe0*/  EXIT ;  /* 0x000000000000794d */ /* 0x000fea0003800000 */
.L_x_2026:
        /* <DEDUP_REMOVED lines=11> */
.L_x_2028:
[----:B------:R-:W-:-:S13]  /*690a0*/  FSETP.NEU.AND P0, PT, R2, R3, PT ;  /* 0x000000030200720b */ /* 0x000fda0003f0d000 */
[----:B------:R-:W-:-:S05]  /*690b0*/  @!P0 IMAD.MOV.U32 R3, RZ, RZ, 0x44862000 ;  /* 0x44862000ff038424 */ /* 0x000fca00078e00ff */
[----:B------:R0:W-:Y:S01]  /*690c0*/  @!P0 STG.E desc[UR4][R4.64], R3 ;  /* 0x0000000304008986 */ /* 0x0001e2000c101904 */
[----:B------:R-:W-:Y:S05]  /*690d0*/  @!P0 EXIT ;  /* 0x000000000000894d */ /* 0x000fea0003800000 */
[----:B0-----:R-:W-:-:S05]  /*690e0*/  IMAD.MOV.U32 R3, RZ, RZ, 0x44860000 ;  /* 0x44860000ff037424 */ /* 0x001fca00078e00ff */
[----:B------:R-:W-:Y:S01]  /*690f0*/  STG.E desc[UR4][R4.64], R3 ;  /* 0x0000000304007986 */ /* 0x000fe2000c101904 */
[----:B------:R-:W-:Y:S05]  /*69100*/  EXIT ;  /* 0x000000000000794d */ /* 0x000fea0003800000 */
.L_x_2021:
        /* <DEDUP_REMOVED lines=19> */
.L_x_2031:
[----:B------:R-:W-:-:S13]  /*69240*/  FSETP.NEU.AND P0, PT, R2, R7, PT ;  /* 0x000000070200720b */ /* 0x000fda0003f0d000 */
[----:B------:R-:W-:-:S05]  /*69250*/  @!P0 IMAD.MOV.U32 R3, RZ, RZ, 0x4485a000 ;  /* 0x4485a000ff038424 */ /* 0x000fca00078e00ff */
[----:B------:R0:W-:Y:S01]  /*69260*/  @!P0 STG.E desc[UR4][R4.64], R3 ;  /* 0x0000000304008986 */ /* 0x0001e2000c101904 */
[----:B------:R-:W-:Y:S05]  /*69270*/  @!P0 EXIT ;  /* 0x000000000000894d */ /* 0x000fea0003800000 */
[----:B0-----:R-:W-:-:S05]  /*69280*/  IMAD.MOV.U32 R3, RZ, RZ, 0x44858000 ;  /* 0x44858000ff037424 */ /* 0x001fca00078e00ff */
[----:B------:R-:W-:Y:S01]  /*69290*/  STG.E desc[UR4][R4.64], R3 ;  /* 0x0000000304007986 */ /* 0x000fe2000c101904 */
[----:B------:R-:W-:Y:S05]  /*692a0*/  EXIT ;  /* 0x000000000000794d */ /* 0x000fea0003800000 */
.L_x_2030:
        /* <DEDUP_REMOVED lines=11> */
.L_x_2032:
[----:B------:R-:W-:-:S13]  /*69360*/  FSETP.NEU.AND P0, PT, R2, R3, PT ;  /* 0x000000030200720b */ /* 0x000fda0003f0d000 */
[----:B------:R-:W-:-:S05]  /*69370*/  @!P0 IMAD.MOV.U32 R3, RZ, RZ, 0x44852000 ;  /* 0x44852000ff038424 */ /* 0x000fca00078e00ff */
[----:B------:R0:W-:Y:S01]  /*69380*/  @!P0 STG.E desc[UR4][R4.64], R3 ;  /* 0x0000000304008986 */ /* 0x0001e2000c101904 */
[----:B------:R-:W-:Y:S05]  /*69390*/  @!P0 EXIT ;  /* 0x000000000000894d */ /* 0x000fea0003800000 */
[----:B0-----:R-:W-:-:S05]  /*693a0*/  IMAD.MOV.U32 R3, RZ, RZ, 0x44850000 ;  /* 0x44850000ff037424 */ /* 0x001fca00078e00ff */
[----:B------:R-:W-:Y:S01]  /*693b0*/  STG.E desc[UR4][R4.64], R3 ;  /* 0x0000000304007986 */ /* 0x000fe2000c101904 */
[----:B------:R-:W-:Y:S05]  /*693c0*/  EXIT ;  /* 0x000000000000794d */ /* 0x000fea0003800000 */
.L_x_2029:
        /* <DEDUP_REMOVED lines=15> */
.L_x_2034:
[----:B------:R-:W-:-:S13]  /*694c0*/  FSETP.NEU.AND P0, PT, R2, R3, PT ;  /* 0x000000030200720b */ /* 0x000fda0003f0d000 */
[----:B------:R-:W-:-:S05]  /*694d0*/  @!P0 IMAD.MOV.U32 R3, RZ, RZ, 0x4484a000 ;  /* 0x4484a000ff038424 */ /* 0x000fca00078e00ff */
[----:B------:R0:W-:Y:S01]  /*694e0*/  @!P0 STG.E desc[UR4][R4.64], R3 ;  /* 0x0000000304008986 */ /* 0x0001e2000c101904 */
[----:B------:R-:W-:Y:S05]  /*694f0*/  @!P0 EXIT ;  /* 0x000000000000894d */ /* 0x000fea0003800000 */
[----:B0-----:R-:W-:-:S05]  /*69500*/  IMAD.MOV.U32 R3, RZ, RZ, 0x44848000 ;  /* 0x44848000ff037424 */ /* 0x001fca00078e00ff */
[----:B------:R-:W-:Y:S01]  /*69510*/  STG.E desc[UR4][R4.64], R3 ;  /* 0x0000000304007986 */ /* 0x000fe2000c101904 */
[----:B------:R-:W-:Y:S05]  /*69520*/  EXIT ;  /* 0x000000000000794d */ /* 0x000fea0003800000 */
.L_x_2033:
        /* <DEDUP_REMOVED lines=11> */
.L_x_2035:
[----:B------:R-:W-:-:S13]  /*695e0*/  FSETP.NEU.AND P0, PT, R2, R7, PT ;  /* 0x000000070200720b */ /* 0x000fda0003f0d000 */
[----:B------:R-:W-:-:S05]  /*695f0*/  @!P0 IMAD.MOV.U32 R3, RZ, RZ, 0x44842000 ;  /* 0x44842000ff038424 */ /* 0x000fca00078e00ff */
[----:B------:R0:W-:Y:S01]  /*69600*/  @!P0 STG.E desc[UR4][R4.64], R3 ;  /* 0x0000000304008986 */ /* 0x0001e2000c101904 */
[----:B------:R-:W-:Y:S05]  /*69610*/  @!P0 EXIT ;  /* 0x000000000000894d */ /* 0x000fea0003800000 */
[----:B0-----:R-:W-:-:S05]  /*69620*/  IMAD.MOV.U32 R3, RZ, RZ, 0x44840000 ;  /* 0x44840000ff037424 */ /* 0x001fca00078e00ff */
[----:B------:R-:W-:Y:S01]  /*69630*/  STG.E desc[UR4][R4.64], R3 ;  /* 0x0000000304007986 */ /* 0x000fe2000c101904 */
[----:B------:R-:W-:Y:S05]  /*69640*/  EXIT ;  /* 0x000000000000794d */ /* 0x000fea0003800000 */
.L_x_2020:
        /* <DEDUP_REMOVED lines=23> */
.L_x_2039:
[----:B------:R-:W-:-:S13]  /*697c0*/  FSETP.NEU.AND P0, PT, R2, R7, PT ;  /* 0x000000070200720b */ /* 0x000fda0003f0d000 */
[----:B------:R-:W-:-:S05]  /*697d0*/  @!P0 IMAD.MOV.U32 R3, RZ, RZ, 0x4483a000 ;  /* 0x4483a000ff038424 */ /* 0x000fca00078e00ff */
[----:B------:R0:W-:Y:S01]  /*697e0*/  @!P0 STG.E desc[UR4][R4.64], R3 ;  /* 0x0000000304008986 */ /* 0x0001e2000c101904 */
[----:B------:R-:W-:Y:S05]  /*697f0*/  @!P0 EXIT ;  /* 0x000000000000894d */ /* 0x000fea0003800000 */
[----:B0-----:R-:W-:-:S05]  /*69800*/  IMAD.MOV.U32 R3, RZ, RZ, 0x44838000 ;  /* 0x44838000ff037424 */ /* 0x001fca00078e00ff */
[----:B------:R-:W-:Y:S01]  /*69810*/  STG.E desc[UR4][R4.64], R3 ;  /* 0x0000000304007986 */ /* 0x000fe2000c101904 */
[----:B------:R-:W-:Y:S05]  /*69820*/  EXIT ;  /* 0x000000000000794d */ /* 0x000fea0003800000 */
.L_x_2038:
        /* <DEDUP_REMOVED lines=11> */
.L_x_2040:
[----:B------:R-:W-:-:S13]  /*698e0*/  FSETP.NEU.AND P0, PT, R2, R3, PT ;  /* 0x000000030200720b */ /* 0x000fda0003f0d000 */
[----:B------:R-:W-:-:S05]  /*698f0*/  @!P0 IMAD.MOV.U32 R3, RZ, RZ, 0x44832000 ;  /* 0x44832000ff038424 */ /* 0x000fca00078e00ff */
[----:B------:R0:W-:Y:S01]  /*69900*/  @!P0 STG.E desc[UR4][R4.64], R3 ;  /* 0x0000000304008986 */ /* 0x0001e2000c101904 */
[----:B------:R-:W-:Y:S05]  /*69910*/  @!P0 EXIT ;  /* 0x000000000000894d */ /* 0x000fea0003800000 */
[----:B0-----:R-:W-:-:S05]  /*69920*/  IMAD.MOV.U32 R3, RZ, RZ, 0x44830000 ;  /* 0x44830000ff037424 */ /* 0x001fca00078e00ff */
[----:B------:R-:W-:Y:S01]  /*69930*/  STG.E desc[UR4][R4.64], R3 ;  /* 0x0000000304007986 */ /* 0x000fe2000c101904 */
[----:B------:R-:W-:Y:S05]  /*69940*/  EXIT ;  /* 0x000000000000794d */ /* 0x000fea0003800000 */
.L_x_2037:
        /* <DEDUP_REMOVED lines=15> */
.L_x_2042:
[----:B------:R-:W-:-:S13]  /*69a40*/  FSETP.NEU.AND P0, PT, R2, R3, PT ;  /* 0x000000030200720b */ /* 0x000fda0003f0d000 */
[----:B------:R-:W-:-:S05]  /*69a50*/  @!P0 IMAD.MOV.U32 R3, RZ, RZ, 0x4482a000 ;  /* 0x4482a000ff038424 */ /* 0x000fca00078e00ff */
[----:B------:R0:W-:Y:S01]  /*69a60*/  @!P0 STG.E desc[UR4][R4.64], R3 ;  /* 0x0000000304008986 */ /* 0x0001e2000c101904 */
[----:B------:R-:W-:Y:S05]  /*69a70*/  @!P0 EXIT ;  /* 0x000000000000894d */ /* 0x000fea0003800000 */
[----:B0-----:R-:W-:-:S05]  /*69a80*/  IMAD.MOV.U32 R3, RZ, RZ, 0x44828000 ;  /* 0x44828000ff037424 */ /* 0x001fca00078e00ff */
[----:B------:R-:W-:Y:S01]  /*69a90*/  STG.E desc[UR4][R4.64], R3 ;  /* 0x0000000304007986 */ /* 0x000fe2000c101904 */
[----:B------:R-:W-:Y:S05]  /*69aa0*/  EXIT ;  /* 0x000000000000794d */ /* 0x000fea0003800000 */
.L_x_2041:
        /* <DEDUP_REMOVED lines=11> */
.L_x_2043:
[----:B------:R-:W-:-:S13]  /*69b60*/  FSETP.NEU.AND P0, PT, R2, R7, PT ;  /* 0x000000070200720b */ /* 0x000fda0003f0d000 */
[----:B------:R-:W-:-:S05]  /*69b70*/  @!P0 IMAD.MOV.U32 R3, RZ, RZ, 0x44822000 ;  /* 0x44822000ff038424 */ /* 0x000fca00078e00ff */
[----:B------:R0:W-:Y:S01]  /*69b80*/  @!P0 STG.E desc[UR4][R4.64], R3 ;  /* 0x0000000304008986 */ /* 0x0001e2000c101904 */
[----:B------:R-:W-:Y:S05]  /*69b90*/  @!P0 EXIT ;  /* 0x000000000000894d */ /* 0x000fea0003800000 */
[----:B0-----:R-:W-:-:S05]  /*69ba0*/  IMAD.MOV.U32 R3, RZ, RZ, 0x44820000 ;  /* 0x44820000ff037424 */ /* 0x001fca00078e00ff */
[----:B------:R-:W-:Y:S01]  /*69bb0*/  STG.E desc[UR4][R4.64], R3 ;  /* 0x0000000304007986 */ /* 0x000fe2000c101904 */
[----:B------:R-:W-:Y:S05]  /*69bc0*/  EXIT ;  /* 0x000000000000794d */ /* 0x000fea0003800000 */
.L_x_2036:
        /* <DEDUP_REMOVED lines=19> */
.L_x_2046:
[----:B------:R-:W-:-:S13]  /*69d00*/  FSETP.NEU.AND P0, PT, R2, R3, PT ;  /* 0x000000030200720b */ /* 0x000fda0003f0d000 */
[----:B------:R-:W-:-:S05]  /*69d10*/  @!P0 IMAD.MOV.U32 R3, RZ, RZ, 0x4481a000 ;  /* 0x4481a000ff038424 */ /* 0x000fca00078e00ff */
[----:B------:R0:W-:Y:S01]  /*69d20*/  @!P0 STG.E desc[UR4][R4.64], R3 ;  /* 0x0000000304008986 */ /* 0x0001e2000c101904 */
[----:B------:R-:W-:Y:S05]  /*69d30*/  @!P0 EXIT ;  /* 0x000000000000894d */ /* 0x000fea0003800000 */
[----:B0-----:R-:W-:-:S05]  /*69d40*/  IMAD.MOV.U32 R3, RZ, RZ, 0x44818000 ;  /* 0x44818000ff037424 */ /* 0x001fca00078e00ff */
[----:B------:R-:W-:Y:S01]  /*69d50*/  STG.E desc[UR4][R4.64], R3 ;  /* 0x0000000304007986 */ /* 0x000fe2000c101904 */
[----:B------:R-:W-:Y:S05]  /*69d60*/  EXIT ;  /* 0x000000000000794d */ /* 0x000fea0003800000 */
.L_x_2045:
        /* <DEDUP_REMOVED lines=11> */
.L_x_2047:
[----:B------:R-:W-:-:S13]  /*69e20*/  FSETP.NEU.AND P0, PT, R2, R7, PT ;  /* 0x000000070200720b */ /* 0x000fda0003f0d000 */
[----:B------:R-:W-:-:S05]  /*69e30*/  @!P0 IMAD.MOV.U32 R3, RZ, RZ, 0x44812000 ;  /* 0x44812000ff038424 */ /* 0x000fca00078e00ff */
[----:B------:R0:W-:Y:S01]  /*69e40*/  @!P0 STG.E desc[UR4][R4.64], R3 ;  /* 0x0000000304008986 */ /* 0x0001e2000c101904 */
[----:B------:R-:W-:Y:S05]  /*69e50*/  @!P0 EXIT ;  /* 0x000000000000894d */ /* 0x000fea0003800000 */
[----:B0-----:R-:W-:-:S05]  /*69e60*/  IMAD.MOV.U32 R3, RZ, RZ, 0x44810000 ;  /* 0x44810000ff037424 */ /* 0x001fca00078e00ff */
[----:B------:R-:W-:Y:S01]  /*69e70*/  STG.E desc[UR4][R4.64], R3 ;  /* 0x0000000304007986 */ /* 0x000fe2000c101904 */
[----:B------:R-:W-:Y:S05]  /*69e80*/  EXIT ;  /* 0x000000000000794d */ /* 0x000fea0003800000 */
.L_x_2044:
        /* <DEDUP_REMOVED lines=15> */
.L_x_2049:
[----:B------:R-:W-:-:S13]  /*69f80*/  FSETP.NEU.AND P0, PT, R2, R7, PT ;  /* 0x000000070200720b */ /* 0x000fda0003f0d000 */
[----:B------:R-:W-:-:S05]  /*69f90*/  @!P0 IMAD.MOV.U32 R3, RZ, RZ, 0x4480a000 ;  /* 0x4480a000ff038424 */ /* 0x000fca00078e00ff */
[----:B------:R0:W-:Y:S01]  /*69fa0*/  @!P0 STG.E desc[UR4][R4.64], R3 ;  /* 0x0000000304008986 */ /* 0x0001e2000c101904 */
[----:B------:R-:W-:Y:S05]  /*69fb0*/  @!P0 EXIT ;  /* 0x000000000000894d */ /* 0x000fea0003800000 */
[----:B0-----:R-:W-:-:S05]  /*69fc0*/  IMAD.MOV.U32 R3, RZ, RZ, 0x44808000 ;  /* 0x44808000ff037424 */ /* 0x001fca00078e00ff */
[----:B------:R-:W-:Y:S01]  /*69fd0*/  STG.E desc[UR4][R4.64], R3 ;  /* 0x0000000304007986 */ /* 0x000fe2000c101904 */
[----:B------:R-:W-:Y:S05]  /*69fe0*/  EXIT ;  /* 0x000000000000794d */ /* 0x000fea0003800000 */
.L_x_2048:
        /* <DEDUP_REMOVED lines=11> */
.L_x_2050:
[----:B------:R-:W-:-:S13]  /*6a0a0*/  FSETP.NEU.AND P0, PT, R2, R3, PT ;  /* 0x000000030200720b */ /* 0x000fda0003f0d000 */
[----:B------:R-:W-:-:S05]  /*6a0b0*/  @!P0 IMAD.MOV.U32 R3, RZ, RZ, 0x44802000 ;  /* 0x44802000ff038424 */ /* 0x000fca00078e00ff */
[----:B------:R0:W-:Y:S01]  /*6a0c0*/  @!P0 STG.E desc[UR4][R4.64], R3 ;  /* 0x0000000304008986 */ /* 0x0001e2000c101904 */
[----:B------:R-:W-:Y:S05]  /*6a0d0*/  @!P0 EXIT ;  /* 0x000000000000894d */ /* 0x000fea0003800000 */
[----:B0-----:R-:W-:-:S05]  /*6a0e0*/  IMAD.MOV.U32 R3, RZ, RZ, 0x44800000 ;  /* 0x44800000ff037424 */ /* 0x001fca00078e00ff */
[----:B------:R-:W-:Y:S01]  /*6a0f0*/  STG.E desc[UR4][R4.64], R3 ;  /* 0x0000000304007986 */ /* 0x000fe2000c101904 */
[----:B------:R-:W-:Y:S05]  /*6a100*/  EXIT ;  /* 0x000000000000794d */ /* 0x000fea0003800000 */
.L_x_1539:
        /* <DEDUP_REMOVED lines=43> */
.L_x_2059:
[----:B------:R-:W-:-:S13]  /*6a3c0*/  FSETP.NEU.AND P0, PT, R2, R3, PT ;  /* 0x000000030200720b */ /* 0x000fda0003f0d000 */
[----:B------:R-:W-:-:S05]  /*6a3d0*/  @!P0 IMAD.MOV.U32 R3, RZ, RZ, 0x447f4000 ;  /* 0x447f4000ff038424 */ /* 0x000fca00078e00ff */
[----:B------:R0:W-:Y:S01]  /*6a3e0*/  @!P0 STG.E desc[UR4][R4.64], R3 ;  /* 0x0000000304008986 */ /* 0x0001e2000c101904 */
[----:B------:R-:W-:Y:S05]  /*6a3f0*/  @!P0 EXIT ;  /* 0x000000000000894d */ /* 0x000fea0003800000 */
[----:B0-----:R-:W-:-:S05]  /*6a400*/  IMAD.MOV.U32 R3, RZ, RZ, 0x447f0000 ;  /* 0x447f0000ff037424 */ /* 0x001fca00078e00ff */
[----:B------:R-:W-:Y:S01]  /*6a410*/  STG.E desc[UR4][R4.64], R3 ;  /* 0x0000000304007986 */ /* 0x000fe2000c101904 */
[----:B------:R-:W-:Y:S05]  /*6a420*/  EXIT ;  /* 0x000000000000794d */ /* 0x000fea0003800000 */
.L_x_2058:
        /* <DEDUP_REMOVED lines=11> */
.L_x_2060:
[----:B------:R-:W-:-:S13]  /*6a4e0*/  FSETP.NEU.AND P0, PT, R2, R7, PT ;  /* 0x000000070200720b */ /* 0x000fda0003f0d000 */
[----:B------:R-:W-:-:S05]  /*6a4f0*/  @!P0 IMAD.MOV.U32 R3, RZ, RZ, 0x447e4000 ;  /* 0x447e4000ff038424 */ /* 0x000fca00078e00ff */
[----:B------:R0:W-:Y:S01]  /*6a500*/  @!P0 STG.E desc[UR4][R4.64], R3 ;  /* 0x0000000304008986 */ /* 0x0001e2000c101904 */
[----:B------:R-:W-:Y:S05]  /*6a510*/  @!P0 EXIT ;  /* 0x000000000000894d */ /* 0x000fea0003800000 */
[----:B0-----:R-:W-:-:S05]  /*6a520*/  IMAD.MOV.U32 R3, RZ, RZ, 0x447e0000 ;  /* 0x447e0000ff037424 */ /* 0x001fca00078e00ff */
[----:B------:R-:W-:Y:S01]  /*6a530*/  STG.E desc[UR4][R4.64], R3 ;  /* 0x0000000304007986 */ /* 0x000fe2000c101904 */
[----:B------:R-:W-:Y:S05]  /*6a540*/  EXIT ;  /* 0x000000000000794d */ /* 0x000fea0003800000 */
.L_x_2057:
        /* <DEDUP_REMOVED lines=15> */
.L_x_2062:
[----:B------:R-:W-:-:S13]  /*6a640*/  FSETP.NEU.AND P0, PT, R2, R7, PT ;  /* 0x000000070200720b */ /* 0x000fda0003f0d000 */
[----:B------:R-:W-:-:S05]  /*6a650*/  @!P0 IMAD.MOV.U32 R3, RZ, RZ, 0x447d4000 ;  /* 0x447d4000ff038424 */ /* 0x000fca00078e00ff */
[----:B------:R0:W-:Y:S01]  /*6a660*/  @!P0 STG.E desc[UR4][R4.64], R3 ;  /* 0x0000000304008986 */ /* 0x0001e2000c101904 */
[----:B------:R-:W-:Y:S05]  /*6a670*/  @!P0 EXIT ;  /* 0x000000000000894d */ /* 0x000fea0003800000 */
[----:B0-----:R-:W-:-:S05]  /*6a680*/  IMAD.MOV.U32 R3, RZ, RZ, 0x447d0000 ;  /* 0x447d0000ff037424 */ /* 0x001fca00078e00ff */
[----:B------:R-:W-:Y:S01]  /*6a690*/  STG.E desc[UR4][R4.64], R3 ;  /* 0x0000000304007986 */ /* 0x000fe2000c101904 */
[----:B------:R-:W-:Y:S05]  /*6a6a0*/  EXIT ;  /* 0x000000000000794d */ /* 0x000fea0003800000 */
.L_x_2061:
        /* <DEDUP_REMOVED lines=11> */
.L_x_2063:
[----:B------:R-:W-:-:S13]  /*6a760*/  FSETP.NEU.AND P0, PT, R2, R3, PT ;  /* 0x000000030200720b */ /* 0x000fda0003f0d000 */
[----:B------:R-:W-:-:S05]  /*6a770*/  @!P0 IMAD.MOV.U32 R3, RZ, RZ, 0x447c4000 ;  /* 0x447c4000ff038424 */ /* 0x000fca00078e00ff */
[----:B------:R0:W-:Y:S01]  /*6a780*/  @!P0 STG.E desc[UR4][R4.64], R3 ;  /* 0x0000000304008986 */ /* 0x0001e2000c101904 */
[----:B------:R-:W-:Y:S05]  /*6a790*/  @!P0 EXIT ;  /* 0x000000000000894d */ /* 0x000fea0003800000 */
[----:B0-----:R-:W-:-:S05]  /*6a7a0*/  IMAD.MOV.U32 R3, RZ, RZ, 0x447c0000 ;  /* 0x447c0000ff037424 */ /* 0x001fca00078e00ff */
[----:B------:R-:W-:Y:S01]  /*6a7b0*/  STG.E desc[UR4][R4.64], R3 ;  /* 0x0000000304007986 */ /* 0x000fe2000c101904 */
[----:B------:R-:W-:Y:S05]  /*6a7c0*/  EXIT ;  /* 0x000000000000794d */ /* 0x000fea0003800000 */
.L_x_2056:
        /* <DEDUP_REMOVED lines=19> */
.L_x_2066:
[----:B------:R-:W-:-:S13]  /*6a900*/  FSETP.NEU.AND P0, PT, R2, R7, PT ;  /* 0x000000070200720b */ /* 0x000fda0003f0d000 */
[----:B------:R-:W-:-:S05]  /*6a910*/  @!P0 IMAD.MOV.U32 R3, RZ, RZ, 0x447b4000 ;  /* 0x447b4000ff038424 */ /* 0x000fca00078e00ff */
[----:B------:R0:W-:Y:S01]  /*6a920*/  @!P0 STG.E desc[UR4][R4.64], R3 ;  /* 0x0000000304008986 */ /* 0x0001e2000c101904 */
[----:B------:R-:W-:Y:S05]  /*6a930*/  @!P0 EXIT ;  /* 0x000000000000894d */ /* 0x000fea0003800000 */
[----:B0-----:R-:W-:-:S05]  /*6a940*/  IMAD.MOV.U32 R3, RZ, RZ, 0x447b0000 ;  /* 0x447b0000ff037424 */ /* 0x001fca00078e00ff */
[----:B------:R-:W-:Y:S01]  /*6a950*/  STG.E desc[UR4][R4.64], R3 ;  /* 0x0000000304007986 */ /* 0x000fe2000c101904 */
[----:B------:R-:W-:Y:S05]  /*6a960*/  EXIT ;  /* 0x000000000000794d */ /* 0x000fea0003800000 */
.L_x_2065:
        /* <DEDUP_REMOVED lines=11> */
.L_x_2067:
[----:B------:R-:W-:-:S13]  /*6aa20*/  FSETP.NEU.AND P0, PT, R2, R3, PT ;  /* 0x000000030200720b */ /* 0x000fda0003f0d000 */
[----:B------:R-:W-:-:S05]  /*6aa30*/  @!P0 IMAD.MOV.U32 R3, RZ, RZ, 0x447a4000 ;  /* 0x447a4000ff038424 */ /* 0x000fca00078e00ff */
[----:B------:R0:W-:Y:S01]  /*6aa40*/  @!P0 STG.E desc[UR4][R4.64], R3 ;  /* 0x0000000304008986 */ /* 0x0001e2000c101904 */
[----:B------:R-:W-:Y:S05]  /*6aa50*/  @!P0 EXIT ;  /* 0x000000000000894d */ /* 0x000fea0003800000 */
[----:B0-----:R-:W-:-:S05]  /*6aa60*/  IMAD.MOV.U32 R3, RZ, RZ, 0x447a0000 ;  /* 0x447a0000ff037424 */ /* 0x001fca00078e00ff */
[----:B------:R-:W-:Y:S01]  /*6aa70*/  STG.E desc[UR4][R4.64], R3 ;  /* 0x0000000304007986 */ /* 0x000fe2000c101904 */
[----:B------:R-:W-:Y:S05]  /*6aa80*/  EXIT ;  /* 0x000000000000794d */ /* 0x000fea0003800000 */
.L_x_2064:
        /* <DEDUP_REMOVED lines=15> */
.L_x_2069:
[----:B------:R-:W-:-:S13]  /*6ab80*/  FSETP.NEU.AND P0, PT, R2, R3, PT ;  /* 0x000000030200720b */ /* 0x000fda0003f0d000 */
[----:B------:R-:W-:-:S05]  /*6ab90*/  @!P0 IMAD.MOV.U32 R3, RZ, RZ, 0x44794000 ;  /* 0x44794000ff038424 */ /* 0x000fca00078e00ff */
[----:B------:R0:W-:Y:S01]  /*6aba0*/  @!P0 STG.E desc[UR4][R4.64], R3 ;  /* 0x0000000304008986 */ /* 0x0001e2000c101904 */
[----:B------:R-:W-:Y:S05]  /*6abb0*/  @!P0 EXIT ;  /* 0x000000000000894d */ /* 0x000fea0003800000 */
[----:B0-----:R-:W-:-:S05]  /*6abc0*/  IMAD.MOV.U32 R3, RZ, RZ, 0x44790000 ;  /* 0x44790000ff037424 */ /* 0x001fca00078e00ff */
[----:B------:R-:W-:Y:S01]  /*6abd0*/  STG.E desc[UR4][R4.64], R3 ;  /* 0x0000000304007986 */ /* 0x000fe2000c101904 */
[----:B------:R-:W-:Y:S05]  /*6abe0*/  EXIT ;  /* 0x000000000000794d */ /* 0x000fea0003800000 */
.L_x_2068:
        /* <DEDUP_REMOVED lines=11> */
.L_x_2070:
[----:B------:R-:W-:-:S13]  /*6aca0*/  FSETP.NEU.AND P0, PT, R2, R7, PT ;  /* 0x000000070200720b */ /* 0x000fda0003f0d000 */
[----:B------:R-:W-:-:S05]  /*6acb0*/  @!P0 IMAD.MOV.U32 R3, RZ, RZ, 0x44784000 ;  /* 0x44784000ff038424 */ /* 0x000fca00078e00ff */
[----:B------:R0:W-:Y:S01]  /*6acc0*/  @!P0 STG.E desc[UR4][R4.64], R3 ;  /* 0x0000000304008986 */ /* 0x0001e2000c101904 */
[----:B------:R-:W-:Y:S05]  /*6acd0*/  @!P0 EXIT ;  /* 0x000000000000894d */ /* 0x000fea0003800000 */
[----:B0-----:R-:W-:-:S05]  /*6ace0*/  IMAD.MOV.U32 R3, RZ, RZ, 0x44780000 ;  /* 0x44780000ff037424 */ /* 0x001fca00078e00ff */
[----:B------:R-:W-:Y:S01]  /*6acf0*/  STG.E desc[UR4][R4.64], R3 ;  /* 0x0000000304007986 */ /* 0x000fe2000c101904 */
[----:B------:R-:W-:Y:S05]  /*6ad00*/  EXIT ;  /* 0x000000000000794d */ /* 0x000fea0003800000 */
.L_x_2055:
        /* <DEDUP_REMOVED lines=23> */
.L_x_2074:
[----:B------:R-:W-:-:S13]  /*6ae80*/  FSETP.NEU.AND P0, PT, R2, R7, PT ;  /* 0x000000070200720b */ /* 0x000fda0003f0d000 */
[----:B------:R-:W-:-:S05]  /*6ae90*/  @!P0 IMAD.MOV.U32 R3, RZ, RZ, 0x44774000 ;  /* 0x44774000ff038424 */ /* 0x000fca00078e00ff */
[----:B------:R0:W-:Y:S01]  /*6aea0*/  @!P0 STG.E desc[UR4][R4.64], R3 ;  /* 0x0000000304008986 */ /* 0x0001e2000c101904 */
[----:B------:R-:W-:Y:S05]  /*6aeb0*/  @!P0 EXIT ;  /* 0x000000000000894d */ /* 0x000fea0003800000 */
[----:B0-----:R-:W-:-:S05]  /*6aec0*/  IMAD.MOV.U32 R3, RZ, RZ, 0x44770000 ;  /* 0x44770000ff037424 */ /* 0x001fca00078e00ff */
[----:B------:R-:W-:Y:S01]  /*6aed0*/  STG.E desc[UR4][R4.64], R3 ;  /* 0x0000000304007986 */ /* 0x000fe2000c101904 */
[----:B------:R-:W-:Y:S05]  /*6aee0*/  EXIT ;  /* 0x000000000000794d */ /* 0x000fea0003800000 */
.L_x_2073:
        /* <DEDUP_REMOVED lines=11> */
.L_x_2075:
[----:B------:R-:W-:-:S13]  /*6afa0*/  FSETP.NEU.AND P0, PT, R2, R3, PT ;  /* 0x000000030200720b */ /* 0x000fda0003f0d000 */
[----:B------:R-:W-:-:S05]  /*6afb0*/  @!P0 IMAD.MOV.U32 R3, RZ, RZ, 0x44764000 ;  /* 0x44764000ff038424 */ /* 0x000fca00078e00ff */
[----:B------:R0:W-:Y:S01]  /*6afc0*/  @!P0 STG.E desc[UR4][R4.64], R3 ;  /* 0x0000000304008986 */ /* 0x0001e2000c101904 */
[----:B------:R-:W-:Y:S05]  /*6afd0*/  @!P0 EXIT ;  /* 0x000000000000894d */ /* 0x000fea0003800000 */
[----:B0-----:R-:W-:-:S05]  /*6afe0*/  IMAD.MOV.U32 R3, RZ, RZ, 0x44760000 ;  /* 0x44760000ff037424 */ /* 0x001fca00078e00ff */
[----:B------:R-:W-:Y:S01]  /*6aff0*/  STG.E desc[UR4][R4.64], R3 ;  /* 0x0000000304007986 */ /* 0x000fe2000c101904 */
[----:B------:R-:W-:Y:S05]  /*6b000*/  EXIT ;  /* 0x000000000000794d */ /* 0x000fea0003800000 */
.L_x_2072:
        /* <DEDUP_REMOVED lines=15> */
.L_x_2077:
[----:B------:R-:W-:-:S13]  /*6b100*/  FSETP.NEU.AND P0, PT, R2, R3, PT ;  /* 0x000000030200720b */ /* 0x000fda0003f0d000 */
[----:B------:R-:W-:-:S05]  /*6b110*/  @!P0 IMAD.MOV.U32 R3, RZ, RZ, 0x44754000 ;  /* 0x44754000ff038424 */ /* 0x000fca00078e00ff */
[----:B------:R0:W-:Y:S01]  /*6b120*/  @!P0 STG.E desc[UR4][R4.64], R3 ;  /* 0x0000000304008986 */ /* 0x0001e2000c101904 */
[----:B------:R-:W-:Y:S05]  /*6b130*/  @!P0 EXIT ;  /* 0x000000000000894d */ /* 0x000fea0003800000 */
[----:B0-----:R-:W-:-:S05]  /*6b140*/  IMAD.MOV.U32 R3, RZ, RZ, 0x44750000 ;  /* 0x44750000ff037424 */ /* 0x001fca00078e00ff */
[----:B------:R-:W-:Y:S01]  /*6b150*/  STG.E desc[UR4][R4.64], R3 ;  /* 0x0000000304007986 */ /* 0x000fe2000c101904 */
[----:B------:R-:W-:Y:S05]  /*6b160*/  EXIT ;  /* 0x000000000000794d */ /* 0x000fea0003800000 */
.L_x_2076:
        /* <DEDUP_REMOVED lines=11> */
.L_x_2078:
[----:B------:R-:W-:-:S13]  /*6b220*/  FSETP.NEU.AND P0, PT, R2, R7, PT ;  /* 0x000000070200720b */ /* 0x000fda0003f0d000 */
[----:B------:R-:W-:-:S05]  /*6b230*/  @!P0 IMAD.MOV.U32 R3, RZ, RZ, 0x44744000 ;  /* 0x44744000ff038424 */ /* 0x000fca00078e00ff */
[----:B------:R0:W-:Y:S01]  /*6b240*/  @!P0 STG.E desc[UR4][R4.64], R3 ;  /* 0x0000000304008986 */ /* 0x0001e2000c101904 */
[----:B------:R-:W-:Y:S05]  /*6b250*/  @!P0 EXIT ;  /* 0x000000000000894d */ /* 0x000fea0003800000 */
[----:B0-----:R-:W-:-:S05]  /*6b260*/  IMAD.MOV.U32 R3, RZ, RZ, 0x44740000 ;  /* 0x44740000ff037424 */ /* 0x001fca00078e00ff */
[----:B------:R-:W-:Y:S01]  /*6b270*/  STG.E desc[UR4][R4.64], R3 ;  /* 0x0000000304007986 */ /* 0x000fe2000c101904 */
[----:B------:R-:W-:Y:S05]  /*6b280*/  EXIT ;  /* 0x000000000000794d */ /* 0x000fea0003800000 */
.L_x_2071:
        /* <DEDUP_REMOVED lines=19> */
.L_x_2081:
[----:B------:R-:W-:-:S13]  /*6b3c0*/  FSETP.NEU.AND P0, PT, R2, R3, PT ;  /* 0x000000030200720b */ /* 0x000fda0003f0d000 */
[----:B------:R-:W-:-:S05]  /*6b3d0*/  @!P0 IMAD.MOV.U32 R3, RZ, RZ, 0x44734000 ;  /* 0x44734000ff038424 */ /* 0x000fca00078e00ff */
[----:B------:R0:W-:Y:S01]  /*6b3e0*/  @!P0 STG.E desc[UR4][R4.64], R3 ;  /* 0x0000000304008986 */ /* 0x0001e2000c101904 */
[----:B------:R-:W-:Y:S05]  /*6b3f0*/  @!P0 EXIT ;  /* 0x000000000000894d */ /* 0x000fea0003800000 */
[----:B0-----:R-:W-:-:S05]  /*6b400*/  IMAD.MOV.U32 R3, RZ, RZ, 0x44730000 ;  /* 0x44730000ff037424 */ /* 0x001fca00078e00ff */
[----:B------:R-:W-:Y:S01]  /*6b410*/  STG.E desc[UR4][R4.64], R3 ;  /* 0x0000000304007986 */ /* 0x000fe2000c101904 */
[----:B------:R-:W-:Y:S05]  /*6b420*/  EXIT ;  /* 0x000000000000794d */ /* 0x000fea0003800000 */
.L_x_2080:
        /* <DEDUP_REMOVED lines=11> */
.L_x_2082:
[----:B------:R-:W-:-:S13]  /*6b4e0*/  FSETP.NEU.AND P0, PT, R2, R7, PT ;  /* 0x000000070200720b */ /* 0x000fda0003f0d000 */
[----:B------:R-:W-:-:S05]  /*6b4f0*/  @!P0 IMAD.MOV.U32 R3, RZ, RZ, 0x44724000 ;  /* 0x44724000ff038424 */ /* 0x000fca00078e00ff */
[----:B------:R0:W-:Y:S01]  /*6b500*/  @!P0 STG.E desc[UR4][R4.64], R3 ;  /* 0x0000000304008986 */ /* 0x0001e2000c101904 */
[----:B------:R-:W-:Y:S05]  /*6b510*/  @!P0 EXIT ;  /* 0x000000000000894d */ /* 0x000fea0003800000 */
[----:B0-----:R-:W-:-:S05]  /*6b520*/  IMAD.MOV.U32 R3, RZ, RZ, 0x44720000 ;  /* 0x44720000ff037424 */ /* 0x001fca00078e00ff */
[----:B------:R-:W-:Y:S01]  /*6b530*/  STG.E desc[UR4][R4.64], R3 ;  /* 0x0000000304007986 */ /* 0x000fe2000c101904 */
[----:B------:R-:W-:Y:S05]  /*6b540*/  EXIT ;  /* 0x000000000000794d */ /* 0x000fea0003800000 */
.L_x_2079:
        /* <DEDUP_REMOVED lines=15> */
.L_x_2084:
[----:B------:R-:W-:-:S13]  /*6b640*/  FSETP.NEU.AND P0, PT, R2, R7, PT ;  /* 0x000000070200720b */ /* 0x000fda0003f0d000 */
[----:B------:R-:W-:-:S05]  /*6b650*/  @!P0 IMAD.MOV.U32 R3, RZ, RZ, 0x44714000 ;  /* 0x44714000ff038424 */ /* 0x000fca00078e00ff */
[----:B------:R0:W-:Y:S01]  /*6b660*/  @!P0 STG.E desc[UR4][R4.64], R3 ;  /* 0x0000000304008986 */ /* 0x0001e2000c101904 */
[----:B------:R-:W-:Y:S05]  /*6b670*/  @!P0 EXIT ;  /* 0x000000000000894d */ /* 0x000fea0003800000 */
[----:B0-----:R-:W-:-:S05]  /*6b680*/  IMAD.MOV.U32 R3, RZ, RZ, 0x44710000 ;  /* 0x44710000ff037424 */ /* 0x001fca00078e00ff */
[----:B------:R-:W-:Y:S01]  /*6b690*/  STG.E desc[UR4][R4.64], R3 ;  /* 0x0000000304007986 */ /* 0x000fe2000c101904 */
[----:B------:R-:W-:Y:S05]  /*6b6a0*/  EXIT ;  /* 0x000000000000794d */ /* 0x000fea0003800000 */
.L_x_2083:
        /* <DEDUP_REMOVED lines=11> */
.L_x_2085:
[----:B------:R-:W-:-:S13]  /*6b760*/  FSETP.NEU.AND P0, PT, R2, R3, PT ;  /* 0x000000030200720b */ /* 0x000fda0003f0d000 */
[----:B------:R-:W-:-:S05]  /*6b770*/  @!P0 IMAD.MOV.U32 R3, RZ, RZ, 0x44704000 ;  /* 0x44704000ff038424 */ /* 0x000fca00078e00ff */
[----:B------:R0:W-:Y:S01]  /*6b780*/  @!P0 STG.E desc[UR4][R4.64], R3 ;  /* 0x0000000304008986 */ /* 0x0001e2000c101904 */
[----:B------:R-:W-:Y:S05]  /*6b790*/  @!P0 EXIT ;  /* 0x000000000000894d */ /* 0x000fea0003800000 */
[----:B0-----:R-:W-:-:S05]  /*6b7a0*/  IMAD.MOV.U32 R3, RZ, RZ, 0x44700000 ;  /* 0x44700000ff037424 */ /* 0x001fca00078e00ff */
[----:B------:R-:W-:Y:S01]  /*6b7b0*/  STG.E desc[UR4][R4.64], R3 ;  /* 0x0000000304007986 */ /* 0x000fe2000c101904 */
[----:B------:R-:W-:Y:S05]  /*6b7c0*/  EXIT ;  /* 0x000000000000794d */ /* 0x000fea0003800000 */
.L_x_2054:
        /* <DEDUP_REMOVED lines=27> */
.L_x_2090:
[----:B------:R-:W-:-:S13]  /*6b980*/  FSETP.NEU.AND P0, PT, R2, R7, PT ;  /* 0x000000070200720b */ /* 0x000fda0003f0d000 */
[----:B------:R-:W-:-:S05]  /*6b990*/  @!P0 IMAD.MOV.U32 R3, RZ, RZ, 0x446f4000 ;  /* 0x446f4000ff038424 */ /* 0x000fca00078e00ff */
[----:B------:R0:W-:Y:S01]  /*6b9a0*/  @!P0 STG.E desc[UR4][R4.64], R3 ;  /* 0x0000000304008986 */ /* 0x0001e2000c101904 */
[----:B------:R-:W-:Y:S05]  /*6b9b0*/  @!P0 EXIT ;  /* 0x000000000000894d */ /* 0x000fea0003800000 */
[----:B0-----:R-:W-:-:S05]  /*6b9c0*/  IMAD.MOV.U32 R3, RZ, RZ, 0x446f0000 ;  /* 0x446f0000ff037424 */ /* 0x001fca00078e00ff */
[----:B------:R-:W-:Y:S01]  /*6b9d0*/  STG.E desc[UR4][R4.64], R3 ;  /* 0x0000000304007986 */ /* 0x000fe2000c101904 */
[----:B------:R-:W-:Y:S05]  /*6b9e0*/  EXIT ;  /* 0x000000000000794d */ /* 0x000fea0003800000 */
.L_x_2089:
        /* <DEDUP_REMOVED lines=11> */
.L_x_2091:
[----:B------:R-:W-:-:S13]  /*6baa0*/  FSETP.NEU.AND P0, PT, R2, R3, PT ;  /* 0x000000030200720b */ /* 0x000fda0003f0d000 */
[----:B------:R-:W-:-:S05]  /*6bab0*/  @!P0 IMAD.MOV.U32 R3, RZ, RZ, 0x446e4000 ;  /* 0x446e4000ff038424 */ /* 0x000fca00078e00ff */
[----:B------:R0:W-:Y:S01]  /*6bac0*/  @!P0 STG.E desc[UR4][R4.64], R3 ;  /* 0x0000000304008986 */ /* 0x0001e2000c101904 */
[----:B------:R-:W-:Y:S05]  /*6bad0*/  @!P0 EXIT ;  /* 0x000000000000894d */ /* 0x000fea0003800000 */
[----:B0-----:R-:W-:-:S05]  /*6bae0*/  IMAD.MOV.U32 R3, RZ, RZ, 0x446e0000 ;  /* 0x446e0000ff037424 */ /* 0x001fca00078e00ff */
[----:B------:R-:W-:Y:S01]  /*6baf0*/  STG.E desc[UR4][R4.64], R3 ;  /* 0x0000000304007986 */ /* 0x000fe2000c101904 */
[----:B------:R-:W-:Y:S05]  /*6bb00*/  EXIT ;  /* 0x000000000000794d */ /* 0x000fea0003800000 */
.L_x_2088:
        /* <DEDUP_REMOVED lines=15> */
.L_x_2093:
[----:B------:R-:W-:-:S13]  /*6bc00*/  FSETP.NEU.AND P0, PT, R2, R3, PT ;  /* 0x000000030200720b */ /* 0x000fda0003f0d000 */
[----:B------:R-:W-:-:S05]  /*6bc10*/  @!P0 IMAD.MOV.U32 R3, RZ, RZ, 0x446d4000 ;  /* 0x446d4000ff038424 */ /* 0x000fca00078e00ff */
[----:B------:R0:W-:Y:S01]  /*6bc20*/  @!P0 STG.E desc[UR4][R4.64], R3 ;  /* 0x0000000304008986 */ /* 0x0001e2000c101904 */
[----:B------:R-:W-:Y:S05]  /*6bc30*/  @!P0 EXIT ;  /* 0x000000000000894d */ /* 0x000fea0003800000 */
[----:B0-----:R-:W-:-:S05]  /*6bc40*/  IMAD.MOV.U32 R3, RZ, RZ, 0x446d0000 ;  /* 0x446d0000ff037424 */ /* 0x001fca00078e00ff */
[----:B------:R-:W-:Y:S01]  /*6bc50*/  STG.E desc[UR4][R4.64], R3 ;  /* 0x0000000304007986 */ /* 0x000fe2000c101904 */
[----:B------:R-:W-:Y:S05]  /*6bc60*/  EXIT ;  /* 0x000000000000794d */ /* 0x000fea0003800000 */
.L_x_2092:
        /* <DEDUP_REMOVED lines=11> */
.L_x_2094:
[----:B------:R-:W-:-:S13]  /*6bd20*/  FSETP.NEU.AND P0, PT, R2, R7, PT ;  /* 0x000000070200720b */ /* 0x000fda0003f0d000 */
[----:B------:R-:W-:-:S05]  /*6bd30*/  @!P0 IMAD.MOV.U32 R3, RZ, RZ, 0x446c4000 ;  /* 0x446c4000ff038424 */ /* 0x000fca00078e00ff */
[----:B------:R0:W-:Y:S01]  /*6bd40*/  @!P0 STG.E desc[UR4][R4.64], R3 ;  /* 0x0000000304008986 */ /* 0x0001e2000c101904 */
[----:B------:R-:W-:Y:S05]  /*6bd50*/  @!P0 EXIT ;  /* 0x000000000000894d */ /* 0x000fea0003800000 */
[----:B0-----:R-:W-:-:S05]  /*6bd60*/  IMAD.MOV.U32 R3, RZ, RZ, 0x446c0000 ;  /* 0x446c0000ff037424 */ /* 0x001fca00078e00ff */
[----:B------:R-:W-:Y:S01]  /*6bd70*/  STG.E desc[UR4][R4.64], R3 ;  /* 0x0000000304007986 */ /* 0x000fe2000c101904 */
[----:B------:R-:W-:Y:S05]  /*6bd80*/  EXIT ;  /* 0x000000000000794d */ /* 0x000fea0003800000 */
.L_x_2087:
        /* <DEDUP_REMOVED lines=19> */
.L_x_2097:
[----:B------:R-:W-:-:S13]  /*6bec0*/  FSETP.NEU.AND P0, PT, R2, R3, PT ;  /* 0x000000030200720b */ /* 0x000fda0003f0d000 */
[----:B------:R-:W-:-:S05]  /*6bed0*/  @!P0 IMAD.MOV.U32 R3, RZ, RZ, 0x446b4000 ;  /* 0x446b4000ff038424 */ /* 0x000fca00078e00ff */
[----:B------:R0:W-:Y:S01]  /*6bee0*/  @!P0 STG.E desc[UR4][R4.64], R3 ;  /* 0x0000000304008986 */ /* 0x0001e2000c101904 */
[----:B------:R-:W-:Y:S05]  /*6bef0*/  @!P0 EXIT ;  /* 0x000000000000894d */ /* 0x000fea0003800000 */
[----:B0-----:R-:W-:-:S05]  /*6bf00*/  IMAD.MOV.U32 R3, RZ, RZ, 0x446b0000 ;  /* 0x446b0000ff037424 */ /* 0x001fca00078e00ff */
[----:B------:R-:W-:Y:S01]  /*6bf10*/  STG.E desc[UR4][R4.64], R3 ;  /* 0x0000000304007986 */ /* 0x000fe2000c101904 */
[----:B------:R-:W-:Y:S05]  /*6bf20*/  EXIT ;  /* 0x000000000000794d */ /* 0x000fea0003800000 */
.L_x_2096:
        /* <DEDUP_REMOVED lines=11> */
.L_x_2098:
[----:B------:R-:W-:-:S13]  /*6bfe0*/  FSETP.NEU.AND P0, PT, R2, R7, PT ;  /* 0x000000070200720b */ /* 0x000fda0003f0d000 */
[----:B------:R-:W-:-:S05]  /*6bff0*/  @!P0 IMAD.MOV.U32 R3, RZ, RZ, 0x446a4000 ;  /* 0x446a4000ff038424 */ /* 0x000fca00078e00ff */
[----:B------:R0:W-:Y:S01]  /*6c000*/  @!P0 STG.E desc[UR4][R4.64], R3 ;  /* 0x0000000304008986 */ /* 0x0001e2000c101904 */
[----:B------:R-:W-:Y:S05]  /*6c010*/  @!P0 EXIT ;  /* 0x000000000000894d */ /* 0x000fea0003800000 */
[----:B0-----:R-:W-:-:S05]  /*6c020*/  IMAD.MOV.U32 R3, RZ, RZ, 0x446a0000 ;  /* 0x446a0000ff037424 */ /* 0x001fca00078e00ff */
[----:B------:R-:W-:Y:S01]  /*6c030*/  STG.E desc[UR4][R4.64], R3 ;  /* 0x0000000304007986 */ /* 0x000fe2000c101904 */
[----:B------:R-:W-:Y:S05]  /*6c040*/  EXIT ;  /* 0x000000000000794d */ /* 0x000fea0003800000 */
.L_x_2095:
        /* <DEDUP_REMOVED lines=15> */
.L_x_2100:
[----:B------:R-:W-:-:S13]  /*6c140*/  FSETP.NEU.AND P0, PT, R2, R7, PT ;  /* 0x000000070200720b */ /* 0x000fda0003f0d000 */
[----:B------:R-:W-:-:S05]  /*6c150*/  @!P0 IMAD.MOV.U32 R3, RZ, RZ, 0x44694000 ;  /* 0x44694000ff038424 */ /* 0x000fca00078e00ff */
[----:B------:R0:W-:Y:S01]  /*6c160*/  @!P0 STG.E desc[UR4][R4.64], R3 ;  /* 0x0000000304008986 */ /* 0x0001e2000c101904 */
[----:B------:R-:W-:Y:S05]  /*6c170*/  @!P0 EXIT ;  /* 0x000000000000894d */ /* 0x000fea0003800000 */
[----:B0-----:R-:W-:-:S05]  /*6c180*/  IMAD.MOV.U32 R3, RZ, RZ, 0x44690000 ;  /* 0x44690000ff037424 */ /* 0x001fca00078e00ff */
[----:B------:R-:W-:Y:S01]  /*6c190*/  STG.E desc[UR4][R4.64], R3 ;  /* 0x0000000304007986 */ /* 0x000fe2000c101904 */
[----:B------:R-:W-:Y:S05]  /*6c1a0*/  EXIT ;  /* 0x000000000000794d */ /* 0x000fea0003800000 */
.L_x_2099:
        /* <DEDUP_REMOVED lines=11> */
.L_x_2101:
[----:B------:R-:W-:-:S13]  /*6c260*/  FSETP.NEU.AND P0, PT, R2, R3, PT ;  /* 0x000000030200720b */ /* 0x000fda0003f0d000 */
[----:B------:R-:W-:-:S05]  /*6c270*/  @!P0 IMAD.MOV.U32 R3, RZ, RZ, 0x44684000 ;  /* 0x44684000ff038424 */ /* 0x000fca00078e00ff */
[----:B------:R0:W-:Y:S01]  /*6c280*/  @!P0 STG.E desc[UR4][R4.64], R3 ;  /* 0x0000000304008986 */ /* 0x0001e2000c101904 */
[----:B------:R-:W-:Y:S05]  /*6c290*/  @!P0 EXIT ;  /* 0x000000000000894d */ /* 0x000fea0003800000 */
[----:B0-----:R-:W-:-:S05]  /*6c2a0*/  IMAD.MOV.U32 R3, RZ, RZ, 0x44680000 ;  /* 0x44680000ff037424 */ /* 0x001fca00078e00ff */
[----:B------:R-:W-:Y:S01]  /*6c2b0*/  STG.E desc[UR4][R4.64], R3 ;  /* 0x0000000304007986 */ /* 0x000fe2000c101904 */
[----:B------:R-:W-:Y:S05]  /*6c2c0*/  EXIT ;  /* 0x000000000000794d */ /* 0x000fea0003800000 */
.L_x_2086:
        /* <DEDUP_REMOVED lines=23> */
.L_x_2105:
[----:B------:R-:W-:-:S13]  /*6c440*/  FSETP.NEU.AND P0, PT, R2, R3, PT ;  /* 0x000000030200720b */ /* 0x000fda0003f0d000 */
[----:B------:R-:W-:-:S05]  /*6c450*/  @!P0 IMAD.MOV.U32 R3, RZ, RZ, 0x44674000 ;  /* 0x44674000ff038424 */ /* 0x000fca00078e00ff */
[----:B------:R0:W-:Y:S01]  /*6c460*/  @!P0 STG.E desc[UR4][R4.64], R3 ;  /* 0x0000000304008986 */ /* 0x0001e2000c101904 */
[----:B------:R-:W-:Y:S05]  /*6c470*/  @!P0 EXIT ;  /* 0x000000000000894d */ /* 0x000fea0003800000 */
[----:B0-----:R-:W-:-:S05]  /*6c480*/  IMAD.MOV.U32 R3, RZ, RZ, 0x44670000 ;  /* 0x44670000ff037424 */ /* 0x001fca00078e00ff */
[----:B------:R-:W-:Y:S01]  /*6c490*/  STG.E desc[UR4][R4.64], R3 ;  /* 0x0000000304007986 */ /* 0x000fe2000c101904 */
[----:B------:R-:W-:Y:S05]  /*6c4a0*/  EXIT ;  /* 0x000000000000794d */ /* 0x000fea0003800000 */
.L_x_2104:
        /* <DEDUP_REMOVED lines=11> */
.L_x_2106:
[----:B------:R-:W-:-:S13]  /*6c560*/  FSETP.NEU.AND P0, PT, R2, R7, PT ;  /* 0x000000070200720b */ /* 0x000fda0003f0d000 */
[----:B------:R-:W-:-:S05]  /*6c570*/  @!P0 IMAD.MOV.U32 R3, RZ, RZ, 0x44664000 ;  /* 0x44664000ff038424 */ /* 0x000fca00078e00ff */
[----:B------:R0:W-:Y:S01]  /*6c580*/  @!P0 STG.E desc[UR4][R4.64], R3 ;  /* 0x0000000304008986 */ /* 0x0001e2000c101904 */
[----:B------:R-:W-:Y:S05]  /*6c590*/  @!P0 EXIT ;  /* 0x000000000000894d */ /* 0x000fea0003800000 */
[----:B0-----:R-:W-:-:S05]  /*6c5a0*/  IMAD.MOV.U32 R3, RZ, RZ, 0x44660000 ;  /* 0x44660000ff037424 */ /* 0x001fca00078e00ff */
[----:B------:R-:W-:Y:S01]  /*6c5b0*/  STG.E desc[UR4][R4.64], R3 ;  /* 0x0000000304007986 */ /* 0x000fe2000c101904 */
[----:B------:R-:W-:Y:S05]  /*6c5c0*/  EXIT ;  /* 0x000000000000794d */ /* 0x000fea0003800000 */
.L_x_2103:
        /* <DEDUP_REMOVED lines=15> */
.L_x_2108:
[----:B------:R-:W-:-:S13]  /*6c6c0*/  FSETP.NEU.AND P0, PT, R2, R7, PT ;  /* 0x000000070200720b */ /* 0x000fda0003f0d000 */
[----:B------:R-:W-:-:S05]  /*6c6d0*/  @!P0 IMAD.MOV.U32 R3, RZ, RZ, 0x44654000 ;  /* 0x44654000ff038424 */ /* 0x000fca00078e00ff */
[----:B------:R0:W-:Y:S01]  /*6c6e0*/  @!P0 STG.E desc[UR4][R4.64], R3 ;  /* 0x0000000304008986 */ /* 0x0001e2000c101904 */
[----:B------:R-:W-:Y:S05]  /*6c6f0*/  @!P0 EXIT ;  /* 0x000000000000894d */ /* 0x000fea0003800000 */
[----:B0-----:R-:W-:-:S05]  /*6c700*/  IMAD.MOV.U32 R3, RZ, RZ, 0x44650000 ;  /* 0x44650000ff037424 */ /* 0x001fca00078e00ff */
[----:B------:R-:W-:Y:S01]  /*6c710*/  STG.E desc[UR4][R4.64], R3 ;  /* 0x0000000304007986 */ /* 0x000fe2000c101904 */
[----:B------:R-:W-:Y:S05]  /*6c720*/  EXIT ;  /* 0x000000000000794d */ /* 0x000fea0003800000 */
.L_x_2107:
        /* <DEDUP_REMOVED lines=11> */
.L_x_2109:
[----:B------:R-:W-:-:S13]  /*6c7e0*/  FSETP.NEU.AND P0, PT, R2, R3, PT ;  /* 0x000000030200720b */ /* 0x000fda0003f0d000 */
[----:B------:R-:W-:-:S05]  /*6c7f0*/  @!P0 IMAD.MOV.U32 R3, RZ, RZ, 0x44644000 ;  /* 0x44644000ff038424 */ /* 0x000fca00078e00ff */
[----:B------:R0:W-:Y:S01]  /*6c800*/  @!P0 STG.E desc[UR4][R4.64], R3 ;  /* 0x0000000304008986 */ /* 0x0001e2000c101904 */
[----:B------:R-:W-:Y:S05]  /*6c810*/  @!P0 EXIT ;  /* 0x000000000000894d */ /* 0x000fea0003800000 */
[----:B0-----:R-:W-:-:S05]  /*6c820*/  IMAD.MOV.U32 R3, RZ, RZ, 0x44640000 ;  /* 0x44640000ff037424 */ /* 0x001fca00078e00ff */
[----:B------:R-:W-:Y:S01]  /*6c830*/  STG.E desc[UR4][R4.64], R3 ;  /* 0x0000000304007986 */ /* 0x000fe2000c101904 */
[----:B------:R-:W-:Y:S05]  /*6c840*/  EXIT ;  /* 0x000000000000794d */ /* 0x000fea0003800000 */
.L_x_2102:
        /* <DEDUP_REMOVED lines=19> */
.L_x_2112:
[----:B------:R-:W-:-:S13]  /*6c980*/  FSETP.NEU.AND P0, PT, R2, R7, PT ;  /* 0x000000070200720b */ /* 0x000fda0003f0d000 */
[----:B------:R-:W-:-:S05]  /*6c990*/  @!P0 IMAD.MOV.U32 R3, RZ, RZ, 0x44634000 ;  /* 0x44634000ff038424 */ /* 0x000fca00078e00ff */
[----:B------:R0:W-:Y:S01]  /*6c9a0*/  @!P0 STG.E desc[UR4][R4.64], R3 ;  /* 0x0000000304008986 */ /* 0x0001e2000c101904 */
[----:B------:R-:W-:Y:S05]  /*6c9b0*/  @!P0 EXIT ;  /* 0x000000000000894d */ /* 0x000fea0003800000 */
[----:B0-----:R-:W-:-:S05]  /*6c9c0*/  IMAD.MOV.U32 R3, RZ, RZ, 0x44630000 ;  /* 0x44630000ff037424 */ /* 0x001fca00078e00ff */
[----:B------:R-:W-:Y:S01]  /*6c9d0*/  STG.E desc[UR4][R4.64], R3 ;  /* 0x0000000304007986 */ /* 0x000fe2000c101904 */
[----:B------:R-:W-:Y:S05]  /*6c9e0*/  EXIT ;  /* 0x000000000000794d */ /* 0x000fea0003800000 */
.L_x_2111:
        /* <DEDUP_REMOVED lines=11> */
.L_x_2113:
[----:B------:R-:W-:-:S13]  /*6caa0*/  FSETP.NEU.AND P0, PT, R2, R3, PT ;  /* 0x000000030200720b */ /* 0x000fda0003f0d000 */
[----:B------:R-:W-:-:S05]  /*6cab0*/  @!P0 IMAD.MOV.U32 R3, RZ, RZ, 0x44624000 ;  /* 0x44624000ff038424 */ /* 0x000fca00078e00ff */
[----:B------:R0:W-:Y:S01]  /*6cac0*/  @!P0 STG.E desc[UR4][R4.64], R3 ;  /* 0x0000000304008986 */ /* 0x0001e2000c101904 */
[----:B------:R-:W-:Y:S05]  /*6cad0*/  @!P0 EXIT ;  /* 0x000000000000894d */ /* 0x000fea0003800000 */
[----:B0-----:R-:W-:-:S05]  /*6cae0*/  IMAD.MOV.U32 R3, RZ, RZ, 0x44620000 ;  /* 0x44620000ff037424 */ /* 0x001fca00078e00ff */
[----:B------:R-:W-:Y:S01]  /*6caf0*/  STG.E desc[UR4][R4.64], R3 ;  /* 0x0000000304007986 */ /* 0x000fe2000c101904 */
[----:B------:R-:W-:Y:S05]  /*6cb00*/  EXIT ;  /* 0x000000000000794d */ /* 0x000fea0003800000 */
.L_x_2110:
        /* <DEDUP_REMOVED lines=15> */
.L_x_2115:
[----:B------:R-:W-:-:S13]  /*6cc00*/  FSETP.NEU.AND P0, PT, R2, R3, PT ;  /* 0x000000030200720b */ /* 0x000fda0003f0d000 */
[----:B------:R-:W-:-:S05]  /*6cc10*/  @!P0 IMAD.MOV.U32 R3, RZ, RZ, 0x44614000 ;  /* 0x44614000ff038424 */ /* 0x000fca00078e00ff */
[----:B------:R0:W-:Y:S01]  /*6cc20*/  @!P0 STG.E desc[UR4][R4.64], R3 ;  /* 0x0000000304008986 */ /* 0x0001e2000c101904 */
[----:B------:R-:W-:Y:S05]  /*6cc30*/  @!P0 EXIT ;  /* 0x000000000000894d */ /* 0x000fea0003800000 */
[----:B0-----:R-:W-:-:S05]  /*6cc40*/  IMAD.MOV.U32 R3, RZ, RZ, 0x44610000 ;  /* 0x44610000ff037424 */ /* 0x001fca00078e00ff */
[----:B------:R-:W-:Y:S01]  /*6cc50*/  STG.E desc[UR4][R4.64], R3 ;  /* 0x0000000304007986 */ /* 0x000fe2000c101904 */
[----:B------:R-:W-:Y:S05]  /*6cc60*/  EXIT ;  /* 0x000000000000794d */ /* 0x000fea0003800000 */
.L_x_2114:
        /* <DEDUP_REMOVED lines=11> */
.L_x_2116:
[----:B------:R-:W-:-:S13]  /*6cd20*/  FSETP.NEU.AND P0, PT, R2, R7, PT ;  /* 0x000000070200720b */ /* 0x000fda0003f0d000 */
[----:B------:R-:W-:-:S05]  /*6cd30*/  @!P0 IMAD.MOV.U32 R3, RZ, RZ, 0x44604000 ;  /* 0x44604000ff038424 */ /* 0x000fca00078e00ff */
[----:B------:R0:W-:Y:S01]  /*6cd40*/  @!P0 STG.E desc[UR4][R4.64], R3 ;  /* 0x0000000304008986 */ /* 0x0001e2000c101904 */
[----:B------:R-:W-:Y:S05]  /*6cd50*/  @!P0 EXIT ;  /* 0x000000000000894d */ /* 0x000fea0003800000 */
[----:B0-----:R-:W-:-:S05]  /*6cd60*/  IMAD.MOV.U32 R3, RZ, RZ, 0x44600000 ;  /* 0x44600000ff037424 */ /* 0x001fca00078e00ff */
[----:B------:R-:W-:Y:S01]  /*6cd70*/  STG.E desc[UR4][R4.64], R3 ;  /* 0x0000000304007986 */ /* 0x000fe2000c101904 */
[----:B------:R-:W-:Y:S05]  /*6cd80*/  EXIT ;  /* 0x000000000000794d */ /* 0x000fea0003800000 */
.L_x_2053:
        /* <DEDUP_REMOVED lines=31> */
.L_x_2122:
[----:B------:R-:W-:-:S13]  /*6cf80*/  FSETP.NEU.AND P0, PT, R2, R7, PT ;  /* 0x000000070200720b */ /* 0x000fda0003f0d000 */
[----:B------:R-:W-:-:S05]  /*6cf90*/  @!P0 IMAD.MOV.U32 R3, RZ, RZ, 0x445f4000 ;  /* 0x445f4000ff038424 */ /* 0x000fca00078e00ff */
[----:B------:R0:W-:Y:S01]  /*6cfa0*/  @!P0 STG.E desc[UR4][R4.64], R3 ;  /* 0x0000000304008986 */ /* 0x0001e2000c101904 */
[----:B------:R-:W-:Y:S05]  /*6cfb0*/  @!P0 EXIT ;  /* 0x000000000000894d */ /* 0x000fea0003800000 */
[----:B0-----:R-:W-:-:S05]  /*6cfc0*/  IMAD.MOV.U32 R3, RZ, RZ, 0x445f0000 ;  /* 0x445f0000ff037424 */ /* 0x001fca00078e00ff */
[----:B------:R-:W-:Y:S01]  /*6cfd0*/  STG.E desc[UR4][R4.64], R3 ;  /* 0x0000000304007986 */ /* 0x000fe2000c101904 */
[----:B------:R-:W-:Y:S05]  /*6cfe0*/  EXIT ;  /* 0x000000000000794d */ /* 0x000fea0003800000 */
.L_x_2121:
        /* <DEDUP_REMOVED lines=11> */
.L_x_2123:
[----:B------:R-:W-:-:S13]  /*6d0a0*/  FSETP.NEU.AND P0, PT, R2, R3, PT ;  /* 0x000000030200720b */ /* 0x000fda0003f0d000 */
[----:B------:R-:W-:-:S05]  /*6d0b0*/  @!P0 IMAD.MOV.U32 R3, RZ, RZ, 0x445e4000 ;  /* 0x445e4000ff038424 */ /* 0x000fca00078e00ff */
[----:B------:R0:W-:Y:S01]  /*6d0c0*/  @!P0 STG.E desc[UR4][R4.64], R3 ;  /* 0x0000000304008986 */ /* 0x0001e2000c101904 */
[----:B------:R-:W-:Y:S05]  /*6d0d0*/  @!P0 EXIT ;  /* 0x000000000000894d */ /* 0x000fea0003800000 */
[----:B0-----:R-:W-:-:S05]  /*6d0e0*/  IMAD.MOV.U32 R3, RZ, RZ, 0x445e0000 ;  /* 0x445e0000ff037424 */ /* 0x001fca00078e00ff */
[----:B------:R-:W-:Y:S01]  /*6d0f0*/  STG.E desc[UR4][R4.64], R3 ;  /* 0x0000000304007986 */ /* 0x000fe2000c101904 */
[----:B------:R-:W-:Y:S05]  /*6d100*/  EXIT ;  /* 0x000000000000794d */ /* 0x000fea0003800000 */
.L_x_2120:
        /* <DEDUP_REMOVED lines=15> */
.L_x_2125:
[----:B------:R-:W-:-:S13]  /*6d200*/  FSETP.NEU.AND P0, PT, R2, R3, PT ;  /* 0x000000030200720b */ /* 0x000fda0003f0d000 */
[----:B------:R-:W-:-:S05]  /*6d210*/  @!P0 IMAD.MOV.U32 R3, RZ, RZ, 0x445d4000 ;  /* 0x445d4000ff038424 */ /* 0x000fca00078e00ff */
[----:B------:R0:W-:Y:S01]  /*6d220*/  @!P0 STG.E desc[UR4][R4.64], R3 ;  /* 0x0000000304008986 */ /* 0x0001e2000c101904 */
[----:B------:R-:W-:Y:S05]  /*6d230*/  @!P0 EXIT ;  /* 0x000000000000894d */ /* 0x000fea0003800000 */
[----:B0-----:R-:W-:-:S05]  /*6d240*/  IMAD.MOV.U32 R3, RZ, RZ, 0x445d0000 ;  /* 0x445d0000ff037424 */ /* 0x001fca00078e00ff */
[----:B------:R-:W-:Y:S01]  /*6d250*/  STG.E desc[UR4][R4.64], R3 ;  /* 0x0000000304007986 */ /* 0x000fe2000c101904 */
[----:B------:R-:W-:Y:S05]  /*6d260*/  EXIT ;  /* 0x000000000000794d */ /* 0x000fea0003800000 */
.L_x_2124:
        /* <DEDUP_REMOVED lines=11> */
.L_x_2126:
[----:B------:R-:W-:-:S13]  /*6d320*/  FSETP.NEU.AND P0, PT, R2, R7, PT ;  /* 0x000000070200720b */ /* 0x000fda0003f0d000 */
[----:B------:R-:W-:-:S05]  /*6d330*/  @!P0 IMAD.MOV.U32 R3, RZ, RZ, 0x445c4000 ;  /* 0x445c4000ff038424 */ /* 0x000fca00078e00ff */
[----:B------:R0:W-:Y:S01]  /*6d340*/  @!P0 STG.E desc[UR4][R4.64], R3 ;  /* 0x0000000304008986 */ /* 0x0001e2000c101904 */
[----:B------:R-:W-:Y:S05]  /*6d350*/  @!P0 EXIT ;  /* 0x000000000000894d */ /* 0x000fea0003800000 */
[----:B0-----:R-:W-:-:S05]  /*6d360*/  IMAD.MOV.U32 R3, RZ, RZ, 0x445c0000 ;  /* 0x445c0000ff037424 */ /* 0x001fca00078e00ff */
[----:B------:R-:W-:Y:S01]  /*6d370*/  STG.E desc[UR4][R4.64], R3 ;  /* 0x0000000304007986 */ /* 0x000fe2000c101904 */
[----:B------:R-:W-:Y:S05]  /*6d380*/  EXIT ;  /* 0x000000000000794d */ /* 0x000fea0003800000 */
.L_x_2119:
        /* <DEDUP_REMOVED lines=19> */
.L_x_2129:
[----:B------:R-:W-:-:S13]  /*6d4c0*/  FSETP.NEU.AND P0, PT, R2, R3, PT ;  /* 0x000000030200720b */ /* 0x000fda0003f0d000 */
[----:B------:R-:W-:-:S05]  /*6d4d0*/  @!P0 IMAD.MOV.U32 R3, RZ, RZ, 0x445b4000 ;  /* 0x445b4000ff038424 */ /* 0x000fca00078e00ff */
[----:B------:R0:W-:Y:S01]  /*6d4e0*/  @!P0 STG.E desc[UR4][R4.64], R3 ;  /* 0x0000000304008986 */ /* 0x0001e2000c101904 */
[----:B------:R-:W-:Y:S05]  /*6d4f0*/  @!P0 EXIT ;  /* 0x000000000000894d */ /* 0x000fea0003800000 */
[----:B0-----:R-:W-:-:S05]  /*6d500*/  IMAD.MOV.U32 R3, RZ, RZ, 0x445b0000 ;  /* 0x445b0000ff037424 */ /* 0x001fca00078e00ff */
[----:B------:R-:W-:Y:S01]  /*6d510*/  STG.E desc[UR4][R4.64], R3 ;  /* 0x0000000304007986 */ /* 0x000fe2000c101904 */
[----:B------:R-:W-:Y:S05]  /*6d520*/  EXIT ;  /* 0x000000000000794d */ /* 0x000fea0003800000 */
.L_x_2128:
        /* <DEDUP_REMOVED lines=11> */
.L_x_2130:
[----:B------:R-:W-:-:S13]  /*6d5e0*/  FSETP.NEU.AND P0, PT, R2, R7, PT ;  /* 0x000000070200720b */ /* 0x000fda0003f0d000 */
[----:B------:R-:W-:-:S05]  /*6d5f0*/  @!P0 IMAD.MOV.U32 R3, RZ, RZ, 0x445a4000 ;  /* 0x445a4000ff038424 */ /* 0x000fca00078e00ff */
[----:B------:R0:W-:Y:S01]  /*6d600*/  @!P0 STG.E desc[UR4][R4.64], R3 ;  /* 0x0000000304008986 */ /* 0x0001e2000c101904 */
[----:B------:R-:W-:Y:S05]  /*6d610*/  @!P0 EXIT ;  /* 0x000000000000894d */ /* 0x000fea0003800000 */
[----:B0-----:R-:W-:-:S05]  /*6d620*/  IMAD.MOV.U32 R3, RZ, RZ, 0x445a0000 ;  /* 0x445a0000ff037424 */ /* 0x001fca00078e00ff */
[----:B------:R-:W-:Y:S01]  /*6d630*/  STG.E desc[UR4][R4.64], R3 ;  /* 0x0000000304007986 */ /* 0x000fe2000c101904 */
[----:B------:R-:W-:Y:S05]  /*6d640*/  EXIT ;  /* 0x000000000000794d */ /* 0x000fea0003800000 */
.L_x_2127:
        /* <DEDUP_REMOVED lines=15> */
.L_x_2132:
[----:B------:R-:W-:-:S13]  /*6d740*/  FSETP.NEU.AND P0, PT, R2, R7, PT ;  /* 0x000000070200720b */ /* 0x000fda0003f0d000 */
[----:B------:R-:W-:-:S05]  /*6d750*/  @!P0 IMAD.MOV.U32 R3, RZ, RZ, 0x44594000 ;  /* 0x44594000ff038424 */ /* 0x000fca00078e00ff */
[----:B------:R0:W-:Y:S01]  /*6d760*/  @!P0 STG.E desc[UR4][R4.64], R3 ;  /* 0x0000000304008986 */ /* 0x0001e2000c101904 */
[----:B------:R-:W-:Y:S05]  /*6d770*/  @!P0 EXIT ;  /* 0x000000000000894d */ /* 0x000fea0003800000 */
[----:B0-----:R-:W-:-:S05]  /*6d780*/  IMAD.MOV.U32 R3, RZ, RZ, 0x44590000 ;  /* 0x44590000ff037424 */ /* 0x001fca00078e00ff */
[----:B------:R-:W-:Y:S01]  /*6d790*/  STG.E desc[UR4][R4.64], R3 ;  /* 0x0000000304007986 */ /* 0x000fe2000c101904 */
[----:B------:R-:W-:Y:S05]  /*6d7a0*/  EXIT ;  /* 0x000000000000794d */ /* 0x000fea0003800000 */
.L_x_2131:
        /* <DEDUP_REMOVED lines=11> */
.L_x_2133:
[----:B------:R-:W-:-:S13]  /*6d860*/  FSETP.NEU.AND P0, PT, R2, R3, PT ;  /* 0x000000030200720b */ /* 0x000fda0003f0d000 */
[----:B------:R-:W-:-:S05]  /*6d870*/  @!P0 IMAD.MOV.U32 R3, RZ, RZ, 0x44584000 ;  /* 0x44584000ff038424 */ /* 0x000fca00078e00ff */
[----:B------:R0:W-:Y:S01]  /*6d880*/  @!P0 STG.E desc[UR4][R4.64], R3 ;  /* 0x0000000304008986 */ /* 0x0001e2000c101904 */
[----:B------:R-:W-:Y:S05]  /*6d890*/  @!P0 EXIT ;  /* 0x000000000000894d */ /* 0x000fea0003800000 */
[----:B0-----:R-:W-:-:S05]  /*6d8a0*/  IMAD.MOV.U32 R3, RZ, RZ, 0x44580000 ;  /* 0x44580000ff037424 */ /* 0x001fca00078e00ff */
[----:B------:R-:W-:Y:S01]  /*6d8b0*/  STG.E desc[UR4][R4.64], R3 ;  /* 0x0000000304007986 */ /* 0x000fe2000c101904 */
[----:B------:R-:W-:Y:S05]  /*6d8c0*/  EXIT ;  /* 0x000000000000794d */ /* 0x000fea0003800000 */
.L_x_2118:
        /* <DEDUP_REMOVED lines=23> */
.L_x_2137:
[----:B------:R-:W-:-:S13]  /*6da40*/  FSETP.NEU.AND P0, PT, R2, R3, PT ;  /* 0x000000030200720b */ /* 0x000fda0003f0d000 */
[----:B------:R-:W-:-:S05]  /*6da50*/  @!P0 IMAD.MOV.U32 R3, RZ, RZ, 0x44574000 ;  /* 0x44574000ff038424 */ /* 0x000fca00078e00ff */
[----:B------:R0:W-:Y:S01]  /*6da60*/  @!P0 STG.E desc[UR4][R4.64], R3 ;  /* 0x0000000304008986 */ /* 0x0001e2000c101904 */
[----:B------:R-:W-:Y:S05]  /*6da70*/  @!P0 EXIT ;  /* 0x000000000000894d */ /* 0x000fea0003800000 */
[----:B0-----:R-:W-:-:S05]  /*6da80*/  IMAD.MOV.U32 R3, RZ, RZ, 0x44570000 ;  /* 0x44570000ff037424 */ /* 0x001fca00078e00ff */
[----:B------:R-:W-:Y:S01]  /*6da90*/  STG.E desc[UR4][R4.64], R3 ;  /* 0x0000000304007986 */ /* 0x000fe2000c101904 */
[----:B------:R-:W-:Y:S05]  /*6daa0*/  EXIT ;  /* 0x000000000000794d */ /* 0x000fea0003800000 */
.L_x_2136:
        /* <DEDUP_REMOVED lines=11> */
.L_x_2138:
[----:B------:R-:W-:-:S13]  /*6db60*/  FSETP.NEU.AND P0, PT, R2, R7, PT ;  /* 0x000000070200720b */ /* 0x000fda0003f0d000 */
[----:B------:R-:W-:-:S05]  /*6db70*/  @!P0 IMAD.MOV.U32 R3, RZ, RZ, 0x44564000 ;  /* 0x44564000ff038424 */ /* 0x000fca00078e00ff */
[----:B------:R0:W-:Y:S01]  /*6db80*/  @!P0 STG.E desc[UR4][R4.64], R3 ;  /* 0x0000000304008986 */ /* 0x0001e2000c101904 */
[----:B------:R-:W-:Y:S05]  /*6db90*/  @!P0 EXIT ;  /* 0x000000000000894d */ /* 0x000fea0003800000 */
[----:B0-----:R-:W-:-:S05]  /*6dba0*/  IMAD.MOV.U32 R3, RZ, RZ, 0x44560000 ;  /* 0x44560000ff037424 */ /* 0x001fca00078e00ff */
[----:B------:R-:W-:Y:S01]  /*6dbb0*/  STG.E desc[UR4][R4.64], R3 ;  /* 0x0000000304007986 */ /* 0x000fe2000c101904 */
[----:B------:R-:W-:Y:S05]  /*6dbc0*/  EXIT ;  /* 0x000000000000794d */ /* 0x000fea0003800000 */
.L_x_2135:
        /* <DEDUP_REMOVED lines=15> */
.L_x_2140:
[----:B------:R-:W-:-:S13]  /*6dcc0*/  FSETP.NEU.AND P0, PT, R2, R7, PT ;  /* 0x000000070200720b */ /* 0x000fda0003f0d000 */
[----:B------:R-:W-:-:S05]  /*6dcd0*/  @!P0 IMAD.MOV.U32 R3, RZ, RZ, 0x44554000 ;  /* 0x44554000ff038424 */ /* 0x000fca00078e00ff */
[----:B------:R0:W-:Y:S01]  /*6dce0*/  @!P0 STG.E desc[UR4][R4.64], R3 ;  /* 0x0000000304008986 */ /* 0x0001e2000c101904 */
[----:B------:R-:W-:Y:S05]  /*6dcf0*/  @!P0 EXIT ;  /* 0x000000000000894d */ /* 0x000fea0003800000 */
[----:B0-----:R-:W-:-:S05]  /*6dd00*/  IMAD.MOV.U32 R3, RZ, RZ, 0x44550000 ;  /* 0x44550000ff037424 */ /* 0x001fca00078e00ff */
[----:B------:R-:W-:Y:S01]  /*6dd10*/  STG.E desc[UR4][R4.64], R3 ;  /* 0x0000000304007986 */ /* 0x000fe2000c101904 */
[----:B------:R-:W-:Y:S05]  /*6dd20*/  EXIT ;  /* 0x000000000000794d */ /* 0x000fea0003800000 */
.L_x_2139:
        /* <DEDUP_REMOVED lines=11> */
.L_x_2141:
[----:B------:R-:W-:-:S13]  /*6dde0*/  FSETP.NEU.AND P0, PT, R2, R3, PT ;  /* 0x000000030200720b */ /* 0x000fda0003f0d000 */
[----:B------:R-:W-:-:S05]  /*6ddf0*/  @!P0 IMAD.MOV.U32 R3, RZ, RZ, 0x44544000 ;  /* 0x44544000ff038424 */ /* 0x000fca00078e00ff */
[----:B------:R0:W-:Y:S01]  /*6de00*/  @!P0 STG.E desc[UR4][R4.64], R3 ;  /* 0x0000000304008986 */ /* 0x0001e2000c101904 */
[----:B------:R-:W-:Y:S05]  /*6de10*/  @!P0 EXIT ;  /* 0x000000000000894d */ /* 0x000fea0003800000 */
[----:B0-----:R-:W-:-:S05]  /*6de20*/  IMAD.MOV.U32 R3, RZ, RZ, 0x44540000 ;  /* 0x44540000ff037424 */ /* 0x001fca00078e00ff */
[----:B------:R-:W-:Y:S01]  /*6de30*/  STG.E desc[UR4][R4.64], R3 ;  /* 0x0000000304007986 */ /* 0x000fe2000c101904 */
[----:B------:R-:W-:Y:S05]  /*6de40*/  EXIT ;  /* 0x000000000000794d */ /* 0x000fea0003800000 */
.L_x_2134:
        /* <DEDUP_REMOVED lines=19> */
.L_x_2144:
[----:B------:R-:W-:-:S13]  /*6df80*/  FSETP.NEU.AND P0, PT, R2, R7, PT ;  /* 0x000000070200720b */ /* 0x000fda0003f0d000 */
[----:B------:R-:W-:-:S05]  /*6df90*/  @!P0 IMAD.MOV.U32 R3, RZ, RZ, 0x44534000 ;  /* 0x44534000ff038424 */ /* 0x000fca00078e00ff */
[----:B------:R0:W-:Y:S01]  /*6dfa0*/  @!P0 STG.E desc[UR4][R4.64], R3 ;  /* 0x0000000304008986 */ /* 0x0001e2000c101904 */
[----:B------:R-:W-:Y:S05]  /*6dfb0*/  @!P0 EXIT ;  /* 0x000000000000894d */ /* 0x000fea0003800000 */
[----:B0-----:R-:W-:-:S05]  /*6dfc0*/  IMAD.MOV.U32 R3, RZ, RZ, 0x44530000 ;  /* 0x44530000ff037424 */ /* 0x001fca00078e00ff */
[----:B------:R-:W-:Y:S01]  /*6dfd0*/  STG.E desc[UR4][R4.64], R3 ;  /* 0x0000000304007986 */ /* 0x000fe2000c101904 */
[----:B------:R-:W-:Y:S05]  /*6dfe0*/  EXIT ;  /* 0x000000000000794d */ /* 0x000fea0003800000 */
.L_x_2143:
        /* <DEDUP_REMOVED lines=11> */
.L_x_2145:
[----:B------:R-:W-:-:S13]  /*6e0a0*/  FSETP.NEU.AND P0, PT, R2, R3, PT ;  /* 0x000000030200720b */ /* 0x000fda0003f0d000 */
[----:B------:R-:W-:-:S05]  /*6e0b0*/  @!P0 IMAD.MOV.U32 R3, RZ, RZ, 0x44524000 ;  /* 0x44524000ff038424 */ /* 0x000fca00078e00ff */
[----:B------:R0:W-:Y:S01]  /*6e0c0*/  @!P0 STG.E desc[UR4][R4.64], R3 ;  /* 0x0000000304008986 */ /* 0x0001e2000c101904 */
[----:B------:R-:W-:Y:S05]  /*6e0d0*/  @!P0 EXIT ;  /* 0x000000000000894d */ /* 0x000fea0003800000 */
[----:B0-----:R-:W-:-:S05]  /*6e0e0*/  IMAD.MOV.U32 R3, RZ, RZ, 0x44520000 ;  /* 0x44520000ff037424 */ /* 0x001fca00078e00ff */
[----:B------:R-:W-:Y:S01]  /*6e0f0*/  STG.E desc[UR4][R4.64], R3 ;  /* 0x0000000304007986 */ /* 0x000fe2000c101904 */
[----:B------:R-:W-:Y:S05]  /*6e100*/  EXIT ;  /* 0x000000000000794d */ /* 0x000fea0003800000 */
.L_x_2142:
        /* <DEDUP_REMOVED lines=15> */
.L_x_2147:
[----:B------:R-:W-:-:S13]  /*6e200*/  FSETP.NEU.AND P0, PT, R2, R3, PT ;  /* 0x000000030200720b */ /* 0x000fda0003f0d000 */
[----:B------:R-:W-:-:S05]  /*6e210*/  @!P0 IMAD.MOV.U32 R3, RZ, RZ, 0x44514000 ;  /* 0x44514000ff038424 */ /* 0x000fca00078e00ff */
[----:B------:R0:W-:Y:S01]  /*6e220*/  @!P0 STG.E desc[UR4][R4.64], R3 ;  /* 0x0000000304008986 */ /* 0x0001e2000c101904 */
[----:B------:R-:W-:Y:S05]  /*6e230*/  @!P0 EXIT ;  /* 0x000000000000894d */ /* 0x000fea0003800000 */
[----:B0-----:R-:W-:-:S05]  /*6e240*/  IMAD.MOV.U32 R3, RZ, RZ, 0x44510000 ;  /* 0x44510000ff037424 */ /* 0x001fca00078e00ff */
[----:B------:R-:W-:Y:S01]  /*6e250*/  STG.E desc[UR4][R4.64], R3 ;  /* 0x0000000304007986 */ /* 0x000fe2000c101904 */
[----:B------:R-:W-:Y:S05]  /*6e260*/  EXIT ;  /* 0x000000000000794d */ /* 0x000fea0003800000 */
.L_x_2146:
        /* <DEDUP_REMOVED lines=11> */
.L_x_2148:
[----:B------:R-:W-:-:S13]  /*6e320*/  FSETP.NEU.AND P0, PT, R2, R7, PT ;  /* 0x000000070200720b */ /* 0x000fda0003f0d000 */
[----:B------:R-:W-:-:S05]  /*6e330*/  @!P0 IMAD.MOV.U32 R3, RZ, RZ, 0x44504000 ;  /* 0x44504000ff038424 */ /* 0x000fca00078e00ff */
[----:B------:R0:W-:Y:S01]  /*6e340*/  @!P0 STG.E desc[UR4][R4.64], R3 ;  /* 0x0000000304008986 */ /* 0x0001e2000c101904 */
[----:B------:R-:W-:Y:S05]  /*6e350*/  @!P0 EXIT ;  /* 0x000000000000894d */ /* 0x000fea0003800000 */
[----:B0-----:R-:W-:-:S05]  /*6e360*/  IMAD.MOV.U32 R3, RZ, RZ, 0x44500000 ;  /* 0x44500000ff037424 */ /* 0x001fca00078e00ff */
[----:B------:R-:W-:Y:S01]  /*6e370*/  STG.E desc[UR4][R4.64], R3 ;  /* 0x0000000304007986 */ /* 0x000fe2000c101904 */
[----:B------:R-:W-:Y:S05]  /*6e380*/  EXIT ;  /* 0x000000000000794d */ /* 0x000fea0003800000 */
.L_x_2117:
        /* <DEDUP_REMOVED lines=27> */
.L_x_2153:
[----:B------:R-:W-:-:S13]  /*6e540*/  FSETP.NEU.AND P0, PT, R2, R3, PT ;  /* 0x000000030200720b */ /* 0x000fda0003f0d000 */
[----:B------:R-:W-:-:S05]  /*6e550*/  @!P0 IMAD.MOV.U32 R3, RZ, RZ, 0x444f4000 ;  /* 0x444f4000ff038424 */ /* 0x000fca00078e00ff */
[----:B------:R0:W-:Y:S01]  /*6e560*/  @!P0 STG.E desc[UR4][R4.64], R3 ;  /* 0x0000000304008986 */ /* 0x0001e2000c101904 */
[----:B------:R-:W-:Y:S05]  /*6e570*/  @!P0 EXIT ;  /* 0x000000000000894d */ /* 0x000fea0003800000 */
[----:B0-----:R-:W-:-:S05]  /*6e580*/  IMAD.MOV.U32 R3, RZ, RZ, 0x444f0000 ;  /* 0x444f0000ff037424 */ /* 0x001fca00078e00ff */
[----:B------:R-:W-:Y:S01]  /*6e590*/  STG.E desc[UR4][R4.64], R3 ;  /* 0x0000000304007986 */ /* 0x000fe2000c101904 */
[----:B------:R-:W-:Y:S05]  /*6e5a0*/  EXIT ;  /* 0x000000000000794d */ /* 0x000fea0003800000 */
.L_x_2152:
        /* <DEDUP_REMOVED lines=11> */
.L_x_2154:
[----:B------:R-:W-:-:S13]  /*6e660*/  FSETP.NEU.AND P0, PT, R2, R7, PT ;  /* 0x000000070200720b */ /* 0x000fda0003f0d000 */
[----:B------:R-:W-:-:S05]  /*6e670*/  @!P0 IMAD.MOV.U32 R3, RZ, RZ, 0x444e4000 ;  /* 0x444e4000ff038424 */ /* 0x000fca00078e00ff */
[----:B------:R0:W-:Y:S01]  /*6e680*/  @!P0 STG.E desc[UR4][R4.64], R3 ;  /* 0x0000000304008986 */ /* 0x0001e2000c101904 */
[----:B------:R-:W-:Y:S05]  /*6e690*/  @!P0 EXIT ;  /* 0x000000000000894d */ /* 0x000fea0003800000 */
[----:B0-----:R-:W-:-:S05]  /*6e6a0*/  IMAD.MOV.U32 R3, RZ, RZ, 0x444e0000 ;  /* 0x444e0000ff037424 */ /* 0x001fca00078e00ff */
[----:B------:R-:W-:Y:S01]  /*6e6b0*/  STG.E desc[UR4][R4.64], R3 ;  /* 0x0000000304007986 */ /* 0x000fe2000c101904 */
[----:B------:R-:W-:Y:S05]  /*6e6c0*/  EXIT ;  /* 0x000000000000794d */ /* 0x000fea0003800000 */
.L_x_2151:
        /* <DEDUP_REMOVED lines=15> */
.L_x_2156:
[----:B------:R-:W-:-:S13]  /*6e7c0*/  FSETP.NEU.AND P0, PT, R2, R7, PT ;  /* 0x000000070200720b */ /* 0x000fda0003f0d000 */
[----:B------:R-:W-:-:S05]  /*6e7d0*/  @!P0 IMAD.MOV.U32 R3, RZ, RZ, 0x444d4000 ;  /* 0x444d4000ff038424 */ /* 0x000fca00078e00ff */
[----:B------:R0:W-:Y:S01]  /*6e7e0*/  @!P0 STG.E desc[UR4][R4.64], R3 ;  /* 0x0000000304008986 */ /* 0x0001e2000c101904 */
[----:B------:R-:W-:Y:S05]  /*6e7f0*/  @!P0 EXIT ;  /* 0x000000000000894d */ /* 0x000fea0003800000 */
[----:B0-----:R-:W-:-:S05]  /*6e800*/  IMAD.MOV.U32 R3, RZ, RZ, 0x444d0000 ;  /* 0x444d0000ff037424 */ /* 0x001fca00078e00ff */
[----:B------:R-:W-:Y:S01]  /*6e810*/  STG.E desc[UR4][R4.64], R3 ;  /* 0x0000000304007986 */ /* 0x000fe2000c101904 */
[----:B------:R-:W-:Y:S05]  /*6e820*/  EXIT ;  /* 0x000000000000794d */ /* 0x000fea0003800000 */
.L_x_2155:
        /* <DEDUP_REMOVED lines=11> */
.L_x_2157:
[----:B------:R-:W-:-:S13]  /*6e8e0*/  FSETP.NEU.AND P0, PT, R2, R3, PT ;  /* 0x000000030200720b */ /* 0x000fda0003f0d000 */
[----:B------:R-:W-:-:S05]  /*6e8f0*/  @!P0 IMAD.MOV.U32 R3, RZ, RZ, 0x444c4000 ;  /* 0x444c4000ff038424 */ /* 0x000fca00078e00ff */
[----:B------:R0:W-:Y:S01]  /*6e900*/  @!P0 STG.E desc[UR4][R4.64], R3 ;  /* 0x0000000304008986 */ /* 0x0001e2000c101904 */
[----:B------:R-:W-:Y:S05]  /*6e910*/  @!P0 EXIT ;  /* 0x000000000000894d */ /* 0x000fea0003800000 */
[----:B0-----:R-:W-:-:S05]  /*6e920*/  IMAD.MOV.U32 R3, RZ, RZ, 0x444c0000 ;  /* 0x444c0000ff037424 */ /* 0x001fca00078e00ff */
[----:B------:R-:W-:Y:S01]  /*6e930*/  STG.E desc[UR4][R4.64], R3 ;  /* 0x0000000304007986 */ /* 0x000fe2000c101904 */
[----:B------:R-:W-:Y:S05]  /*6e940*/  EXIT ;  /* 0x000000000000794d */ /* 0x000fea0003800000 */
.L_x_2150:
        /* <DEDUP_REMOVED lines=19> */
.L_x_2160:
[----:B------:R-:W-:-:S13]  /*6ea80*/  FSETP.NEU.AND P0, PT, R2, R7, PT ;  /* 0x000000070200720b */ /* 0x000fda0003f0d000 */
[----:B------:R-:W-:-:S05]  /*6ea90*/  @!P0 IMAD.MOV.U32 R3, RZ, RZ, 0x444b4000 ;  /* 0x444b4000ff038424 */ /* 0x000fca00078e00ff */
[----:B------:R0:W-:Y:S01]  /*6eaa0*/  @!P0 STG.E desc[UR4][R4.64], R3 ;  /* 0x0000000304008986 */ /* 0x0001e2000c101904 */
[----:B------:R-:W-:Y:S05]  /*6eab0*/  @!P0 EXIT ;  /* 0x000000000000894d */ /* 0x000fea0003800000 */
[----:B0-----:R-:W-:-:S05]  /*6eac0*/  IMAD.MOV.U32 R3, RZ, RZ, 0x444b0000 ;  /* 0x444b0000ff037424 */ /* 0x001fca00078e00ff */
[----:B------:R-:W-:Y:S01]  /*6ead0*/  STG.E desc[UR4][R4.64], R3 ;  /* 0x0000000304007986 */ /* 0x000fe2000c101904 */
[----:B------:R-:W-:Y:S05]  /*6eae0*/  EXIT ;  /* 0x000000000000794d */ /* 0x000fea0003800000 */
.L_x_2159:
        /* <DEDUP_REMOVED lines=11> */
.L_x_2161:
[----:B------:R-:W-:-:S13]  /*6eba0*/  FSETP.NEU.AND P0, PT, R2, R3, PT ;  /* 0x000000030200720b */ /* 0x000fda0003f0d000 */
[----:B------:R-:W-:-:S05]  /*6ebb0*/  @!P0 IMAD.MOV.U32 R3, RZ, RZ, 0x444a4000 ;  /* 0x444a4000ff038424 */ /* 0x000fca00078e00ff */
[----:B------:R0:W-:Y:S01]  /*6ebc0*/  @!P0 STG.E desc[UR4][R4.64], R3 ;  /* 0x0000000304008986 */ /* 0x0001e2000c101904 */
[----:B------:R-:W-:Y:S05]  /*6ebd0*/  @!P0 EXIT ;  /* 0x000000000000894d */ /* 0x000fea0003800000 */
[----:B0-----:R-:W-:-:S05]  /*6ebe0*/  IMAD.MOV.U32 R3, RZ, RZ, 0x444a0000 ;  /* 0x444a0000ff037424 */ /* 0x001fca00078e00ff */
[----:B------:R-:W-:Y:S01]  /*6ebf0*/  STG.E desc[UR4][R4.64], R3 ;  /* 0x0000000304007986 */ /* 0x000fe2000c101904 */
[----:B------:R-:W-:Y:S05]  /*6ec00*/  EXIT ;  /* 0x000000000000794d */ /* 0x000fea0003800000 */
.L_x_2158:
        /* <DEDUP_REMOVED lines=15> */
.L_x_2163:
[----:B------:R-:W-:-:S13]  /*6ed00*/  FSETP.NEU.AND P0, PT, R2, R3, PT ;  /* 0x000000030200720b */ /* 0x000fda0003f0d000 */
[----:B------:R-:W-:-:S05]  /*6ed10*/  @!P0 IMAD.MOV.U32 R3, RZ, RZ, 0x44494000 ;  /* 0x44494000ff038424 */ /* 0x000fca00078e00ff */
[----:B------:R0:W-:Y:S01]  /*6ed20*/  @!P0 STG.E desc[UR4][R4.64], R3 ;  /* 0x0000000304008986 */ /* 0x0001e2000c101904 */
[----:B------:R-:W-:Y:S05]  /*6ed30*/  @!P0 EXIT ;  /* 0x000000000000894d */ /* 0x000fea0003800000 */
[----:B0-----:R-:W-:-:S05]  /*6ed40*/  IMAD.MOV.U32 R3, RZ, RZ, 0x44490000 ;  /* 0x44490000ff037424 */ /* 0x001fca00078e00ff */
[----:B------:R-:W-:Y:S01]  /*6ed50*/  STG.E desc[UR4][R4.64], R3 ;  /* 0x0000000304007986 */ /* 0x000fe2000c101904 */
[----:B------:R-:W-:Y:S05]  /*6ed60*/  EXIT ;  /* 0x000000000000794d */ /* 0x000fea0003800000 */
.L_x_2162:
        /* <DEDUP_REMOVED lines=11> */
.L_x_2164:
[----:B------:R-:W-:-:S13]  /*6ee20*/  FSETP.NEU.AND P0, PT, R2, R7, PT ;  /* 0x000000070200720b */ /* 0x000fda0003f0d000 */
[----:B------:R-:W-:-:S05]  /*6ee30*/  @!P0 IMAD.MOV.U32 R3, RZ, RZ, 0x44484000 ;  /* 0x44484000ff038424 */ /* 0x000fca00078e00ff */
[----:B------:R0:W-:Y:S01]  /*6ee40*/  @!P0 STG.E desc[UR4][R4.64], R3 ;  /* 0x0000000304008986 */ /* 0x0001e2000c101904 */
[----:B------:R-:W-:Y:S05]  /*6ee50*/  @!P0 EXIT ;  /* 0x000000000000894d */ /* 0x000fea0003800000 */
[----:B0-----:R-:W-:-:S05]  /*6ee60*/  IMAD.MOV.U32 R3, RZ, RZ, 0x44480000 ;  /* 0x44480000ff037424 */ /* 0x001fca00078e00ff */
[----:B------:R-:W-:Y:S01]  /*6ee70*/  STG.E desc[UR4][R4.64], R3 ;  /* 0x0000000304007986 */ /* 0x000fe2000c101904 */
[----:B------:R-:W-:Y:S05]  /*6ee80*/  EXIT ;  /* 0x000000000000794d */ /* 0x000fea0003800000 */
.L_x_2149:
        /* <DEDUP_REMOVED lines=23> */
.L_x_2168:
[----:B------:R-:W-:-:S13]  /*6f000*/  FSETP.NEU.AND P0, PT, R2, R7, PT ;  /* 0x000000070200720b */ /* 0x000fda0003f0d000 */
[----:B------:R-:W-:-:S05]  /*6f010*/  @!P0 IMAD.MOV.U32 R3, RZ, RZ, 0x44474000 ;  /* 0x44474000ff038424 */ /* 0x000fca00078e00ff */
[----:B------:R0:W-:Y:S01]  /*6f020*/  @!P0 STG.E desc[UR4][R4.64], R3 ;  /* 0x0000000304008986 */ /* 0x0001e2000c101904 */
[----:B------:R-:W-:Y:S05]  /*6f030*/  @!P0 EXIT ;  /* 0x000000000000894d */ /* 0x000fea0003800000 */
[----:B0-----:R-:W-:-:S05]  /*6f040*/  IMAD.MOV.U32 R3, RZ, RZ, 0x44470000 ;  /* 0x44470000ff037424 */ /* 0x001fca00078e00ff */
[----:B------:R-:W-:Y:S01]  /*6f050*/  STG.E desc[UR4][R4.64], R3 ;  /* 0x0000000304007986 */ /* 0x000fe2000c101904 */
[----:B------:R-:W-:Y:S05]  /*6f060*/  EXIT ;  /* 0x000000000000794d */ /* 0x000fea0003800000 */
.L_x_2167:
        /* <DEDUP_REMOVED lines=11> */
.L_x_2169:
[----:B------:R-:W-:-:S13]  /*6f120*/  FSETP.NEU.AND P0, PT, R2, R3, PT ;  /* 0x000000030200720b */ /* 0x000fda0003f0d000 */
[----:B------:R-:W-:-:S05]  /*6f130*/  @!P0 IMAD.MOV.U32 R3, RZ, RZ, 0x44464000 ;  /* 0x44464000ff038424 */ /* 0x000fca00078e00ff */
[----:B------:R0:W-:Y:S01]  /*6f140*/  @!P0 STG.E desc[UR4][R4.64], R3 ;  /* 0x0000000304008986 */ /* 0x0001e2000c101904 */
[----:B------:R-:W-:Y:S05]  /*6f150*/  @!P0 EXIT ;  /* 0x000000000000894d */ /* 0x000fea0003800000 */
[----:B0-----:R-:W-:-:S05]  /*6f160*/  IMAD.MOV.U32 R3, RZ, RZ, 0x44460000 ;  /* 0x44460000ff037424 */ /* 0x001fca00078e00ff */
[----:B------:R-:W-:Y:S01]  /*6f170*/  STG.E desc[UR4][R4.64], R3 ;  /* 0x0000000304007986 */ /* 0x000fe2000c101904 */
[----:B------:R-:W-:Y:S05]  /*6f180*/  EXIT ;  /* 0x000000000000794d */ /* 0x000fea0003800000 */
.L_x_2166:
        /* <DEDUP_REMOVED lines=15> */
.L_x_2171:
[----:B------:R-:W-:-:S13]  /*6f280*/  FSETP.NEU.AND P0, PT, R2, R3, PT ;  /* 0x000000030200720b */ /* 0x000fda0003f0d000 */
[----:B------:R-:W-:-:S05]  /*6f290*/  @!P0 IMAD.MOV.U32 R3, RZ, RZ, 0x44454000 ;  /* 0x44454000ff038424 */ /* 0x000fca00078e00ff */
[----:B------:R0:W-:Y:S01]  /*6f2a0*/  @!P0 STG.E desc[UR4][R4.64], R3 ;  /* 0x0000000304008986 */ /* 0x0001e2000c101904 */
[----:B------:R-:W-:Y:S05]  /*6f2b0*/  @!P0 EXIT ;  /* 0x000000000000894d */ /* 0x000fea0003800000 */
[----:B0-----:R-:W-:-:S05]  /*6f2c0*/  IMAD.MOV.U32 R3, RZ, RZ, 0x44450000 ;  /* 0x44450000ff037424 */ /* 0x001fca00078e00ff */
[----:B------:R-:W-:Y:S01]  /*6f2d0*/  STG.E desc[UR4][R4.64], R3 ;  /* 0x0000000304007986 */ /* 0x000fe2000c101904 */
[----:B------:R-:W-:Y:S05]  /*6f2e0*/  EXIT ;  /* 0x000000000000794d */ /* 0x000fea0003800000 */
.L_x_2170:
        /* <DEDUP_REMOVED lines=11> */
.L_x_2172:
[----:B------:R-:W-:-:S13]  /*6f3a0*/  FSETP.NEU.AND P0, PT, R2, R7, PT ;  /* 0x000000070200720b */ /* 0x000fda0003f0d000 */
[----:B------:R-:W-:-:S05]  /*6f3b0*/  @!P0 IMAD.MOV.U32 R3, RZ, RZ, 0x44444000 ;  /* 0x44444000ff038424 */ /* 0x000fca00078e00ff */
[----:B------:R0:W-:Y:S01]  /*6f3c0*/  @!P0 STG.E desc[UR4][R4.64], R3 ;  /* 0x0000000304008986 */ /* 0x0001e2000c101904 */
[----:B------:R-:W-:Y:S05]  /*6f3d0*/  @!P0 EXIT ;  /* 0x000000000000894d */ /* 0x000fea0003800000 */
[----:B0-----:R-:W-:-:S05]  /*6f3e0*/  IMAD.MOV.U32 R3, RZ, RZ, 0x44440000 ;  /* 0x44440000ff037424 */ /* 0x001fca00078e00ff */
[----:B------:R-:W-:Y:S01]  /*6f3f0*/  STG.E desc[UR4][R4.64], R3 ;  /* 0x0000000304007986 */ /* 0x000fe2000c101904 */
[----:B------:R-:W-:Y:S05]  /*6f400*/  EXIT ;  /* 0x000000000000794d */ /* 0x000fea0003800000 */
.L_x_2165:
        /* <DEDUP_REMOVED lines=19> */
.L_x_2175:
[----:B------:R-:W-:-:S13]  /*6f540*/  FSETP.NEU.AND P0, PT, R2, R3, PT ;  /* 0x000000030200720b */ /* 0x000fda0003f0d000 */
[----:B------:R-:W-:-:S05]  /*6f550*/  @!P0 IMAD.MOV.U32 R3, RZ, RZ, 0x44434000 ;  /* 0x44434000ff038424 */ /* 0x000fca00078e00ff */
[----:B------:R0:W-:Y:S01]  /*6f560*/  @!P0 STG.E desc[UR4][R4.64], R3 ;  /* 0x0000000304008986 */ /* 0x0001e2000c101904 */
[----:B------:R-:W-:Y:S05]  /*6f570*/  @!P0 EXIT ;  /* 0x000000000000894d */ /* 0x000fea0003800000 */
[----:B0-----:R-:W-:-:S05]  /*6f580*/  IMAD.MOV.U32 R3, RZ, RZ, 0x44430000 ;  /* 0x44430000ff037424 */ /* 0x001fca00078e00ff */
[----:B------:R-:W-:Y:S01]  /*6f590*/  STG.E desc[UR4][R4.64], R3 ;  /* 0x0000000304007986 */ /* 0x000fe2000c101904 */
[----:B------:R-:W-:Y:S05]  /*6f5a0*/  EXIT ;  /* 0x000000000000794d */ /* 0x000fea0003800000 */
.L_x_2174:
        /* <DEDUP_REMOVED lines=11> */
.L_x_2176:
[----:B------:R-:W-:-:S13]  /*6f660*/  FSETP.NEU.AND P0, PT, R2, R7, PT ;  /* 0x000000070200720b */ /* 0x000fda0003f0d000 */
[----:B------:R-:W-:-:S05]  /*6f670*/  @!P0 IMAD.MOV.U32 R3, RZ, RZ, 0x44424000 ;  /* 0x44424000ff038424 */ /* 0x000fca00078e00ff */
[----:B------:R0:W-:Y:S01]  /*6f680*/  @!P0 STG.E desc[UR4][R4.64], R3 ;  /* 0x0000000304008986 */ /* 0x0001e2000c101904 */
[----:B------:R-:W-:Y:S05]  /*6f690*/  @!P0 EXIT ;  /* 0x000000000000894d */ /* 0x000fea0003800000 */
[----:B0-----:R-:W-:-:S05]  /*6f6a0*/  IMAD.MOV.U32 R3, RZ, RZ, 0x44420000 ;  /* 0x44420000ff037424 */ /* 0x001fca00078e00ff */
[----:B------:R-:W-:Y:S01]  /*6f6b0*/  STG.E desc[UR4][R4.64], R3 ;  /* 0x0000000304007986 */ /* 0x000fe2000c101904 */
[----:B------:R-:W-:Y:S05]  /*6f6c0*/  EXIT ;  /* 0x000000000000794d */ /* 0x000fea0003800000 */
.L_x_2173:
        /* <DEDUP_REMOVED lines=15> */
.L_x_2178:
[----:B------:R-:W-:-:S13]  /*6f7c0*/  FSETP.NEU.AND P0, PT, R2, R7, PT ;  /* 0x000000070200720b */ /* 0x000fda0003f0d000 */
[----:B------:R-:W-:-:S05]  /*6f7d0*/  @!P0 IMAD.MOV.U32 R3, RZ, RZ, 0x44414000 ;  /* 0x44414000ff038424 */ /* 0x000fca00078e00ff */
[----:B------:R0:W-:Y:S01]  /*6f7e0*/  @!P0 STG.E desc[UR4][R4.64], R3 ;  /* 0x0000000304008986 */ /* 0x0001e2000c101904 */
[----:B------:R-:W-:Y:S05]  /*6f7f0*/  @!P0 EXIT ;  /* 0x000000000000894d */ /* 0x000fea0003800000 */
[----:B0-----:R-:W-:-:S05]  /*6f800*/  IMAD.MOV.U32 R3, RZ, RZ, 0x44410000 ;  /* 0x44410000ff037424 */ /* 0x001fca00078e00ff */
[----:B------:R-:W-:Y:S01]  /*6f810*/  STG.E desc[UR4][R4.64], R3 ;  /* 0x0000000304007986 */ /* 0x000fe2000c101904 */
[----:B------:R-:W-:Y:S05]  /*6f820*/  EXIT ;  /* 0x000000000000794d */ /* 0x000fea0003800000 */
.L_x_2177:
        /* <DEDUP_REMOVED lines=11> */
.L_x_2179:
[----:B------:R-:W-:-:S13]  /*6f8e0*/  FSETP.NEU.AND P0, PT, R2, R3, PT ;  /* 0x000000030200720b */ /* 0x000fda0003f0d000 */
[----:B------:R-:W-:-:S05]  /*6f8f0*/  @!P0 IMAD.MOV.U32 R3, RZ, RZ, 0x44404000 ;  /* 0x44404000ff038424 */ /* 0x000fca00078e00ff */
[----:B------:R0:W-:Y:S01]  /*6f900*/  @!P0 STG.E desc[UR4][R4.64], R3 ;  /* 0x0000000304008986 */ /* 0x0001e2000c101904 */
[----:B------:R-:W-:Y:S05]  /*6f910*/  @!P0 EXIT ;  /* 0x000000000000894d */ /* 0x000fea0003800000 */
[----:B0-----:R-:W-:-:S05]  /*6f920*/  IMAD.MOV.U32 R3, RZ, RZ, 0x44400000 ;  /* 0x44400000ff037424 */ /* 0x001fca00078e00ff */
[----:B------:R-:W-:Y:S01]  /*6f930*/  STG.E desc[UR4][R4.64], R3 ;  /* 0x0000000304007986 */ /* 0x000fe2000c101904 */
[----:B------:R-:W-:Y:S05]  /*6f940*/  EXIT ;  /* 0x000000000000794d */ /* 0x000fea0003800000 */
.L_x_2052:
        /* <DEDUP_REMOVED lines=35> */
.L_x_2186:
[----:B------:R-:W-:-:S13]  /*6fb80*/  FSETP.NEU.AND P0, PT, R2, R7, PT ;  /* 0x000000070200720b */ /* 0x000fda0003f0d000 */
[----:B------:R-:W-:-:S05]  /*6fb90*/  @!P0 IMAD.MOV.U32 R3, RZ, RZ, 0x443f4000 ;  /* 0x443f4000ff038424 */ /* 0x000fca00078e00ff */
[----:B------:R0:W-:Y:S01]  /*6fba0*/  @!P0 STG.E desc[UR4][R4.64], R3 ;  /* 0x0000000304008986 */ /* 0x0001e2000c101904 */
[----:B------:R-:W-:Y:S05]  /*6fbb0*/  @!P0 EXIT ;  /* 0x000000000000894d */ /* 0x000fea0003800000 */
[----:B0-----:R-:W-:-:S05]  /*6fbc0*/  IMAD.MOV.U32 R3, RZ, RZ, 0x443f0000 ;  /* 0x443f0000ff037424 */ /* 0x001fca00078e00ff */
[----:B------:R-:W-:Y:S01]  /*6fbd0*/  STG.E desc[UR4][R4.64], R3 ;  /* 0x0000000304007986 */ /* 0x000fe2000c101904 */
[----:B------:R-:W-:Y:S05]  /*6fbe0*/  EXIT ;  /* 0x000000000000794d */ /* 0x000fea0003800000 */
.L_x_2185:
        /* <DEDUP_REMOVED lines=11> */
.L_x_2187:
[----:B------:R-:W-:-:S13]  /*6fca0*/  FSETP.NEU.AND P0, PT, R2, R3, PT ;  /* 0x000000030200720b */ /* 0x000fda0003f0d000 */
[----:B------:R-:W-:-:S05]  /*6fcb0*/  @!P0 IMAD.MOV.U32 R3, RZ, RZ, 0x443e4000 ;  /* 0x443e4000ff038424 */ /* 0x000fca00078e00ff */
[----:B------:R0:W-:Y:S01]  /*6fcc0*/  @!P0 STG.E desc[UR4][R4.64], R3 ;  /* 0x0000000304008986 */ /* 0x0001e2000c101904 */
[----:B------:R-:W-:Y:S05]  /*6fcd0*/  @!P0 EXIT ;  /* 0x000000000000894d */ /* 0x000fea0003800000 */
[----:B0-----:R-:W-:-:S05]  /*6fce0*/  IMAD.MOV.U32 R3, RZ, RZ, 0x443e0000 ;  /* 0x443e0000ff037424 */ /* 0x001fca00078e00ff */
[----:B------:R-:W-:Y:S01]  /*6fcf0*/  STG.E desc[UR4][R4.64], R3 ;  /* 0x0000000304007986 */ /* 0x000fe2000c101904 */
[----:B------:R-:W-:Y:S05]  /*6fd00*/  EXIT ;  /* 0x000000000000794d */ /* 0x000fea0003800000 */
.L_x_2184:
        /* <DEDUP_REMOVED lines=15> */
.L_x_2189:
[----:B------:R-:W-:-:S13]  /*6fe00*/  FSETP.NEU.AND P0, PT, R2, R3, PT ;  /* 0x000000030200720b */ /* 0x000fda0003f0d000 */
[----:B------:R-:W-:-:S05]  /*6fe10*/  @!P0 IMAD.MOV.U32 R3, RZ, RZ, 0x443d4000 ;  /* 0x443d4000ff038424 */ /* 0x000fca00078e00ff */
[----:B------:R0:W-:Y:S01]  /*6fe20*/  @!P0 STG.E desc[UR4][R4.64], R3 ;  /* 0x0000000304008986 */ /* 0x0001e2000c101904 */
[----:B------:R-:W-:Y:S05]  /*6fe30*/  @!P0 EXIT ;  /* 0x000000000000894d */ /* 0x000fea0003800000 */
[----:B0-----:R-:W-:-:S05]  /*6fe40*/  IMAD.MOV.U32 R3, RZ, RZ, 0x443d0000 ;  /* 0x443d0000ff037424 */ /* 0x001fca00078e00ff */
[----:B------:R-:W-:Y:S01]  /*6fe50*/  STG.E desc[UR4][R4.64], R3 ;  /* 0x0000000304007986 */ /* 0x000fe2000c101904 */
[----:B------:R-:W-:Y:S05]  /*6fe60*/  EXIT ;  /* 0x000000000000794d */ /* 0x000fea0003800000 */
.L_x_2188:
        /* <DEDUP_REMOVED lines=11> */
.L_x_2190:
[----:B------:R-:W-:-:S13]  /*6ff20*/  FSETP.NEU.AND P0, PT, R2, R7, PT ;  /* 0x000000070200720b */ /* 0x000fda0003f0d000 */
[----:B------:R-:W-:-:S05]  /*6ff30*/  @!P0 IMAD.MOV.U32 R3, RZ, RZ, 0x443c4000 ;  /* 0x443c4000ff038424 */ /* 0x000fca00078e00ff */
[----:B------:R0:W-:Y:S01]  /*6ff40*/  @!P0 STG.E desc[UR4][R4.64], R3 ;  /* 0x0000000304008986 */ /* 0x0001e2000c101904 */
[----:B------:R-:W-:Y:S05]  /*6ff50*/  @!P0 EXIT ;  /* 0x000000000000894d */ /* 0x000fea0003800000 */
[----:B0-----:R-:W-:-:S05]  /*6ff60*/  IMAD.MOV.U32 R3, RZ, RZ, 0x443c0000 ;  /* 0x443c0000ff037424 */ /* 0x001fca00078e00ff */
[----:B------:R-:W-:Y:S01]  /*6ff70*/  STG.E desc[UR4][R4.64], R3 ;  /* 0x0000000304007986 */ /* 0x000fe2000c101904 */
[----:B------:R-:W-:Y:S05]  /*6ff80*/  EXIT ;  /* 0x000000000000794d */ /* 0x000fea0003800000 */
.L_x_2183:
        /* <DEDUP_REMOVED lines=19> */
.L_x_2193:
[----:B------:R-:W-:-:S13]  /*700c0*/  FSETP.NEU.AND P0, PT, R2, R3, PT ;  /* 0x000000030200720b */ /* 0x000fda0003f0d000 */
[----:B------:R-:W-:-:S05]  /*700d0*/  @!P0 IMAD.MOV.U32 R3, RZ, RZ, 0x443b4000 ;  /* 0x443b4000ff038424 */ /* 0x000fca00078e00ff */
[----:B------:R0:W-:Y:S01]  /*700e0*/  @!P0 STG.E desc[UR4][R4.64], R3 ;  /* 0x0000000304008986 */ /* 0x0001e2000c101904 */
[----:B------:R-:W-:Y:S05]  /*700f0*/  @!P0 EXIT ;  /* 0x000000000000894d */ /* 0x000fea0003800000 */
[----:B0-----:R-:W-:-:S05]  /*70100*/  IMAD.MOV.U32 R3, RZ, RZ, 0x443b0000 ;  /* 0x443b0000ff037424 */ /* 0x001fca00078e00ff */
[----:B------:R-:W-:Y:S01]  /*70110*/  STG.E desc[UR4][R4.64], R3 ;  /* 0x0000000304007986 */ /* 0x000fe2000c101904 */
[----:B------:R-:W-:Y:S05]  /*70120*/  EXIT ;  /* 0x000000000000794d */ /* 0x000fea0003800000 */
.L_x_2192:
        /* <DEDUP_REMOVED lines=11> */
.L_x_2194:
[----:B------:R-:W-:-:S13]  /*701e0*/  FSETP.NEU.AND P0, PT, R2, R7, PT ;  /* 0x000000070200720b */ /* 0x000fda0003f0d000 */
[----:B------:R-:W-:-:S05]  /*701f0*/  @!P0 IMAD.MOV.U32 R3, RZ, RZ, 0x443a4000 ;  /* 0x443a4000ff038424 */ /* 0x000fca00078e00ff */
[----:B------:R0:W-:Y:S01]  /*70200*/  @!P0 STG.E desc[UR4][R4.64], R3 ;  /* 0x0000000304008986 */ /* 0x0001e2000c101904 */
[----:B------:R-:W-:Y:S05]  /*70210*/  @!P0 EXIT ;  /* 0x000000000000894d */ /* 0x000fea0003800000 */
[----:B0-----:R-:W-:-:S05]  /*70220*/  IMAD.MOV.U32 R3, RZ, RZ, 0x443a0000 ;  /* 0x443a0000ff037424 */ /* 0x001fca00078e00ff */
[----:B------:R-:W-:Y:S01]  /*70230*/  STG.E desc[UR4][R4.64], R3 ;  /* 0x0000000304007986 */ /* 0x000fe2000c101904 */
[----:B------:R-:W-:Y:S05]  /*70240*/  EXIT ;  /* 0x000000000000794d */ /* 0x000fea0003800000 */
.L_x_2191:
        /* <DEDUP_REMOVED lines=15> */
.L_x_2196:
[----:B------:R-:W-:-:S13]  /*70340*/  FSETP.NEU.AND P0, PT, R2, R7, PT ;  /* 0x000000070200720b */ /* 0x000fda0003f0d000 */
[----:B------:R-:W-:-:S05]  /*70350*/  @!P0 IMAD.MOV.U32 R3, RZ, RZ, 0x44394000 ;  /* 0x44394000ff038424 */ /* 0x000fca00078e00ff */
[----:B------:R0:W-:Y:S01]  /*70360*/  @!P0 STG.E desc[UR4][R4.64], R3 ;  /* 0x0000000304008986 */ /* 0x0001e2000c101904 */
[----:B------:R-:W-:Y:S05]  /*70370*/  @!P0 EXIT ;  /* 0x000000000000894d */ /* 0x000fea0003800000 */
[----:B0-----:R-:W-:-:S05]  /*70380*/  IMAD.MOV.U32 R3, RZ, RZ, 0x44390000 ;  /* 0x44390000ff037424 */ /* 0x001fca00078e00ff */
[----:B------:R-:W-:Y:S01]  /*70390*/  STG.E desc[UR4][R4.64], R3 ;  /* 0x0000000304007986 */ /* 0x000fe2000c101904 */
[----:B------:R-:W-:Y:S05]  /*703a0*/  EXIT ;  /* 0x000000000000794d */ /* 0x000fea0003800000 */
.L_x_2195:
        /* <DEDUP_REMOVED lines=11> */
.L_x_2197:
[----:B------:R-:W-:-:S13]  /*70460*/  FSETP.NEU.AND P0, PT, R2, R3, PT ;  /* 0x000000030200720b */ /* 0x000fda0003f0d000 */
[----:B------:R-:W-:-:S05]  /*70470*/  @!P0 IMAD.MOV.U32 R3, RZ, RZ, 0x44384000 ;  /* 0x44384000ff038424 */ /* 0x000fca00078e00ff */
[----:B------:R0:W-:Y:S01]  /*70480*/  @!P0 STG.E desc[UR4][R4.64], R3 ;  /* 0x0000000304008986 */ /* 0x0001e2000c101904 */
[----:B------:R-:W-:Y:S05]  /*70490*/  @!P0 EXIT ;  /* 0x000000000000894d */ /* 0x000fea0003800000 */
[----:B0-----:R-:W-:-:S05]  /*704a0*/  IMAD.MOV.U32 R3, RZ, RZ, 0x44380000 ;  /* 0x44380000ff037424 */ /* 0x001fca00078e00ff */
[----:B------:R-:W-:Y:S01]  /*704b0*/  STG.E desc[UR4][R4.64], R3 ;  /* 0x0000000304007986 */ /* 0x000fe2000c101904 */
[----:B------:R-:W-:Y:S05]  /*704c0*/  EXIT ;  /* 0x000000000000794d */ /* 0x000fea0003800000 */
.L_x_2182:
        /* <DEDUP_REMOVED lines=23> */
.L_x_2201:
[----:B------:R-:W-:-:S13]  /*70640*/  FSETP.NEU.AND P0, PT, R2, R3, PT ;  /* 0x000000030200720b */ /* 0x000fda0003f0d000 */
[----:B------:R-:W-:-:S05]  /*70650*/  @!P0 IMAD.MOV.U32 R3, RZ, RZ, 0x44374000 ;  /* 0x44374000ff038424 */ /* 0x000fca00078e00ff */
[----:B------:R0:W-:Y:S01]  /*70660*/  @!P0 STG.E desc[UR4][R4.64], R3 ;  /* 0x0000000304008986 */ /* 0x0001e2000c101904 */
[----:B------:R-:W-:Y:S05]  /*70670*/  @!P0 EXIT ;  /* 0x000000000000894d */ /* 0x000fea0003800000 */
[----:B0-----:R-:W-:-:S05]  /*70680*/  IMAD.MOV.U32 R3, RZ, RZ, 0x44370000 ;  /* 0x44370000ff037424 */ /* 0x001fca00078e00ff */
[----:B------:R-:W-:Y:S01]  /*70690*/  STG.E desc[UR4][R4.64], R3 ;  /* 0x0000000304007986 */ /* 0x000fe2000c101904 */
[----:B------:R-:W-:Y:S05]  /*706a0*/  EXIT ;  /* 0x000000000000794d */ /* 0x000fea0003800000 */
.L_x_2200:
        /* <DEDUP_REMOVED lines=11> */
.L_x_2202:
[----:B------:R-:W-:-:S13]  /*70760*/  FSETP.NEU.AND P0, PT, R2, R7, PT ;  /* 0x000000070200720b */ /* 0x000fda0003f0d000 */
[----:B------:R-:W-:-:S05]  /*70770*/  @!P0 IMAD.MOV.U32 R3, RZ, RZ, 0x44364000 ;  /* 0x44364000ff038424 */ /* 0x000fca00078e00ff */
[----:B------:R0:W-:Y:S01]  /*70780*/  @!P0 STG.E desc[UR4][R4.64], R3 ;  /* 0x0000000304008986 */ /* 0x0001e2000c101904 */
[----:B------:R-:W-:Y:S05]  /*70790*/  @!P0 EXIT ;  /* 0x000000000000894d */ /* 0x000fea0003800000 */
[----:B0-----:R-:W-:-:S05]  /*707a0*/  IMAD.MOV.U32 R3, RZ, RZ, 0x44360000 ;  /* 0x44360000ff037424 */ /* 0x001fca00078e00ff */
[----:B------:R-:W-:Y:S01]  /*707b0*/  STG.E desc[UR4][R4.64], R3 ;  /* 0x0000000304007986 */ /* 0x000fe2000c101904 */
[----:B------:R-:W-:Y:S05]  /*707c0*/  EXIT ;  /* 0x000000000000794d */ /* 0x000fea0003800000 */
.L_x_2199:
        /* <DEDUP_REMOVED lines=15> */
.L_x_2204:
[----:B------:R-:W-:-:S13]  /*708c0*/  FSETP.NEU.AND P0, PT, R2, R7, PT ;  /* 0x000000070200720b */ /* 0x000fda0003f0d000 */
[----:B------:R-:W-:-:S05]  /*708d0*/  @!P0 IMAD.MOV.U32 R3, RZ, RZ, 0x44354000 ;  /* 0x44354000ff038424 */ /* 0x000fca00078e00ff */
[----:B------:R0:W-:Y:S01]  /*708e0*/  @!P0 STG.E desc[UR4][R4.64], R3 ;  /* 0x0000000304008986 */ /* 0x0001e2000c101904 */
[----:B------:R-:W-:Y:S05]  /*708f0*/  @!P0 EXIT ;  /* 0x000000000000894d */ /* 0x000fea0003800000 */
[----:B0-----:R-:W-:-:S05]  /*70900*/  IMAD.MOV.U32 R3, RZ, RZ, 0x44350000 ;  /* 0x44350000ff037424 */ /* 0x001fca00078e00ff */
[----:B------:R-:W-:Y:S01]  /*70910*/  STG.E desc[UR4][R4.64], R3 ;  /* 0x0000000304007986 */ /* 0x000fe2000c101904 */
[----:B------:R-:W-:Y:S05]  /*70920*/  EXIT ;  /* 0x000000000000794d */ /* 0x000fea0003800000 */
.L_x_2203:
        /* <DEDUP_REMOVED lines=11> */
.L_x_2205:
[----:B------:R-:W-:-:S13]  /*709e0*/  FSETP.NEU.AND P0, PT, R2, R3, PT ;  /* 0x000000030200720b */ /* 0x000fda0003f0d000 */
[----:B------:R-:W-:-:S05]  /*709f0*/  @!P0 IMAD.MOV.U32 R3, RZ, RZ, 0x44344000 ;  /* 0x44344000ff038424 */ /* 0x000fca00078e00ff */
[----:B------:R0:W-:Y:S01]  /*70a00*/  @!P0 STG.E desc[UR4][R4.64], R3 ;  /* 0x0000000304008986 */ /* 0x0001e2000c101904 */
[----:B------:R-:W-:Y:S05]  /*70a10*/  @!P0 EXIT ;  /* 0x000000000000894d */ /* 0x000fea0003800000 */
[----:B0-----:R-:W-:-:S05]  /*70a20*/  IMAD.MOV.U32 R3, RZ, RZ, 0x44340000 ;  /* 0x44340000ff037424 */ /* 0x001fca00078e00ff */
[----:B------:R-:W-:Y:S01]  /*70a30*/  STG.E desc[UR4][R4.64], R3 ;  /* 0x0000000304007986 */ /* 0x000fe2000c101904 */
[----:B------:R-:W-:Y:S05]  /*70a40*/  EXIT ;  /* 0x000000000000794d */ /* 0x000fea0003800000 */
.L_x_2198:
        /* <DEDUP_REMOVED lines=19> */
.L_x_2208:
[----:B------:R-:W-:-:S13]  /*70b80*/  FSETP.NEU.AND P0, PT, R2, R7, PT ;  /* 0x000000070200720b */ /* 0x000fda0003f0d000 */
[----:B------:R-:W-:-:S05]  /*70b90*/  @!P0 IMAD.MOV.U32 R3, RZ, RZ, 0x44334000 ;  /* 0x44334000ff038424 */ /* 0x000fca00078e00ff */
[----:B------:R0:W-:Y:S01]  /*70ba0*/  @!P0 STG.E desc[UR4][R4.64], R3 ;  /* 0x0000000304008986 */ /* 0x0001e2000c101904 */
[----:B------:R-:W-:Y:S05]  /*70bb0*/  @!P0 EXIT ;  /* 0x000000000000894d */ /* 0x000fea0003800000 */
[----:B0-----:R-:W-:-:S05]  /*70bc0*/  IMAD.MOV.U32 R3, RZ, RZ, 0x44330000 ;  /* 0x44330000ff037424 */ /* 0x001fca00078e00ff */
[----:B------:R-:W-:Y:S01]  /*70bd0*/  STG.E desc[UR4][R4.64], R3 ;  /* 0x0000000304007986 */ /* 0x000fe2000c101904 */
[----:B------:R-:W-:Y:S05]  /*70be0*/  EXIT ;  /* 0x000000000000794d */ /* 0x000fea0003800000 */
.L_x_2207:
        /* <DEDUP_REMOVED lines=11> */
.L_x_2209:
[----:B------:R-:W-:-:S13]  /*70ca0*/  FSETP.NEU.AND P0, PT, R2, R3, PT ;  /* 0x000000030200720b */ /* 0x000fda0003f0d000 */
[----:B------:R-:W-:-:S05]  /*70cb0*/  @!P0 IMAD.MOV.U32 R3, RZ, RZ, 0x44324000 ;  /* 0x44324000ff038424 */ /* 0x000fca00078e00ff */
[----:B------:R0:W-:Y:S01]  /*70cc0*/  @!P0 STG.E desc[UR4][R4.64], R3 ;  /* 0x0000000304008986 */ /* 0x0001e2000c101904 */
[----:B------:R-:W-:Y:S05]  /*70cd0*/  @!P0 EXIT ;  /* 0x000000000000894d */ /* 0x000fea0003800000 */
[----:B0-----:R-:W-:-:S05]  /*70ce0*/  IMAD.MOV.U32 R3, RZ, RZ, 0x44320000 ;  /* 0x44320000ff037424 */ /* 0x001fca00078e00ff */
[----:B------:R-:W-:Y:S01]  /*70cf0*/  STG.E desc[UR4][R4.64], R3 ;  /* 0x0000000304007986 */ /* 0x000fe2000c101904 */
[----:B------:R-:W-:Y:S05]  /*70d00*/  EXIT ;  /* 0x000000000000794d */ /* 0x000fea0003800000 */
.L_x_2206:
        /* <DEDUP_REMOVED lines=15> */
.L_x_2211:
[----:B------:R-:W-:-:S13]  /*70e00*/  FSETP.NEU.AND P0, PT, R2, R3, PT ;  /* 0x000000030200720b */ /* 0x000fda0003f0d000 */
[----:B------:R-:W-:-:S05]  /*70e10*/  @!P0 IMAD.MOV.U32 R3, RZ, RZ, 0x44314000 ;  /* 0x44314000ff038424 */ /* 0x000fca00078e00ff */
[----:B------:R0:W-:Y:S01]  /*70e20*/  @!P0 STG.E desc[UR4][R4.64], R3 ;  /* 0x0000000304008986 */ /* 0x0001e2000c101904 */
[----:B------:R-:W-:Y:S05]  /*70e30*/  @!P0 EXIT ;  /* 0x000000000000894d */ /* 0x000fea0003800000 */
[----:B0-----:R-:W-:-:S05]  /*70e40*/  IMAD.MOV.U32 R3, RZ, RZ, 0x44310000 ;  /* 0x44310000ff037424 */ /* 0x001fca00078e00ff */
[----:B------:R-:W-:Y:S01]  /*70e50*/  STG.E desc[UR4][R4.64], R3 ;  /* 0x0000000304007986 */ /* 0x000fe2000c101904 */
[----:B------:R-:W-:Y:S05]  /*70e60*/  EXIT ;  /* 0x000000000000794d */ /* 0x000fea0003800000 */
.L_x_2210:
        /* <DEDUP_REMOVED lines=11> */
.L_x_2212:
[----:B------:R-:W-:-:S13]  /*70f20*/  FSETP.NEU.AND P0, PT, R2, R7, PT ;  /* 0x000000070200720b */ /* 0x000fda0003f0d000 */
[----:B------:R-:W-:-:S05]  /*70f30*/  @!P0 IMAD.MOV.U32 R3, RZ, RZ, 0x44304000 ;  /* 0x44304000ff038424 */ /* 0x000fca00078e00ff */
[----:B------:R0:W-:Y:S01]  /*70f40*/  @!P0 STG.E desc[UR4][R4.64], R3 ;  /* 0x0000000304008986 */ /* 0x0001e2000c101904 */
[----:B------:R-:W-:Y:S05]  /*70f50*/  @!P0 EXIT ;  /* 0x000000000000894d */ /* 0x000fea0003800000 */
[----:B0-----:R-:W-:-:S05]  /*70f60*/  IMAD.MOV.U32 R3, RZ, RZ, 0x44300000 ;  /* 0x44300000ff037424 */ /* 0x001fca00078e00ff */
[----:B------:R-:W-:Y:S01]  /*70f70*/  STG.E desc[UR4][R4.64], R3 ;  /* 0x0000000304007986 */ /* 0x000fe2000c101904 */
[----:B------:R-:W-:Y:S05]  /*70f80*/  EXIT ;  /* 0x000000000000794d */ /* 0x000fea0003800000 */
.L_x_2181:
        /* <DEDUP_REMOVED lines=27> */
.L_x_2217:
[----:B------:R-:W-:-:S13]  /*71140*/  FSETP.NEU.AND P0, PT, R2, R3, PT ;  /* 0x000000030200720b */ /* 0x000fda0003f0d000 */
[----:B------:R-:W-:-:S05]  /*71150*/  @!P0 IMAD.MOV.U32 R3, RZ, RZ, 0x442f4000 ;  /* 0x442f4000ff038424 */ /* 0x000fca00078e00ff */
[----:B------:R0:W-:Y:S01]  /*71160*/  @!P0 STG.E desc[UR4][R4.64], R3 ;  /* 0x0000000304008986 */ /* 0x0001e2000c101904 */
[----:B------:R-:W-:Y:S05]  /*71170*/  @!P0 EXIT ;  /* 0x000000000000894d */ /* 0x000fea0003800000 */
[----:B0-----:R-:W-:-:S05]  /*71180*/  IMAD.MOV.U32 R3, RZ, RZ, 0x442f0000 ;  /* 0x442f0000ff037424 */ /* 0x001fca00078e00ff */
[----:B------:R-:W-:Y:S01]  /*71190*/  STG.E desc[UR4][R4.64], R3 ;  /* 0x0000000304007986 */ /* 0x000fe2000c101904 */
[----:B------:R-:W-:Y:S05]  /*711a0*/  EXIT ;  /* 0x000000000000794d */ /* 0x000fea0003800000 */
.L_x_2216:
        /* <DEDUP_REMOVED lines=11> */
.L_x_2218:
[----:B------:R-:W-:-:S13]  /*71260*/  FSETP.NEU.AND P0, PT, R2, R7, PT ;  /* 0x000000070200720b */ /* 0x000fda0003f0d000 */
[----:B------:R-:W-:-:S05]  /*71270*/  @!P0 IMAD.MOV.U32 R3, RZ, RZ, 0x442e4000 ;  /* 0x442e4000ff038424 */ /* 0x000fca00078e00ff */
[----:B------:R0:W-:Y:S01]  /*71280*/  @!P0 STG.E desc[UR4][R4.64], R3 ;  /* 0x0000000304008986 */ /* 0x0001e2000c101904 */
[----:B------:R-:W-:Y:S05]  /*71290*/  @!P0 EXIT ;  /* 0x000000000000894d */ /* 0x000fea0003800000 */
[----:B0-----:R-:W-:-:S05]  /*712a0*/  IMAD.MOV.U32 R3, RZ, RZ, 0x442e0000 ;  /* 0x442e0000ff037424 */ /* 0x001fca00078e00ff */
[----:B------:R-:W-:Y:S01]  /*712b0*/  STG.E desc[UR4][R4.64], R3 ;  /* 0x0000000304007986 */ /* 0x000fe2000c101904 */
[----:B------:R-:W-:Y:S05]  /*712c0*/  EXIT ;  /* 0x000000000000794d */ /* 0x000fea0003800000 */
.L_x_2215:
        /* <DEDUP_REMOVED lines=15> */
.L_x_2220:
[----:B------:R-:W-:-:S13]  /*713c0*/  FSETP.NEU.AND P0, PT, R2, R7, PT ;  /* 0x000000070200720b */ /* 0x000fda0003f0d000 */
[----:B------:R-:W-:-:S05]  /*713d0*/  @!P0 IMAD.MOV.U32 R3, RZ, RZ, 0x442d4000 ;  /* 0x442d4000ff038424 */ /* 0x000fca00078e00ff */
[----:B------:R0:W-:Y:S01]  /*713e0*/  @!P0 STG.E desc[UR4][R4.64], R3 ;  /* 0x0000000304008986 */ /* 0x0001e2000c101904 */
[----:B------:R-:W-:Y:S05]  /*713f0*/  @!P0 EXIT ;  /* 0x000000000000894d */ /* 0x000fea0003800000 */
[----:B0-----:R-:W-:-:S05]  /*71400*/  IMAD.MOV.U32 R3, RZ, RZ, 0x442d0000 ;  /* 0x442d0000ff037424 */ /* 0x001fca00078e00ff */
[----:B------:R-:W-:Y:S01]  /*71410*/  STG.E desc[UR4][R4.64], R3 ;  /* 0x0000000304007986 */ /* 0x000fe2000c101904 */
[----:B------:R-:W-:Y:S05]  /*71420*/  EXIT ;  /* 0x000000000000794d */ /* 0x000fea0003800000 */
.L_x_2219:
        /* <DEDUP_REMOVED lines=11> */
.L_x_2221:
[----:B------:R-:W-:-:S13]  /*714e0*/  FSETP.NEU.AND P0, PT, R2, R3, PT ;  /* 0x000000030200720b */ /* 0x000fda0003f0d000 */
[----:B------:R-:W-:-:S05]  /*714f0*/  @!P0 IMAD.MOV.U32 R3, RZ, RZ, 0x442c4000 ;  /* 0x442c4000ff038424 */ /* 0x000fca00078e00ff */
[----:B------:R0:W-:Y:S01]  /*71500*/  @!P0 STG.E desc[UR4][R4.64], R3 ;  /* 0x0000000304008986 */ /* 0x0001e2000c101904 */
[----:B------:R-:W-:Y:S05]  /*71510*/  @!P0 EXIT ;  /* 0x000000000000894d */ /* 0x000fea0003800000 */
[----:B0-----:R-:W-:-:S05]  /*71520*/  IMAD.MOV.U32 R3, RZ, RZ, 0x442c0000 ;  /* 0x442c0000ff037424 */ /* 0x001fca00078e00ff */
[----:B------:R-:W-:Y:S01]  /*71530*/  STG.E desc[UR4][R4.64], R3 ;  /* 0x0000000304007986 */ /* 0x000fe2000c101904 */
[----:B------:R-:W-:Y:S05]  /*71540*/  EXIT ;  /* 0x000000000000794d */ /* 0x000fea0003800000 */
.L_x_2214:
        /* <DEDUP_REMOVED lines=19> */
.L_x_2224:
[----:B------:R-:W-:-:S13]  /*71680*/  FSETP.NEU.AND P0, PT, R2, R7, PT ;  /* 0x000000070200720b */ /* 0x000fda0003f0d000 */
[----:B------:R-:W-:-:S05]  /*71690*/  @!P0 IMAD.MOV.U32 R3, RZ, RZ, 0x442b4000 ;  /* 0x442b4000ff038424 */ /* 0x000fca00078e00ff */
[----:B------:R0:W-:Y:S01]  /*716a0*/  @!P0 STG.E desc[UR4][R4.64], R3 ;  /* 0x0000000304008986 */ /* 0x0001e2000c101904 */
[----:B------:R-:W-:Y:S05]  /*716b0*/  @!P0 EXIT ;  /* 0x000000000000894d */ /* 0x000fea0003800000 */
[----:B0-----:R-:W-:-:S05]  /*716c0*/  IMAD.MOV.U32 R3, RZ, RZ, 0x442b0000 ;  /* 0x442b0000ff037424 */ /* 0x001fca00078e00ff */
[----:B------:R-:W-:Y:S01]  /*716d0*/  STG.E desc[UR4][R4.64], R3 ;  /* 0x0000000304007986 */ /* 0x000fe2000c101904 */
[----:B------:R-:W-:Y:S05]  /*716e0*/  EXIT ;  /* 0x000000000000794d */ /* 0x000fea0003800000 */
.L_x_2223:
        /* <DEDUP_REMOVED lines=11> */
.L_x_2225:
[----:B------:R-:W-:-:S13]  /*717a0*/  FSETP.NEU.AND P0, PT, R2, R3, PT ;  /* 0x000000030200720b */ /* 0x000fda0003f0d000 */
[----:B------:R-:W-:-:S05]  /*717b0*/  @!P0 IMAD.MOV.U32 R3, RZ, RZ, 0x442a4000 ;  /* 0x442a4000ff038424 */ /* 0x000fca00078e00ff */
[----:B------:R0:W-:Y:S01]  /*717c0*/  @!P0 STG.E desc[UR4][R4.64], R3 ;  /* 0x0000000304008986 */ /* 0x0001e2000c101904 */
[----:B------:R-:W-:Y:S05]  /*717d0*/  @!P0 EXIT ;  /* 0x000000000000894d */ /* 0x000fea0003800000 */
[----:B0-----:R-:W-:-:S05]  /*717e0*/  IMAD.MOV.U32 R3, RZ, RZ, 0x442a0000 ;  /* 0x442a0000ff037424 */ /* 0x001fca00078e00ff */
[----:B------:R-:W-:Y:S01]  /*717f0*/  STG.E desc[UR4][R4.64], R3 ;  /* 0x0000000304007986 */ /* 0x000fe2000c101904 */
[----:B------:R-:W-:Y:S05]  /*71800*/  EXIT ;  /* 0x000000000000794d */ /* 0x000fea0003800000 */
.L_x_2222:
        /* <DEDUP_REMOVED lines=15> */
.L_x_2227:
[----:B------:R-:W-:-:S13]  /*71900*/  FSETP.NEU.AND P0, PT, R2, R3, PT ;  /* 0x000000030200720b */ /* 0x000fda0003f0d000 */
[----:B------:R-:W-:-:S05]  /*71910*/  @!P0 IMAD.MOV.U32 R3, RZ, RZ, 0x44294000 ;  /* 0x44294000ff038424 */ /* 0x000fca00078e00ff */
[----:B------:R0:W-:Y:S01]  /*71920*/  @!P0 STG.E desc[UR4][R4.64], R3 ;  /* 0x0000000304008986 */ /* 0x0001e2000c101904 */
[----:B------:R-:W-:Y:S05]  /*71930*/  @!P0 EXIT ;  /* 0x000000000000894d */ /* 0x000fea0003800000 */
[----:B0-----:R-:W-:-:S05]  /*71940*/  IMAD.MOV.U32 R3, RZ, RZ, 0x44290000 ;  /* 0x44290000ff037424 */ /* 0x001fca00078e00ff */
[----:B------:R-:W-:Y:S01]  /*71950*/  STG.E desc[UR4][R4.64], R3 ;  /* 0x0000000304007986 */ /* 0x000fe2000c101904 */
[----:B------:R-:W-:Y:S05]  /*71960*/  EXIT ;  /* 0x000000000000794d */ /* 0x000fea0003800000 */
.L_x_2226:
        /* <DEDUP_REMOVED lines=11> */
.L_x_2228:
[----:B------:R-:W-:-:S13]  /*71a20*/  FSETP.NEU.AND P0, PT, R2, R7, PT ;  /* 0x000000070200720b */ /* 0x000fda0003f0d000 */
[----:B------:R-:W-:-:S05]  /*71a30*/  @!P0 IMAD.MOV.U32 R3, RZ, RZ, 0x44284000 ;  /* 0x44284000ff038424 */ /* 0x000fca00078e00ff */
[----:B------:R0:W-:Y:S01]  /*71a40*/  @!P0 STG.E desc[UR4][R4.64], R3 ;  /* 0x0000000304008986 */ /* 0x0001e2000c101904 */
[----:B------:R-:W-:Y:S05]  /*71a50*/  @!P0 EXIT ;  /* 0x000000000000894d */ /* 0x000fea0003800000 */
[----:B0-----:R-:W-:-:S05]  /*71a60*/  IMAD.MOV.U32 R3, RZ, RZ, 0x44280000 ;  /* 0x44280000ff037424 */ /* 0x001fca00078e00ff */
[----:B------:R-:W-:Y:S01]  /*71a70*/  STG.E desc[UR4][R4.64], R3 ;  /* 0x0000000304007986 */ /* 0x000fe2000c101904 */
[----:B------:R-:W-:Y:S05]  /*71a80*/  EXIT ;  /* 0x000000000000794d */ /* 0x000fea0003800000 */
.L_x_2213:
        /* <DEDUP_REMOVED lines=23> */
.L_x_2232:
[----:B------:R-:W-:-:S13]  /*71c00*/  FSETP.NEU.AND P0, PT, R2, R7, PT ;  /* 0x000000070200720b */ /* 0x000fda0003f0d000 */
[----:B------:R-:W-:-:S05]  /*71c10*/  @!P0 IMAD.MOV.U32 R3, RZ, RZ, 0x44274000 ;  /* 0x44274000ff038424 */ /* 0x000fca00078e00ff */
[----:B------:R0:W-:Y:S01]  /*71c20*/  @!P0 STG.E desc[UR4][R4.64], R3 ;  /* 0x0000000304008986 */ /* 0x0001e2000c101904 */
[----:B------:R-:W-:Y:S05]  /*71c30*/  @!P0 EXIT ;  /* 0x000000000000894d */ /* 0x000fea0003800000 */
[----:B0-----:R-:W-:-:S05]  /*71c40*/  IMAD.MOV.U32 R3, RZ, RZ, 0x44270000 ;  /* 0x44270000ff037424 */ /* 0x001fca00078e00ff */
[----:B------:R-:W-:Y:S01]  /*71c50*/  STG.E desc[UR4][R4.64], R3 ;  /* 0x0000000304007986 */ /* 0x000fe2000c101904 */
[----:B------:R-:W-:Y:S05]  /*71c60*/  EXIT ;  /* 0x000000000000794d */ /* 0x000fea0003800000 */
.L_x_2231:
        /* <DEDUP_REMOVED lines=11> */
.L_x_2233:
[----:B------:R-:W-:-:S13]  /*71d20*/  FSETP.NEU.AND P0, PT, R2, R3, PT ;  /* 0x000000030200720b */ /* 0x000fda0003f0d000 */
[----:B------:R-:W-:-:S05]  /*71d30*/  @!P0 IMAD.MOV.U32 R3, RZ, RZ, 0x44264000 ;  /* 0x44264000ff038424 */ /* 0x000fca00078e00ff */
[----:B------:R0:W-:Y:S01]  /*71d40*/  @!P0 STG.E desc[UR4][R4.64], R3 ;  /* 0x0000000304008986 */ /* 0x0001e2000c101904 */
[----:B------:R-:W-:Y:S05]  /*71d50*/  @!P0 EXIT ;  /* 0x000000000000894d */ /* 0x000fea0003800000 */
[----:B0-----:R-:W-:-:S05]  /*71d60*/  IMAD.MOV.U32 R3, RZ, RZ, 0x44260000 ;  /* 0x44260000ff037424 */ /* 0x001fca00078e00ff */
[----:B------:R-:W-:Y:S01]  /*71d70*/  STG.E desc[UR4][R4.64], R3 ;  /* 0x0000000304007986 */ /* 0x000fe2000c101904 */
[----:B------:R-:W-:Y:S05]  /*71d80*/  EXIT ;  /* 0x000000000000794d */ /* 0x000fea0003800000 */
.L_x_2230:
        /* <DEDUP_REMOVED lines=15> */
.L_x_2235:
[----:B------:R-:W-:-:S13]  /*71e80*/  FSETP.NEU.AND P0, PT, R2, R3, PT ;  /* 0x000000030200720b */ /* 0x000fda0003f0d000 */
[----:B------:R-:W-:-:S05]  /*71e90*/  @!P0 IMAD.MOV.U32 R3, RZ, RZ, 0x44254000 ;  /* 0x44254000ff038424 */ /* 0x000fca00078e00ff */
[----:B------:R0:W-:Y:S01]  /*71ea0*/  @!P0 STG.E desc[UR4][R4.64], R3 ;  /* 0x0000000304008986 */ /* 0x0001e2000c101904 */
[----:B------:R-:W-:Y:S05]  /*71eb0*/  @!P0 EXIT ;  /* 0x000000000000894d */ /* 0x000fea0003800000 */
[----:B0-----:R-:W-:-:S05]  /*71ec0*/  IMAD.MOV.U32 R3, RZ, RZ, 0x44250000 ;  /* 0x44250000ff037424 */ /* 0x001fca00078e00ff */
[----:B------:R-:W-:Y:S01]  /*71ed0*/  STG.E desc[UR4][R4.64], R3 ;  /* 0x0000000304007986 */ /* 0x000fe2000c101904 */
[----:B------:R-:W-:Y:S05]  /*71ee0*/  EXIT ;  /* 0x000000000000794d */ /* 0x000fea0003800000 */
.L_x_2234:
        /* <DEDUP_REMOVED lines=11> */
.L_x_2236:
[----:B------:R-:W-:-:S13]  /*71fa0*/  FSETP.NEU.AND P0, PT, R2, R7, PT ;  /* 0x000000070200720b */ /* 0x000fda0003f0d000 */
[----:B------:R-:W-:-:S05]  /*71fb0*/  @!P0 IMAD.MOV.U32 R3, RZ, RZ, 0x44244000 ;  /* 0x44244000ff038424 */ /* 0x000fca00078e00ff */
[----:B------:R0:W-:Y:S01]  /*71fc0*/  @!P0 STG.E desc[UR4][R4.64], R3 ;  /* 0x0000000304008986 */ /* 0x0001e2000c101904 */
[----:B------:R-:W-:Y:S05]  /*71fd0*/  @!P0 EXIT ;  /* 0x000000000000894d */ /* 0x000fea0003800000 */
[----:B0-----:R-:W-:-:S05]  /*71fe0*/  IMAD.MOV.U32 R3, RZ, RZ, 0x44240000 ;  /* 0x44240000ff037424 */ /* 0x001fca00078e00ff */
[----:B------:R-:W-:Y:S01]  /*71ff0*/  STG.E desc[UR4][R4.64], R3 ;  /* 0x0000000304007986 */ /* 0x000fe2000c101904 */
[----:B------:R-:W-:Y:S05]  /*72000*/  EXIT ;  /* 0x000000000000794d */ /* 0x000fea0003800000 */
.L_x_2229:
        /* <DEDUP_REMOVED lines=19> */
.L_x_2239:
[----:B------:R-:W-:-:S13]  /*72140*/  FSETP.NEU.AND P0, PT, R2, R3, PT ;  /* 0x000000030200720b */ /* 0x000fda0003f0d000 */
[----:B------:R-:W-:-:S05]  /*72150*/  @!P0 IMAD.MOV.U32 R3, RZ, RZ, 0x44234000 ;  /* 0x44234000ff038424 */ /* 0x000fca00078e00ff */
[----:B------:R0:W-:Y:S01]  /*72160*/  @!P0 STG.E desc[UR4][R4.64], R3 ;  /* 0x0000000304008986 */ /* 0x0001e2000c101904 */
[----:B------:R-:W-:Y:S05]  /*72170*/  @!P0 EXIT ;  /* 0x000000000000894d */ /* 0x000fea0003800000 */
[----:B0-----:R-:W-:-:S05]  /*72180*/  IMAD.MOV.U32 R3, RZ, RZ, 0x44230000 ;  /* 0x44230000ff037424 */ /* 0x001fca00078e00ff */
[----:B------:R-:W-:Y:S01]  /*72190*/  STG.E desc[UR4][R4.64], R3 ;  /* 0x0000000304007986 */ /* 0x000fe2000c101904 */
[----:B------:R-:W-:Y:S05]  /*721a0*/  EXIT ;  /* 0x000000000000794d */ /* 0x000fea0003800000 */
.L_x_2238:
        /* <DEDUP_REMOVED lines=11> */
.L_x_2240:
[----:B------:R-:W-:-:S13]  /*72260*/  FSETP.NEU.AND P0, PT, R2, R7, PT ;  /* 0x000000070200720b */ /* 0x000fda0003f0d000 */
[----:B------:R-:W-:-:S05]  /*72270*/  @!P0 IMAD.MOV.U32 R3, RZ, RZ, 0x44224000 ;  /* 0x44224000ff038424 */ /* 0x000fca00078e00ff */
[----:B------:R0:W-:Y:S01]  /*72280*/  @!P0 STG.E desc[UR4][R4.64], R3 ;  /* 0x0000000304008986 */ /* 0x0001e2000c101904 */
[----:B------:R-:W-:Y:S05]  /*72290*/  @!P0 EXIT ;  /* 0x000000000000894d */ /* 0x000fea0003800000 */
[----:B0-----:R-:W-:-:S05]  /*722a0*/  IMAD.MOV.U32 R3, RZ, RZ, 0x44220000 ;  /* 0x44220000ff037424 */ /* 0x001fca00078e00ff */
[----:B------:R-:W-:Y:S01]  /*722b0*/  STG.E desc[UR4][R4.64], R3 ;  /* 0x0000000304007986 */ /* 0x000fe2000c101904 */
[----:B------:R-:W-:Y:S05]  /*722c0*/  EXIT ;  /* 0x000000000000794d */ /* 0x000fea0003800000 */
.L_x_2237:
        /* <DEDUP_REMOVED lines=15> */
.L_x_2242:
[----:B------:R-:W-:-:S13]  /*723c0*/  FSETP.NEU.AND P0, PT, R2, R7, PT ;  /* 0x000000070200720b */ /* 0x000fda0003f0d000 */
[----:B------:R-:W-:-:S05]  /*723d0*/  @!P0 IMAD.MOV.U32 R3, RZ, RZ, 0x44214000 ;  /* 0x44214000ff038424 */ /* 0x000fca00078e00ff */
[----:B------:R0:W-:Y:S01]  /*723e0*/  @!P0 STG.E desc[UR4][R4.64], R3 ;  /* 0x0000000304008986 */ /* 0x0001e2000c101904 */
[----:B------:R-:W-:Y:S05]  /*723f0*/  @!P0 EXIT ;  /* 0x000000000000894d */ /* 0x000fea0003800000 */
[----:B0-----:R-:W-:-:S05]  /*72400*/  IMAD.MOV.U32 R3, RZ, RZ, 0x44210000 ;  /* 0x44210000ff037424 */ /* 0x001fca00078e00ff */
[----:B------:R-:W-:Y:S01]  /*72410*/  STG.E desc[UR4][R4.64], R3 ;  /* 0x0000000304007986 */ /* 0x000fe2000c101904 */
[----:B------:R-:W-:Y:S05]  /*72420*/  EXIT ;  /* 0x000000000000794d */ /* 0x000fea0003800000 */
.L_x_2241:
        /* <DEDUP_REMOVED lines=11> */
.L_x_2243:
[----:B------:R-:W-:-:S13]  /*724e0*/  FSETP.NEU.AND P0, PT, R2, R3, PT ;  /* 0x000000030200720b */ /* 0x000fda0003f0d000 */
[----:B------:R-:W-:-:S05]  /*724f0*/  @!P0 IMAD.MOV.U32 R3, RZ, RZ, 0x44204000 ;  /* 0x44204000ff038424 */ /* 0x000fca00078e00ff */
[----:B------:R0:W-:Y:S01]  /*72500*/  @!P0 STG.E desc[UR4][R4.64], R3 ;  /* 0x0000000304008986 */ /* 0x0001e2000c101904 */
[----:B------:R-:W-:Y:S05]  /*72510*/  @!P0 EXIT ;  /* 0x000000000000894d */ /* 0x000fea0003800000 */
[----:B0-----:R-:W-:-:S05]  /*72520*/  IMAD.MOV.U32 R3, RZ, RZ, 0x44200000 ;  /* 0x44200000ff037424 */ /* 0x001fca00078e00ff */
[----:B------:R-:W-:Y:S01]  /*72530*/  STG.E desc[UR4][R4.64], R3 ;  /* 0x0000000304007986 */ /* 0x000fe2000c101904 */
[----:B------:R-:W-:Y:S05]  /*72540*/  EXIT ;  /* 0x000000000000794d */ /* 0x000fea0003800000 */
.L_x_2180:
        /* <DEDUP_REMOVED lines=31> */
.L_x_2249:
[----:B------:R-:W-:-:S13]  /*72740*/  FSETP.NEU.AND P0, PT, R2, R3, PT ;  /* 0x000000030200720b */ /* 0x000fda0003f0d000 */
[----:B------:R-:W-:-:S05]  /*72750*/  @!P0 IMAD.MOV.U32 R3, RZ, RZ, 0x441f4000 ;  /* 0x441f4000ff038424 */ /* 0x000fca00078e00ff */
[----:B------:R0:W-:Y:S01]  /*72760*/  @!P0 STG.E desc[UR4][R4.64], R3 ;  /* 0x0000000304008986 */ /* 0x0001e2000c101904 */
[----:B------:R-:W-:Y:S05]  /*72770*/  @!P0 EXIT ;  /* 0x000000000000894d */ /* 0x000fea0003800000 */
[----:B0-----:R-:W-:-:S05]  /*72780*/  IMAD.MOV.U32 R3, RZ, RZ, 0x441f0000 ;  /* 0x441f0000ff037424 */ /* 0x001fca00078e00ff */
[----:B------:R-:W-:Y:S01]  /*72790*/  STG.E desc[UR4][R4.64], R3 ;  /* 0x0000000304007986 */ /* 0x000fe2000c101904 */
[----:B------:R-:W-:Y:S05]  /*727a0*/  EXIT ;  /* 0x000000000000794d */ /* 0x000fea0003800000 */
.L_x_2248:
        /* <DEDUP_REMOVED lines=11> */
.L_x_2250:
[----:B------:R-:W-:-:S13]  /*72860*/  FSETP.NEU.AND P0, PT, R2, R7, PT ;  /* 0x000000070200720b */ /* 0x000fda0003f0d000 */
[----:B------:R-:W-:-:S05]  /*72870*/  @!P0 IMAD.MOV.U32 R3, RZ, RZ, 0x441e4000 ;  /* 0x441e4000ff038424 */ /* 0x000fca00078e00ff */
[----:B------:R0:W-:Y:S01]  /*72880*/  @!P0 STG.E desc[UR4][R4.64], R3 ;  /* 0x0000000304008986 */ /* 0x0001e2000c101904 */
[----:B------:R-:W-:Y:S05]  /*72890*/  @!P0 EXIT ;  /* 0x000000000000894d */ /* 0x000fea0003800000 */
[----:B0-----:R-:W-:-:S05]  /*728a0*/  IMAD.MOV.U32 R3, RZ, RZ, 0x441e0000 ;  /* 0x441e0000ff037424 */ /* 0x001fca00078e00ff */
[----:B------:R-:W-:Y:S01]  /*728b0*/  STG.E desc[UR4][R4.64], R3 ;  /* 0x0000000304007986 */ /* 0x000fe2000c101904 */
[----:B------:R-:W-:Y:S05]  /*728c0*/  EXIT ;  /* 0x000000000000794d */ /* 0x000fea0003800000 */
.L_x_2247:
        /* <DEDUP_REMOVED lines=15> */
.L_x_2252:
[----:B------:R-:W-:-:S13]  /*729c0*/  FSETP.NEU.AND P0, PT, R2, R7, PT ;  /* 0x000000070200720b */ /* 0x000fda0003f0d000 */
[----:B------:R-:W-:-:S05]  /*729d0*/  @!P0 IMAD.MOV.U32 R3, RZ, RZ, 0x441d4000 ;  /* 0x441d4000ff038424 */ /* 0x000fca00078e00ff */
[----:B------:R0:W-:Y:S01]  /*729e0*/  @!P0 STG.E desc[UR4][R4.64], R3 ;  /* 0x0000000304008986 */ /* 0x0001e2000c101904 */
[----:B------:R-:W-:Y:S05]  /*729f0*/  @!P0 EXIT ;  /* 0x000000000000894d */ /* 0x000fea0003800000 */
[----:B0-----:R-:W-:-:S05]  /*72a00*/  IMAD.MOV.U32 R3, RZ, RZ, 0x441d0000 ;  /* 0x441d0000ff037424 */ /* 0x001fca00078e00ff */
[----:B------:R-:W-:Y:S01]  /*72a10*/  STG.E desc[UR4][R4.64], R3 ;  /* 0x0000000304007986 */ /* 0x000fe2000c101904 */
[----:B------:R-:W-:Y:S05]  /*72a20*/  EXIT ;  /* 0x000000000000794d */ /* 0x000fea0003800000 */
.L_x_2251:
        /* <DEDUP_REMOVED lines=11> */
.L_x_2253:
[----:B------:R-:W-:-:S13]  /*72ae0*/  FSETP.NEU.AND P0, PT, R2, R3, PT ;  /* 0x000000030200720b */ /* 0x000fda0003f0d000 */
[----:B------:R-:W-:-:S05]  /*72af0*/  @!P0 IMAD.MOV.U32 R3, RZ, RZ, 0x441c4000 ;  /* 0x441c4000ff038424 */ /* 0x000fca00078e00ff */
[----:B------:R0:W-:Y:S01]  /*72b00*/  @!P0 STG.E desc[UR4][R4.64], R3 ;  /* 0x0000000304008986 */ /* 0x0001e2000c101904 */
[----:B------:R-:W-:Y:S05]  /*72b10*/  @!P0 EXIT ;  /* 0x000000000000894d */ /* 0x000fea0003800000 */
[----:B0-----:R-:W-:-:S05]  /*72b20*/  IMAD.MOV.U32 R3, RZ, RZ, 0x441c0000 ;  /* 0x441c0000ff037424 */ /* 0x001fca00078e00ff */
[----:B------:R-:W-:Y:S01]  /*72b30*/  STG.E desc[UR4][R4.64], R3 ;  /* 0x0000000304007986 */ /* 0x000fe2000c101904 */
[----:B------:R-:W-:Y:S05]  /*72b40*/  EXIT ;  /* 0x000000000000794d */ /* 0x000fea0003800000 */
.L_x_2246:
        /* <DEDUP_REMOVED lines=19> */
.L_x_2256:
[----:B------:R-:W-:-:S13]  /*72c80*/  FSETP.NEU.AND P0, PT, R2, R7, PT ;  /* 0x000000070200720b */ /* 0x000fda0003f0d000 */
[----:B------:R-:W-:-:S05]  /*72c90*/  @!P0 IMAD.MOV.U32 R3, RZ, RZ, 0x441b4000 ;  /* 0x441b4000ff038424 */ /* 0x000fca00078e00ff */
[----:B------:R0:W-:Y:S01]  /*72ca0*/  @!P0 STG.E desc[UR4][R4.64], R3 ;  /* 0x0000000304008986 */ /* 0x0001e2000c101904 */
[----:B------:R-:W-:Y:S05]  /*72cb0*/  @!P0 EXIT ;  /* 0x000000000000894d */ /* 0x000fea0003800000 */
[----:B0-----:R-:W-:-:S05]  /*72cc0*/  IMAD.MOV.U32 R3, RZ, RZ, 0x441b0000 ;  /* 0x441b0000ff037424 */ /* 0x001fca00078e00ff */
[----:B------:R-:W-:Y:S01]  /*72cd0*/  STG.E desc[UR4][R4.64], R3 ;  /* 0x0000000304007986 */ /* 0x000fe2000c101904 */
[----:B------:R-:W-:Y:S05]  /*72ce0*/  EXIT ;  /* 0x000000000000794d */ /* 0x000fea0003800000 */
.L_x_2255:
        /* <DEDUP_REMOVED lines=11> */
.L_x_2257:
[----:B------:R-:W-:-:S13]  /*72da0*/  FSETP.NEU.AND P0, PT, R2, R3, PT ;  /* 0x000000030200720b */ /* 0x000fda0003f0d000 */
[----:B------:R-:W-:-:S05]  /*72db0*/  @!P0 IMAD.MOV.U32 R3, RZ, RZ, 0x441a4000 ;  /* 0x441a4000ff038424 */ /* 0x000fca00078e00ff */
[----:B------:R0:W-:Y:S01]  /*72dc0*/  @!P0 STG.E desc[UR4][R4.64], R3 ;  /* 0x0000000304008986 */ /* 0x0001e2000c101904 */
[----:B------:R-:W-:Y:S05]  /*72dd0*/  @!P0 EXIT ;  /* 0x000000000000894d */ /* 0x000fea0003800000 */
[----:B0-----:R-:W-:-:S05]  /*72de0*/  IMAD.MOV.U32 R3, RZ, RZ, 0x441a0000 ;  /* 0x441a0000ff037424 */ /* 0x001fca00078e00ff */
[----:B------:R-:W-:Y:S01]  /*72df0*/  STG.E desc[UR4][R4.64], R3 ;  /* 0x0000000304007986 */ /* 0x000fe2000c101904 */
[----:B------:R-:W-:Y:S05]  /*72e00*/  EXIT ;  /* 0x000000000000794d */ /* 0x000fea0003800000 */
.L_x_2254:
        /* <DEDUP_REMOVED lines=15> */
.L_x_2259:
[----:B------:R-:W-:-:S13]  /*72f00*/  FSETP.NEU.AND P0, PT, R2, R3, PT ;  /* 0x000000030200720b */ /* 0x000fda0003f0d000 */
[----:B------:R-:W-:-:S05]  /*72f10*/  @!P0 IMAD.MOV.U32 R3, RZ, RZ, 0x44194000 ;  /* 0x44194000ff038424 */ /* 0x000fca00078e00ff */
[----:B------:R0:W-:Y:S01]  /*72f20*/  @!P0 STG.E desc[UR4][R4.64], R3 ;  /* 0x0000000304008986 */ /* 0x0001e2000c101904 */
[----:B------:R-:W-:Y:S05]  /*72f30*/  @!P0 EXIT ;  /* 0x000000000000894d */ /* 0x000fea0003800000 */
[----:B0-----:R-:W-:-:S05]  /*72f40*/  IMAD.MOV.U32 R3, RZ, RZ, 0x44190000 ;  /* 0x44190000ff037424 */ /* 0x001fca00078e00ff */
[----:B------:R-:W-:Y:S01]  /*72f50*/  STG.E desc[UR4][R4.64], R3 ;  /* 0x0000000304007986 */ /* 0x000fe2000c101904 */
[----:B------:R-:W-:Y:S05]  /*72f60*/  EXIT ;  /* 0x000000000000794d */ /* 0x000fea0003800000 */
.L_x_2258:
        /* <DEDUP_REMOVED lines=11> */
.L_x_2260:
[----:B------:R-:W-:-:S13]  /*73020*/  FSETP.NEU.AND P0, PT, R2, R7, PT ;  /* 0x000000070200720b */ /* 0x000fda0003f0d000 */
[----:B------:R-:W-:-:S05]  /*73030*/  @!P0 IMAD.MOV.U32 R3, RZ, RZ, 0x44184000 ;  /* 0x44184000ff038424 */ /* 0x000fca00078e00ff */
[----:B------:R0:W-:Y:S01]  /*73040*/  @!P0 STG.E desc[UR4][R4.64], R3 ;  /* 0x0000000304008986 */ /* 0x0001e2000c101904 */
[----:B------:R-:W-:Y:S05]  /*73050*/  @!P0 EXIT ;  /* 0x000000000000894d */ /* 0x000fea0003800000 */
[----:B0-----:R-:W-:-:S05]  /*73060*/  IMAD.MOV.U32 R3, RZ, RZ, 0x44180000 ;  /* 0x44180000ff037424 */ /* 0x001fca00078e00ff */
[----:B------:R-:W-:Y:S01]  /*73070*/  STG.E desc[UR4][R4.64], R3 ;  /* 0x0000000304007986 */ /* 0x000fe2000c101904 */
[----:B------:R-:W-:Y:S05]  /*73080*/  EXIT ;  /* 0x000000000000794d */ /* 0x000fea0003800000 */
.L_x_2245:
        /* <DEDUP_REMOVED lines=23> */
.L_x_2264:
[----:B------:R-:W-:-:S13]  /*73200*/  FSETP.NEU.AND P0, PT, R2, R7, PT ;  /* 0x000000070200720b */ /* 0x000fda0003f0d000 */
[----:B------:R-:W-:-:S05]  /*73210*/  @!P0 IMAD.MOV.U32 R3, RZ, RZ, 0x44174000 ;  /* 0x44174000ff038424 */ /* 0x000fca00078e00ff */
[----:B------:R0:W-:Y:S01]  /*73220*/  @!P0 STG.E desc[UR4][R4.64], R3 ;  /* 0x0000000304008986 */ /* 0x0001e2000c101904 */
[----:B------:R-:W-:Y:S05]  /*73230*/  @!P0 EXIT ;  /* 0x000000000000894d */ /* 0x000fea0003800000 */
[----:B0-----:R-:W-:-:S05]  /*73240*/  IMAD.MOV.U32 R3, RZ, RZ, 0x44170000 ;  /* 0x44170000ff037424 */ /* 0x001fca00078e00ff */
[----:B------:R-:W-:Y:S01]  /*73250*/  STG.E desc[UR4][R4.64], R3 ;  /* 0x0000000304007986 */ /* 0x000fe2000c101904 */
[----:B------:R-:W-:Y:S05]  /*73260*/  EXIT ;  /* 0x000000000000794d */ /* 0x000fea0003800000 */
.L_x_2263:
        /* <DEDUP_REMOVED lines=11> */
.L_x_2265:
[----:B------:R-:W-:-:S13]  /*73320*/  FSETP.NEU.AND P0, PT, R2, R3, PT ;  /* 0x000000030200720b */ /* 0x000fda0003f0d000 */
[----:B------:R-:W-:-:S05]  /*73330*/  @!P0 IMAD.MOV.U32 R3, RZ, RZ, 0x44164000 ;  /* 0x44164000ff038424 */ /* 0x000fca00078e00ff */
[----:B------:R0:W-:Y:S01]  /*73340*/  @!P0 STG.E desc[UR4][R4.64], R3 ;  /* 0x0000000304008986 */ /* 0x0001e2000c101904 */
[----:B------:R-:W-:Y:S05]  /*73350*/  @!P0 EXIT ;  /* 0x000000000000894d */ /* 0x000fea0003800000 */
[----:B0-----:R-:W-:-:S05]  /*73360*/  IMAD.MOV.U32 R3, RZ, RZ, 0x44160000 ;  /* 0x44160000ff037424 */ /* 0x001fca00078e00ff */
[----:B------:R-:W-:Y:S01]  /*73370*/  STG.E desc[UR4][R4.64], R3 ;  /* 0x0000000304007986 */ /* 0x000fe2000c101904 */
[----:B------:R-:W-:Y:S05]  /*73380*/  EXIT ;  /* 0x000000000000794d */ /* 0x000fea0003800000 */
.L_x_2262:
        /* <DEDUP_REMOVED lines=15> */
.L_x_2267:
[----:B------:R-:W-:-:S13]  /*73480*/  FSETP.NEU.AND P0, PT, R2, R3, PT ;  /* 0x000000030200720b */ /* 0x000fda0003f0d000 */
[----:B------:R-:W-:-:S05]  /*73490*/  @!P0 IMAD.MOV.U32 R3, RZ, RZ, 0x44154000 ;  /* 0x44154000ff038424 */ /* 0x000fca00078e00ff */
[----:B------:R0:W-:Y:S01]  /*734a0*/  @!P0 STG.E desc[UR4][R4.64], R3 ;  /* 0x0000000304008986 */ /* 0x0001e2000c101904 */
[----:B------:R-:W-:Y:S05]  /*734b0*/  @!P0 EXIT ;  /* 0x000000000000894d */ /* 0x000fea0003800000 */
[----:B0-----:R-:W-:-:S05]  /*734c0*/  IMAD.MOV.U32 R3, RZ, RZ, 0x44150000 ;  /* 0x44150000ff037424 */ /* 0x001fca00078e00ff */
[----:B------:R-:W-:Y:S01]  /*734d0*/  STG.E desc[UR4][R4.64], R3 ;  /* 0x0000000304007986 */ /* 0x000fe2000c101904 */
[----:B------:R-:W-:Y:S05]  /*734e0*/  EXIT ;  /* 0x000000000000794d */ /* 0x000fea0003800000 */
.L_x_2266:
        /* <DEDUP_REMOVED lines=11> */
.L_x_2268:
[----:B------:R-:W-:-:S13]  /*735a0*/  FSETP.NEU.AND P0, PT, R2, R7, PT ;  /* 0x000000070200720b */ /* 0x000fda0003f0d000 */
[----:B------:R-:W-:-:S05]  /*735b0*/  @!P0 IMAD.MOV.U32 R3, RZ, RZ, 0x44144000 ;  /* 0x44144000ff038424 */ /* 0x000fca00078e00ff */
[----:B------:R0:W-:Y:S01]  /*735c0*/  @!P0 STG.E desc[UR4][R4.64], R3 ;  /* 0x0000000304008986 */ /* 0x0001e2000c101904 */
[----:B------:R-:W-:Y:S05]  /*735d0*/  @!P0 EXIT ;  /* 0x000000000000894d */ /* 0x000fea0003800000 */
[----:B0-----:R-:W-:-:S05]  /*735e0*/  IMAD.MOV.U32 R3, RZ, RZ, 0x44140000 ;  /* 0x44140000ff037424 */ /* 0x001fca00078e00ff */
[----:B------:R-:W-:Y:S01]  /*735f0*/  STG.E desc[UR4][R4.64], R3 ;  /* 0x0000000304007986 */ /* 0x000fe2000c101904 */
[----:B------:R-:W-:Y:S05]  /*73600*/  EXIT ;  /* 0x000000000000794d */ /* 0x000fea0003800000 */
.L_x_2261:
        /* <DEDUP_REMOVED lines=19> */
.L_x_2271:
[----:B------:R-:W-:-:S13]  /*73740*/  FSETP.NEU.AND P0, PT, R2, R3, PT ;  /* 0x000000030200720b */ /* 0x000fda0003f0d000 */
[----:B------:R-:W-:-:S05]  /*73750*/  @!P0 IMAD.MOV.U32 R3, RZ, RZ, 0x44134000 ;  /* 0x44134000ff038424 */ /* 0x000fca00078e00ff */
[----:B------:R0:W-:Y:S01]  /*73760*/  @!P0 STG.E desc[UR4][R4.64], R3 ;  /* 0x0000000304008986 */ /* 0x0001e2000c101904 */
[----:B------:R-:W-:Y:S05]  /*73770*/  @!P0 EXIT ;  /* 0x000000000000894d */ /* 0x000fea0003800000 */
[----:B0-----:R-:W-:-:S05]  /*73780*/  IMAD.MOV.U32 R3, RZ, RZ, 0x44130000 ;  /* 0x44130000ff037424 */ /* 0x001fca00078e00ff */
[----:B------:R-:W-:Y:S01]  /*73790*/  STG.E desc[UR4][R4.64], R3 ;  /* 0x0000000304007986 */ /* 0x000fe2000c101904 */
[----:B------:R-:W-:Y:S05]  /*737a0*/  EXIT ;  /* 0x000000000000794d */ /* 0x000fea0003800000 */
.L_x_2270:
        /* <DEDUP_REMOVED lines=11> */
.L_x_2272:
[----:B------:R-:W-:-:S13]  /*73860*/  FSETP.NEU.AND P0, PT, R2, R7, PT ;  /* 0x000000070200720b */ /* 0x000fda0003f0d000 */
[----:B------:R-:W-:-:S05]  /*73870*/  @!P0 IMAD.MOV.U32 R3, RZ, RZ, 0x44124000 ;  /* 0x44124000ff038424 */ /* 0x000fca00078e00ff */
[----:B------:R0:W-:Y:S01]  /*73880*/  @!P0 STG.E desc[UR4][R4.64], R3 ;  /* 0x0000000304008986 */ /* 0x0001e2000c101904 */
[----:B------:R-:W-:Y:S05]  /*73890*/  @!P0 EXIT ;  /* 0x000000000000894d */ /* 0x000fea0003800000 */
[----:B0-----:R-:W-:-:S05]  /*738a0*/  IMAD.MOV.U32 R3, RZ, RZ, 0x44120000 ;  /* 0x44120000ff037424 */ /* 0x001fca00078e00ff */
[----:B------:R-:W-:Y:S01]  /*738b0*/  STG.E desc[UR4][R4.64], R3 ;  /* 0x0000000304007986 */ /* 0x000fe2000c101904 */
[----:B------:R-:W-:Y:S05]  /*738c0*/  EXIT ;  /* 0x000000000000794d */ /* 0x000fea0003800000 */
.L_x_2269:
        /* <DEDUP_REMOVED lines=15> */
.L_x_2274:
[----:B------:R-:W-:-:S13]  /*739c0*/  FSETP.NEU.AND P0, PT, R2, R7, PT ;  /* 0x000000070200720b */ /* 0x000fda0003f0d000 */
[----:B------:R-:W-:-:S05]  /*739d0*/  @!P0 IMAD.MOV.U32 R3, RZ, RZ, 0x44114000 ;  /* 0x44114000ff038424 */ /* 0x000fca00078e00ff */
[----:B------:R0:W-:Y:S01]  /*739e0*/  @!P0 STG.E desc[UR4][R4.64], R3 ;  /* 0x0000000304008986 */ /* 0x0001e2000c101904 */
[----:B------:R-:W-:Y:S05]  /*739f0*/  @!P0 EXIT ;  /* 0x000000000000894d */ /* 0x000fea0003800000 */
[----:B0-----:R-:W-:-:S05]  /*73a00*/  IMAD.MOV.U32 R3, RZ, RZ, 0x44110000 ;  /* 0x44110000ff037424 */ /* 0x001fca00078e00ff */
[----:B------:R-:W-:Y:S01]  /*73a10*/  STG.E desc[UR4][R4.64], R3 ;  /* 0x0000000304007986 */ /* 0x000fe2000c101904 */
[----:B------:R-:W-:Y:S05]  /*73a20*/  EXIT ;  /* 0x000000000000794d */ /* 0x000fea0003800000 */
.L_x_2273:
        /* <DEDUP_REMOVED lines=11> */
.L_x_2275:
[----:B------:R-:W-:-:S13]  /*73ae0*/  FSETP.NEU.AND P0, PT, R2, R3, PT ;  /* 0x000000030200720b */ /* 0x000fda0003f0d000 */
[----:B------:R-:W-:-:S05]  /*73af0*/  @!P0 IMAD.MOV.U32 R3, RZ, RZ, 0x44104000 ;  /* 0x44104000ff038424 */ /* 0x000fca00078e00ff */
[----:B------:R0:W-:Y:S01]  /*73b00*/  @!P0 STG.E desc[UR4][R4.64], R3 ;  /* 0x0000000304008986 */ /* 0x0001e2000c101904 */
[----:B------:R-:W-:Y:S05]  /*73b10*/  @!P0 EXIT ;  /* 0x000000000000894d */ /* 0x000fea0003800000 */
[----:B0-----:R-:W-:-:S05]  /*73b20*/  IMAD.MOV.U32 R3, RZ, RZ, 0x44100000 ;  /* 0x44100000ff037424 */ /* 0x001fca00078e00ff */
[----:B------:R-:W-:Y:S01]  /*73b30*/  STG.E desc[UR4][R4.64], R3 ;  /* 0x0000000304007986 */ /* 0x000fe2000c101904 */
[----:B------:R-:W-:Y:S05]  /*73b40*/  EXIT ;  /* 0x000000000000794d */ /* 0x000fea0003800000 */
.L_x_2244:
        /* <DEDUP_REMOVED lines=27> */
.L_x_2280:
[----:B------:R-:W-:-:S13]  /*73d00*/  FSETP.NEU.AND P0, PT, R2, R7, PT ;  /* 0x000000070200720b */ /* 0x000fda0003f0d000 */
[----:B------:R-:W-:-:S05]  /*73d10*/  @!P0 IMAD.MOV.U32 R3, RZ, RZ, 0x440f4000 ;  /* 0x440f4000ff038424 */ /* 0x000fca00078e00ff */
[----:B------:R0:W-:Y:S01]  /*73d20*/  @!P0 STG.E desc[UR4][R4.64], R3 ;  /* 0x0000000304008986 */ /* 0x0001e2000c101904 */
[----:B------:R-:W-:Y:S05]  /*73d30*/  @!P0 EXIT ;  /* 0x000000000000894d */ /* 0x000fea0003800000 */
[----:B0-----:R-:W-:-:S05]  /*73d40*/  IMAD.MOV.U32 R3, RZ, RZ, 0x440f0000 ;  /* 0x440f0000ff037424 */ /* 0x001fca00078e00ff */
[----:B------:R-:W-:Y:S01]  /*73d50*/  STG.E desc[UR4][R4.64], R3 ;  /* 0x0000000304007986 */ /* 0x000fe2000c101904 */
[----:B------:R-:W-:Y:S05]  /*73d60*/  EXIT ;  /* 0x000000000000794d */ /* 0x000fea0003800000 */
.L_x_2279:
        /* <DEDUP_REMOVED lines=11> */
.L_x_2281:
[----:B------:R-:W-:-:S13]  /*73e20*/  FSETP.NEU.AND P0, PT, R2, R3, PT ;  /* 0x000000030200720b */ /* 0x000fda0003f0d000 */
[----:B------:R-:W-:-:S05]  /*73e30*/  @!P0 IMAD.MOV.U32 R3, RZ, RZ, 0x440e4000 ;  /* 0x440e4000ff038424 */ /* 0x000fca00078e00ff */
[----:B------:R0:W-:Y:S01]  /*73e40*/  @!P0 STG.E desc[UR4][R4.64], R3 ;  /* 0x0000000304008986 */ /* 0x0001e2000c101904 */
[----:B------:R-:W-:Y:S05]  /*73e50*/  @!P0 EXIT ;  /* 0x000000000000894d */ /* 0x000fea0003800000 */
[----:B0-----:R-:W-:-:S05]  /*73e60*/  IMAD.MOV.U32 R3, RZ, RZ, 0x440e0000 ;  /* 0x440e0000ff037424 */ /* 0x001fca00078e00ff */
[----:B------:R-:W-:Y:S01]  /*73e70*/  STG.E desc[UR4][R4.64], R3 ;  /* 0x0000000304007986 */ /* 0x000fe2000c101904 */
[----:B------:R-:W-:Y:S05]  /*73e80*/  EXIT ;  /* 0x000000000000794d */ /* 0x000fea0003800000 */
.L_x_2278:
        /* <DEDUP_REMOVED lines=15> */
.L_x_2283:
[----:B------:R-:W-:-:S13]  /*73f80*/  FSETP.NEU.AND P0, PT, R2, R3, PT ;  /* 0x000000030200720b */ /* 0x000fda0003f0d000 */
[----:B------:R-:W-:-:S05]  /*73f90*/  @!P0 IMAD.MOV.U32 R3, RZ, RZ, 0x440d4000 ;  /* 0x440d4000ff038424 */ /* 0x000fca00078e00ff */
[----:B------:R0:W-:Y:S01]  /*73fa0*/  @!P0 STG.E desc[UR4][R4.64], R3 ;  /* 0x0000000304008986 */ /* 0x0001e2000c101904 */
[----:B------:R-:W-:Y:S05]  /*73fb0*/  @!P0 EXIT ;  /* 0x000000000000894d */ /* 0x000fea0003800000 */
[----:B0-----:R-:W-:-:S05]  /*73fc0*/  IMAD.MOV.U32 R3, RZ, RZ, 0x440d0000 ;  /* 0x440d0000ff037424 */ /* 0x001fca00078e00ff */
[----:B------:R-:W-:Y:S01]  /*73fd0*/  STG.E desc[UR4][R4.64], R3 ;  /* 0x0000000304007986 */ /* 0x000fe2000c101904 */
[----:B------:R-:W-:Y:S05]  /*73fe0*/  EXIT ;  /* 0x000000000000794d */ /* 0x000fea0003800000 */
.L_x_2282:
        /* <DEDUP_REMOVED lines=11> */
.L_x_2284:
[----:B------:R-:W-:-:S13]  /*740a0*/  FSETP.NEU.AND P0, PT, R2, R7, PT ;  /* 0x000000070200720b */ /* 0x000fda0003f0d000 */
[----:B------:R-:W-:-:S05]  /*740b0*/  @!P0 IMAD.MOV.U32 R3, RZ, RZ, 0x440c4000 ;  /* 0x440c4000ff038424 */ /* 0x000fca00078e00ff */
[----:B------:R0:W-:Y:S01]  /*740c0*/  @!P0 STG.E desc[UR4][R4.64], R3 ;  /* 0x0000000304008986 */ /* 0x0001e2000c101904 */
[----:B------:R-:W-:Y:S05]  /*740d0*/  @!P0 EXIT ;  /* 0x000000000000894d */ /* 0x000fea0003800000 */
[----:B0-----:R-:W-:-:S05]  /*740e0*/  IMAD.MOV.U32 R3, RZ, RZ, 0x440c0000 ;  /* 0x440c0000ff037424 */ /* 0x001fca00078e00ff */
[----:B------:R-:W-:Y:S01]  /*740f0*/  STG.E desc[UR4][R4.64], R3 ;  /* 0x0000000304007986 */ /* 0x000fe2000c101904 */
[----:B------:R-:W-:Y:S05]  /*74100*/  EXIT ;  /* 0x000000000000794d */ /* 0x000fea0003800000 */
.L_x_2277:
        /* <DEDUP_REMOVED lines=19> */
.L_x_2287:
[----:B------:R-:W-:-:S13]  /*74240*/  FSETP.NEU.AND P0, PT, R2, R3, PT ;  /* 0x000000030200720b */ /* 0x000fda0003f0d000 */
[----:B------:R-:W-:-:S05]  /*74250*/  @!P0 IMAD.MOV.U32 R3, RZ, RZ, 0x440b4000 ;  /* 0x440b4000ff038424 */ /* 0x000fca00078e00ff */
[----:B------:R0:W-:Y:S01]  /*74260*/  @!P0 STG.E desc[UR4][R4.64], R3 ;  /* 0x0000000304008986 */ /* 0x0001e2000c101904 */
[----:B------:R-:W-:Y:S05]  /*74270*/  @!P0 EXIT ;  /* 0x000000000000894d */ /* 0x000fea0003800000 */
[----:B0-----:R-:W-:-:S05]  /*74280*/  IMAD.MOV.U32 R3, RZ, RZ, 0x440b0000 ;  /* 0x440b0000ff037424 */ /* 0x001fca00078e00ff */
[----:B------:R-:W-:Y:S01]  /*74290*/  STG.E desc[UR4][R4.64], R3 ;  /* 0x0000000304007986 */ /* 0x000fe2000c101904 */
[----:B------:R-:W-:Y:S05]  /*742a0*/  EXIT ;  /* 0x000000000000794d */ /* 0x000fea0003800000 */
.L_x_2286:
        /* <DEDUP_REMOVED lines=11> */
.L_x_2288:
[----:B------:R-:W-:-:S13]  /*74360*/  FSETP.NEU.AND P0, PT, R2, R7, PT ;  /* 0x000000070200720b */ /* 0x000fda0003f0d000 */
[----:B------:R-:W-:-:S05]  /*74370*/  @!P0 IMAD.MOV.U32 R3, RZ, RZ, 0x440a4000 ;  /* 0x440a4000ff038424 */ /* 0x000fca00078e00ff */
[----:B------:R0:W-:Y:S01]  /*74380*/  @!P0 STG.E desc[UR4][R4.64], R3 ;  /* 0x0000000304008986 */ /* 0x0001e2000c101904 */
[----:B------:R-:W-:Y:S05]  /*74390*/  @!P0 EXIT ;  /* 0x000000000000894d */ /* 0x000fea0003800000 */
[----:B0-----:R-:W-:-:S05]  /*743a0*/  IMAD.MOV.U32 R3, RZ, RZ, 0x440a0000 ;  /* 0x440a0000ff037424 */ /* 0x001fca00078e00ff */
[----:B------:R-:W-:Y:S01]  /*743b0*/  STG.E desc[UR4][R4.64], R3 ;  /* 0x0000000304007986 */ /* 0x000fe2000c101904 */
[----:B------:R-:W-:Y:S05]  /*743c0*/  EXIT ;  /* 0x000000000000794d */ /* 0x000fea0003800000 */
.L_x_2285:
        /* <DEDUP_REMOVED lines=15> */
.L_x_2290:
[----:B------:R-:W-:-:S13]  /*744c0*/  FSETP.NEU.AND P0, PT, R2, R7, PT ;  /* 0x000000070200720b */ /* 0x000fda0003f0d000 */
[----:B------:R-:W-:-:S05]  /*744d0*/  @!P0 IMAD.MOV.U32 R3, RZ, RZ, 0x44094000 ;  /* 0x44094000ff038424 */ /* 0x000fca00078e00ff */
[----:B------:R0:W-:Y:S01]  /*744e0*/  @!P0 STG.E desc[UR4][R4.64], R3 ;  /* 0x0000000304008986 */ /* 0x0001e2000c101904 */
[----:B------:R-:W-:Y:S05]  /*744f0*/  @!P0 EXIT ;  /* 0x000000000000894d */ /* 0x000fea0003800000 */
[----:B0-----:R-:W-:-:S05]  /*74500*/  IMAD.MOV.U32 R3, RZ, RZ, 0x44090000 ;  /* 0x44090000ff037424 */ /* 0x001fca00078e00ff */
[----:B------:R-:W-:Y:S01]  /*74510*/  STG.E desc[UR4][R4.64], R3 ;  /* 0x0000000304007986 */ /* 0x000fe2000c101904 */
[----:B------:R-:W-:Y:S05]  /*74520*/  EXIT ;  /* 0x000000000000794d */ /* 0x000fea0003800000 */
.L_x_2289:
        /* <DEDUP_REMOVED lines=11> */
.L_x_2291:
[----:B------:R-:W-:-:S13]  /*745e0*/  FSETP.NEU.AND P0, PT, R2, R3, PT ;  /* 0x000000030200720b */ /* 0x000fda0003f0d000 */
[----:B------:R-:W-:-:S05]  /*745f0*/  @!P0 IMAD.MOV.U32 R3, RZ, RZ, 0x44084000 ;  /* 0x44084000ff038424 */ /* 0x000fca00078e00ff */
[----:B------:R0:W-:Y:S01]  /*74600*/  @!P0 STG.E desc[UR4][R4.64], R3 ;  /* 0x0000000304008986 */ /* 0x0001e2000c101904 */
[----:B------:R-:W-:Y:S05]  /*74610*/  @!P0 EXIT ;  /* 0x000000000000894d */ /* 0x000fea0003800000 */
[----:B0-----:R-:W-:-:S05]  /*74620*/  IMAD.MOV.U32 R3, RZ, RZ, 0x44080000 ;  /* 0x44080000ff037424 */ /* 0x001fca00078e00ff */
[----:B------:R-:W-:Y:S01]  /*74630*/  STG.E desc[UR4][R4.64], R3 ;  /* 0x0000000304007986 */ /* 0x000fe2000c101904 */
[----:B------:R-:W-:Y:S05]  /*74640*/  EXIT ;  /* 0x000000000000794d */ /* 0x000fea0003800000 */
.L_x_2276:
        /* <DEDUP_REMOVED lines=23> */
.L_x_2295:
[----:B------:R-:W-:-:S13]  /*747c0*/  FSETP.NEU.AND P0, PT, R2, R3, PT ;  /* 0x000000030200720b */ /* 0x000fda0003f0d000 */
[----:B------:R-:W-:-:S05]  /*747d0*/  @!P0 IMAD.MOV.U32 R3, RZ, RZ, 0x44074000 ;  /* 0x44074000ff038424 */ /* 0x000fca00078e00ff */
[----:B------:R0:W-:Y:S01]  /*747e0*/  @!P0 STG.E desc[UR4][R4.64], R3 ;  /* 0x0000000304008986 */ /* 0x0001e2000c101904 */
[----:B------:R-:W-:Y:S05]  /*747f0*/  @!P0 EXIT ;  /* 0x000000000000894d */ /* 0x000fea0003800000 */
[----:B0-----:R-:W-:-:S05]  /*74800*/  IMAD.MOV.U32 R3, RZ, RZ, 0x44070000 ;  /* 0x44070000ff037424 */ /* 0x001fca00078e00ff */
[----:B------:R-:W-:Y:S01]  /*74810*/  STG.E desc[UR4][R4.64], R3 ;  /* 0x0000000304007986 */ /* 0x000fe2000c101904 */
[----:B------:R-:W-:Y:S05]  /*74820*/  EXIT ;  /* 0x000000000000794d */ /* 0x000fea0003800000 */
.L_x_2294:
        /* <DEDUP_REMOVED lines=11> */
.L_x_2296:
[----:B------:R-:W-:-:S13]  /*748e0*/  FSETP.NEU.AND P0, PT, R2, R7, PT ;  /* 0x000000070200720b */ /* 0x000fda0003f0d000 */
[----:B------:R-:W-:-:S05]  /*748f0*/  @!P0 IMAD.MOV.U32 R3, RZ, RZ, 0x44064000 ;  /* 0x44064000ff038424 */ /* 0x000fca00078e00ff */
[----:B------:R0:W-:Y:S01]  /*74900*/  @!P0 STG.E desc[UR4][R4.64], R3 ;  /* 0x0000000304008986 */ /* 0x0001e2000c101904 */
[----:B------:R-:W-:Y:S05]  /*74910*/  @!P0 EXIT ;  /* 0x000000000000894d */ /* 0x000fea0003800000 */
[----:B0-----:R-:W-:-:S05]  /*74920*/  IMAD.MOV.U32 R3, RZ, RZ, 0x44060000 ;  /* 0x44060000ff037424 */ /* 0x001fca00078e00ff */
[----:B------:R-:W-:Y:S01]  /*74930*/  STG.E desc[UR4][R4.64], R3 ;  /* 0x0000000304007986 */ /* 0x000fe2000c101904 */
[----:B------:R-:W-:Y:S05]  /*74940*/  EXIT ;  /* 0x000000000000794d */ /* 0x000fea0003800000 */
.L_x_2293:
        /* <DEDUP_REMOVED lines=15> */
.L_x_2298:
[----:B------:R-:W-:-:S13]  /*74a40*/  FSETP.NEU.AND P0, PT, R2, R7, PT ;  /* 0x000000070200720b */ /* 0x000fda0003f0d000 */
[----:B------:R-:W-:-:S05]  /*74a50*/  @!P0 IMAD.MOV.U32 R3, RZ, RZ, 0x44054000 ;  /* 0x44054000ff038424 */ /* 0x000fca00078e00ff */
[----:B------:R0:W-:Y:S01]  /*74a60*/  @!P0 STG.E desc[UR4][R4.64], R3 ;  /* 0x0000000304008986 */ /* 0x0001e2000c101904 */
[----:B------:R-:W-:Y:S05]  /*74a70*/  @!P0 EXIT ;  /* 0x000000000000894d */ /* 0x000fea0003800000 */
[----:B0-----:R-:W-:-:S05]  /*74a80*/  IMAD.MOV.U32 R3, RZ, RZ, 0x44050000 ;  /* 0x44050000ff037424 */ /* 0x001fca00078e00ff */
[----:B------:R-:W-:Y:S01]  /*74a90*/  STG.E desc[UR4][R4.64], R3 ;  /* 0x0000000304007986 */ /* 0x000fe2000c101904 */
[----:B------:R-:W-:Y:S05]  /*74aa0*/  EXIT ;  /* 0x000000000000794d */ /* 0x000fea0003800000 */
.L_x_2297:
        /* <DEDUP_REMOVED lines=11> */
.L_x_2299:
[----:B------:R-:W-:-:S13]  /*74b60*/  FSETP.NEU.AND P0, PT, R2, R3, PT ;  /* 0x000000030200720b */ /* 0x000fda0003f0d000 */
[----:B------:R-:W-:-:S05]  /*74b70*/  @!P0 IMAD.MOV.U32 R3, RZ, RZ, 0x44044000 ;  /* 0x44044000ff038424 */ /* 0x000fca00078e00ff */
[----:B------:R0:W-:Y:S01]  /*74b80*/  @!P0 STG.E desc[UR4][R4.64], R3 ;  /* 0x0000000304008986 */ /* 0x0001e2000c101904 */
[----:B------:R-:W-:Y:S05]  /*74b90*/  @!P0 EXIT ;  /* 0x000000000000894d */ /* 0x000fea0003800000 */
[----:B0-----:R-:W-:-:S05]  /*74ba0*/  IMAD.MOV.U32 R3, RZ, RZ, 0x44040000 ;  /* 0x44040000ff037424 */ /* 0x001fca00078e00ff */
[----:B------:R-:W-:Y:S01]  /*74bb0*/  STG.E desc[UR4][R4.64], R3 ;  /* 0x0000000304007986 */ /* 0x000fe2000c101904 */
[----:B------:R-:W-:Y:S05]  /*74bc0*/  EXIT ;  /* 0x000000000000794d */ /* 0x000fea0003800000 */
.L_x_2292:
        /* <DEDUP_REMOVED lines=19> */
.L_x_2302:
[----:B------:R-:W-:-:S13]  /*74d00*/  FSETP.NEU.AND P0, PT, R2, R7, PT ;  /* 0x000000070200720b */ /* 0x000fda0003f0d000 */
[----:B------:R-:W-:-:S05]  /*74d10*/  @!P0 IMAD.MOV.U32 R3, RZ, RZ, 0x44034000 ;  /* 0x44034000ff038424 */ /* 0x000fca00078e00ff */
[----:B------:R0:W-:Y:S01]  /*74d20*/  @!P0 STG.E desc[UR4][R4.64], R3 ;  /* 0x0000000304008986 */ /* 0x0001e2000c101904 */
[----:B------:R-:W-:Y:S05]  /*74d30*/  @!P0 EXIT ;  /* 0x000000000000894d */ /* 0x000fea0003800000 */
[----:B0-----:R-:W-:-:S05]  /*74d40*/  IMAD.MOV.U32 R3, RZ, RZ, 0x44030000 ;  /* 0x44030000ff037424 */ /* 0x001fca00078e00ff */
[----:B------:R-:W-:Y:S01]  /*74d50*/  STG.E desc[UR4][R4.64], R3 ;  /* 0x0000000304007986 */ /* 0x000fe2000c101904 */
[----:B------:R-:W-:Y:S05]  /*74d60*/  EXIT ;  /* 0x000000000000794d */ /* 0x000fea0003800000 */
.L_x_2301:
        /* <DEDUP_REMOVED lines=11> */
.L_x_2303:
[----:B------:R-:W-:-:S13]  /*74e20*/  FSETP.NEU.AND P0, PT, R2, R3, PT ;  /* 0x000000030200720b */ /* 0x000fda0003f0d000 */
[----:B------:R-:W-:-:S05]  /*74e30*/  @!P0 IMAD.MOV.U32 R3, RZ, RZ, 0x44024000 ;  /* 0x44024000ff038424 */ /* 0x000fca00078e00ff */
[----:B------:R0:W-:Y:S01]  /*74e40*/  @!P0 STG.E desc[UR4][R4.64], R3 ;  /* 0x0000000304008986 */ /* 0x0001e2000c101904 */
[----:B------:R-:W-:Y:S05]  /*74e50*/  @!P0 EXIT ;  /* 0x000000000000894d */ /* 0x000fea0003800000 */
[----:B0-----:R-:W-:-:S05]  /*74e60*/  IMAD.MOV.U32 R3, RZ, RZ, 0x44020000 ;  /* 0x44020000ff037424 */ /* 0x001fca00078e00ff */
[----:B------:R-:W-:Y:S01]  /*74e70*/  STG.E desc[UR4][R4.64], R3 ;  /* 0x0000000304007986 */ /* 0x000fe2000c101904 */
[----:B------:R-:W-:Y:S05]  /*74e80*/  EXIT ;  /* 0x000000000000794d */ /* 0x000fea0003800000 */
.L_x_2300:
        /* <DEDUP_REMOVED lines=15> */
.L_x_2305:
[----:B------:R-:W-:-:S13]  /*74f80*/  FSETP.NEU.AND P0, PT, R2, R3, PT ;  /* 0x000000030200720b */ /* 0x000fda0003f0d000 */
[----:B------:R-:W-:-:S05]  /*74f90*/  @!P0 IMAD.MOV.U32 R3, RZ, RZ, 0x44014000 ;  /* 0x44014000ff038424 */ /* 0x000fca00078e00ff */
[----:B------:R0:W-:Y:S01]  /*74fa0*/  @!P0 STG.E desc[UR4][R4.64], R3 ;  /* 0x0000000304008986 */ /* 0x0001e2000c101904 */
[----:B------:R-:W-:Y:S05]  /*74fb0*/  @!P0 EXIT ;  /* 0x000000000000894d */ /* 0x000fea0003800000 */
[----:B0-----:R-:W-:-:S05]  /*74fc0*/  IMAD.MOV.U32 R3, RZ, RZ, 0x44010000 ;  /* 0x44010000ff037424 */ /* 0x001fca00078e00ff */
[----:B------:R-:W-:Y:S01]  /*74fd0*/  STG.E desc[UR4][R4.64], R3 ;  /* 0x0000000304007986 */ /* 0x000fe2000c101904 */
[----:B------:R-:W-:Y:S05]  /*74fe0*/  EXIT ;  /* 0x000000000000794d */ /* 0x000fea0003800000 */
.L_x_2304:
        /* <DEDUP_REMOVED lines=11> */
.L_x_2306:
[----:B------:R-:W-:-:S13]  /*750a0*/  FSETP.NEU.AND P0, PT, R2, R7, PT ;  /* 0x000000070200720b */ /* 0x000fda0003f0d000 */
[----:B------:R-:W-:-:S05]  /*750b0*/  @!P0 IMAD.MOV.U32 R3, RZ, RZ, 0x44004000 ;  /* 0x44004000ff038424 */ /* 0x000fca00078e00ff */
[----:B------:R0:W-:Y:S01]  /*750c0*/  @!P0 STG.E desc[UR4][R4.64], R3 ;  /* 0x0000000304008986 */ /* 0x0001e2000c101904 */
[----:B------:R-:W-:Y:S05]  /*750d0*/  @!P0 EXIT ;  /* 0x000000000000894d */ /* 0x000fea0003800000 */
[----:B0-----:R-:W-:-:S05]  /*750e0*/  IMAD.MOV.U32 R3, RZ, RZ, 0x44000000 ;  /* 0x44000000ff037424 */ /* 0x001fca00078e00ff */
[----:B------:R-:W-:Y:S01]  /*750f0*/  STG.E desc[UR4][R4.64], R3 ;  /* 0x0000000304007986 */ /* 0x000fe2000c101904 */
[----:B------:R-:W-:Y:S05]  /*75100*/  EXIT ;  /* 0x000000000000794d */ /* 0x000fea0003800000 */
.L_x_2051:
        /* <DEDUP_REMOVED lines=39> */
.L_x_2314:
[----:B------:R-:W-:-:S13]  /*75380*/  FSETP.NEU.AND P0, PT, R2, R7, PT ;  /* 0x000000070200720b */ /* 0x000fda0003f0d000 */
[----:B------:R-:W-:-:S05]  /*75390*/  @!P0 IMAD.MOV.U32 R3, RZ, RZ, 0x43fe8000 ;  /* 0x43fe8000ff038424 */ /* 0x000fca00078e00ff */
[----:B------:R0:W-:Y:S01]  /*753a0*/  @!P0 STG.E desc[UR4][R4.64], R3 ;  /* 0x0000000304008986 */ /* 0x0001e2000c101904 */
[----:B------:R-:W-:Y:S05]  /*753b0*/  @!P0 EXIT ;  /* 0x000000000000894d */ /* 0x000fea0003800000 */
[----:B0-----:R-:W-:-:S05]  /*753c0*/  IMAD.MOV.U32 R3, RZ, RZ, 0x43fe0000 ;  /* 0x43fe0000ff037424 */ /* 0x001fca00078e00ff */
[----:B------:R-:W-:Y:S01]  /*753d0*/  STG.E desc[UR4][R4.64], R3 ;  /* 0x0000000304007986 */ /* 0x000fe2000c101904 */
[----:B------:R-:W-:Y:S05]  /*753e0*/  EXIT ;  /* 0x000000000000794d */ /* 0x000fea0003800000 */
.L_x_2313:
        /* <DEDUP_REMOVED lines=11> */
.L_x_2315:
[----:B------:R-:W-:-:S13]  /*754a0*/  FSETP.NEU.AND P0, PT, R2, R3, PT ;  /* 0x000000030200720b */ /* 0x000fda0003f0d000 */
[----:B------:R-:W-:-:S05]  /*754b0*/  @!P0 IMAD.MOV.U32 R3, RZ, RZ, 0x43fc8000 ;  /* 0x43fc8000ff038424 */ /* 0x000fca00078e00ff */
[----:B------:R0:W-:Y:S01]  /*754c0*/  @!P0 STG.E desc[UR4][R4.64], R3 ;  /* 0x0000000304008986 */ /* 0x0001e2000c101904 */
[----:B------:R-:W-:Y:S05]  /*754d0*/  @!P0 EXIT ;  /* 0x000000000000894d */ /* 0x000fea0003800000 */
[----:B0-----:R-:W-:-:S05]  /*754e0*/  IMAD.MOV.U32 R3, RZ, RZ, 0x43fc0000 ;  /* 0x43fc0000ff037424 */ /* 0x001fca00078e00ff */
[----:B------:R-:W-:Y:S01]  /*754f0*/  STG.E desc[UR4][R4.64], R3 ;  /* 0x0000000304007986 */ /* 0x000fe2000c101904 */
[----:B------:R-:W-:Y:S05]  /*75500*/  EXIT ;  /* 0x000000000000794d */ /* 0x000fea0003800000 */
.L_x_2312:
        /* <DEDUP_REMOVED lines=15> */
.L_x_2317:
[----:B------:R-:W-:-:S13]  /*75600*/  FSETP.NEU.AND P0, PT, R2, R3, PT ;  /* 0x000000030200720b */ /* 0x000fda0003f0d000 */
[----:B------:R-:W-:-:S05]  /*75610*/  @!P0 IMAD.MOV.U32 R3, RZ, RZ, 0x43fa8000 ;  /* 0x43fa8000ff038424 */ /* 0x000fca00078e00ff */
[----:B------:R0:W-:Y:S01]  /*75620*/  @!P0 STG.E desc[UR4][R4.64], R3 ;  /* 0x0000000304008986 */ /* 0x0001e2000c101904 */
[----:B------:R-:W-:Y:S05]  /*75630*/  @!P0 EXIT ;  /* 0x000000000000894d */ /* 0x000fea0003800000 */
[----:B0-----:R-:W-:-:S05]  /*75640*/  IMAD.MOV.U32 R3, RZ, RZ, 0x43fa0000 ;  /* 0x43fa0000ff037424 */ /* 0x001fca00078e00ff */
[----:B------:R-:W-:Y:S01]  /*75650*/  STG.E desc[UR4][R4.64], R3 ;  /* 0x0000000304007986 */ /* 0x000fe2000c101904 */
[----:B------:R-:W-:Y:S05]  /*75660*/  EXIT ;  /* 0x000000000000794d */ /* 0x000fea0003800000 */
.L_x_2316:
        /* <DEDUP_REMOVED lines=11> */
.L_x_2318:
[----:B------:R-:W-:-:S13]  /*75720*/  FSETP.NEU.AND P0, PT, R2, R7, PT ;  /* 0x000000070200720b */ /* 0x000fda0003f0d000 */
[----:B------:R-:W-:-:S05]  /*75730*/  @!P0 IMAD.MOV.U32 R3, RZ, RZ, 0x43f88000 ;  /* 0x43f88000ff038424 */ /* 0x000fca00078e00ff */
[----:B------:R0:W-:Y:S01]  /*75740*/  @!P0 STG.E desc[UR4][R4.64], R3 ;  /* 0x0000000304008986 */ /* 0x0001e2000c101904 */
[----:B------:R-:W-:Y:S05]  /*75750*/  @!P0 EXIT ;  /* 0x000000000000894d */ /* 0x000fea0003800000 */
[----:B0-----:R-:W-:-:S05]  /*75760*/  IMAD.MOV.U32 R3, RZ, RZ, 0x43f80000 ;  /* 0x43f80000ff037424 */ /* 0x001fca00078e00ff */
[----:B------:R-:W-:Y:S01]  /*75770*/  STG.E desc[UR4][R4.64], R3 ;  /* 0x0000000304007986 */ /* 0x000fe2000c101904 */
[----:B------:R-:W-:Y:S05]  /*75780*/  EXIT ;  /* 0x000000000000794d */ /* 0x000fea0003800000 */
.L_x_2311:
        /* <DEDUP_REMOVED lines=19> */
.L_x_2321:
[----:B------:R-:W-:-:S13]  /*758c0*/  FSETP.NEU.AND P0, PT, R2, R3, PT ;  /* 0x000000030200720b */ /* 0x000fda0003f0d000 */
[----:B------:R-:W-:-:S05]  /*758d0*/  @!P0 IMAD.MOV.U32 R3, RZ, RZ, 0x43f68000 ;  /* 0x43f68000ff038424 */ /* 0x000fca00078e00ff */
[----:B------:R0:W-:Y:S01]  /*758e0*/  @!P0 STG.E desc[UR4][R4.64], R3 ;  /* 0x0000000304008986 */ /* 0x0001e2000c101904 */
[----:B------:R-:W-:Y:S05]  /*758f0*/  @!P0 EXIT ;  /* 0x000000000000894d */ /* 0x000fea0003800000 */
[----:B0-----:R-:W-:-:S05]  /*75900*/  IMAD.MOV.U32 R3, RZ, RZ, 0x43f60000 ;  /* 0x43f60000ff037424 */ /* 0x001fca00078e00ff */
[----:B------:R-:W-:Y:S01]  /*75910*/  STG.E desc[UR4][R4.64], R3 ;  /* 0x0000000304007986 */ /* 0x000fe2000c101904 */
[----:B------:R-:W-:Y:S05]  /*75920*/  EXIT ;  /* 0x000000000000794d */ /* 0x000fea0003800000 */
.L_x_2320:
        /* <DEDUP_REMOVED lines=11> */
.L_x_2322:
[----:B------:R-:W-:-:S13]  /*759e0*/  FSETP.NEU.AND P0, PT, R2, R7, PT ;  /* 0x000000070200720b */ /* 0x000fda0003f0d000 */
[----:B------:R-:W-:-:S05]  /*759f0*/  @!P0 IMAD.MOV.U32 R3, RZ, RZ, 0x43f48000 ;  /* 0x43f48000ff038424 */ /* 0x000fca00078e00ff */
[----:B------:R0:W-:Y:S01]  /*75a00*/  @!P0 STG.E desc[UR4][R4.64], R3 ;  /* 0x0000000304008986 */ /* 0x0001e2000c101904 */
[----:B------:R-:W-:Y:S05]  /*75a10*/  @!P0 EXIT ;  /* 0x000000000000894d */ /* 0x000fea0003800000 */
[----:B0-----:R-:W-:-:S05]  /*75a20*/  IMAD.MOV.U32 R3, RZ, RZ, 0x43f40000 ;  /* 0x43f40000ff037424 */ /* 0x001fca00078e00ff */
[----:B------:R-:W-:Y:S01]  /*75a30*/  STG.E desc[UR4][R4.64], R3 ;  /* 0x0000000304007986 */ /* 0x000fe2000c101904 */
[----:B------:R-:W-:Y:S05]  /*75a40*/  EXIT ;  /* 0x000000000000794d */ /* 0x000fea0003800000 */
.L_x_2319:
        /* <DEDUP_REMOVED lines=15> */
.L_x_2324:
[----:B------:R-:W-:-:S13]  /*75b40*/  FSETP.NEU.AND P0, PT, R2, R7, PT ;  /* 0x000000070200720b */ /* 0x000fda0003f0d000 */
[----:B------:R-:W-:-:S05]  /*75b50*/  @!P0 IMAD.MOV.U32 R3, RZ, RZ, 0x43f28000 ;  /* 0x43f28000ff038424 */ /* 0x000fca00078e00ff */
[----:B------:R0:W-:Y:S01]  /*75b60*/  @!P0 STG.E desc[UR4][R4.64], R3 ;  /* 0x0000000304008986 */ /* 0x0001e2000c101904 */
[----:B------:R-:W-:Y:S05]  /*75b70*/  @!P0 EXIT ;  /* 0x000000000000894d */ /* 0x000fea0003800000 */
[----:B0-----:R-:W-:-:S05]  /*75b80*/  IMAD.MOV.U32 R3, RZ, RZ, 0x43f20000 ;  /* 0x43f20000ff037424 */ /* 0x001fca00078e00ff */
[----:B------:R-:W-:Y:S01]  /*75b90*/  STG.E desc[UR4][R4.64], R3 ;  /* 0x0000000304007986 */ /* 0x000fe2000c101904 */
[----:B------:R-:W-:Y:S05]  /*75ba0*/  EXIT ;  /* 0x000000000000794d */ /* 0x000fea0003800000 */
.L_x_2323:
        /* <DEDUP_REMOVED lines=11> */
.L_x_2325:
[----:B------:R-:W-:-:S13]  /*75c60*/  FSETP.NEU.AND P0, PT, R2, R3, PT ;  /* 0x000000030200720b */ /* 0x000fda0003f0d000 */
[----:B------:R-:W-:-:S05]  /*75c70*/  @!P0 IMAD.MOV.U32 R3, RZ, RZ, 0x43f08000 ;  /* 0x43f08000ff038424 */ /* 0x000fca00078e00ff */
[----:B------:R0:W-:Y:S01]  /*75c80*/  @!P0 STG.E desc[UR4][R4.64], R3 ;  /* 0x0000000304008986 */ /* 0x0001e2000c101904 */
[----:B------:R-:W-:Y:S05]  /*75c90*/  @!P0 EXIT ;  /* 0x000000000000894d */ /* 0x000fea0003800000 */
[----:B0-----:R-:W-:-:S05]  /*75ca0*/  IMAD.MOV.U32 R3, RZ, RZ, 0x43f00000 ;  /* 0x43f00000ff037424 */ /* 0x001fca00078e00ff */
[----:B------:R-:W-:Y:S01]  /*75cb0*/  STG.E desc[UR4][R4.64], R3 ;  /* 0x0000000304007986 */ /* 0x000fe2000c101904 */
[----:B------:R-:W-:Y:S05]  /*75cc0*/  EXIT ;  /* 0x000000000000794d */ /* 0x000fea0003800000 */
.L_x_2310:
        /* <DEDUP_REMOVED lines=23> */
.L_x_2329:
[----:B------:R-:W-:-:S13]  /*75e40*/  FSETP.NEU.AND P0, PT, R2, R3, PT ;  /* 0x000000030200720b */ /* 0x000fda0003f0d000 */
[----:B------:R-:W-:-:S05]  /*75e50*/  @!P0 IMAD.MOV.U32 R3, RZ, RZ, 0x43ee8000 ;  /* 0x43ee8000ff038424 */ /* 0x000fca00078e00ff */
[----:B------:R0:W-:Y:S01]  /*75e60*/  @!P0 STG.E desc[UR4][R4.64], R3 ;  /* 0x0000000304008986 */ /* 0x0001e2000c101904 */
[----:B------:R-:W-:Y:S05]  /*75e70*/  @!P0 EXIT ;  /* 0x000000000000894d */ /* 0x000fea0003800000 */
[----:B0-----:R-:W-:-:S05]  /*75e80*/  IMAD.MOV.U32 R3, RZ, RZ, 0x43ee0000 ;  /* 0x43ee0000ff037424 */ /* 0x001fca00078e00ff */
[----:B------:R-:W-:Y:S01]  /*75e90*/  STG.E desc[UR4][R4.64], R3 ;  /* 0x0000000304007986 */ /* 0x000fe2000c101904 */
[----:B------:R-:W-:Y:S05]  /*75ea0*/  EXIT ;  /* 0x000000000000794d */ /* 0x000fea0003800000 */
.L_x_2328:
        /* <DEDUP_REMOVED lines=11> */
.L_x_2330:
[----:B------:R-:W-:-:S13]  /*75f60*/  FSETP.NEU.AND P0, PT, R2, R7, PT ;  /* 0x000000070200720b */ /* 0x000fda0003f0d000 */
[----:B------:R-:W-:-:S05]  /*75f70*/  @!P0 IMAD.MOV.U32 R3, RZ, RZ, 0x43ec8000 ;  /* 0x43ec8000ff038424 */ /* 0x000fca00078e00ff */
[----:B------:R0:W-:Y:S01]  /*75f80*/  @!P0 STG.E desc[UR4][R4.64], R3 ;  /* 0x0000000304008986 */ /* 0x0001e2000c101904 */
[----:B------:R-:W-:Y:S05]  /*75f90*/  @!P0 EXIT ;  /* 0x000000000000894d */ /* 0x000fea0003800000 */
[----:B0-----:R-:W-:-:S05]  /*75fa0*/  IMAD.MOV.U32 R3, RZ, RZ, 0x43ec0000 ;  /* 0x43ec0000ff037424 */ /* 0x001fca00078e00ff */
[----:B------:R-:W-:Y:S01]  /*75fb0*/  STG.E desc[UR4][R4.64], R3 ;  /* 0x0000000304007986 */ /* 0x000fe2000c101904 */
[----:B------:R-:W-:Y:S05]  /*75fc0*/  EXIT ;  /* 0x000000000000794d */ /* 0x000fea0003800000 */
.L_x_2327:
        /* <DEDUP_REMOVED lines=15> */
.L_x_2332:
[----:B------:R-:W-:-:S13]  /*760c0*/  FSETP.NEU.AND P0, PT, R2, R7, PT ;  /* 0x000000070200720b */ /* 0x000fda0003f0d000 */
[----:B------:R-:W-:-:S05]  /*760d0*/  @!P0 IMAD.MOV.U32 R3, RZ, RZ, 0x43ea8000 ;  /* 0x43ea8000ff038424 */ /* 0x000fca00078e00ff */
[----:B------:R0:W-:Y:S01]  /*760e0*/  @!P0 STG.E desc[UR4][R4.64], R3 ;  /* 0x0000000304008986 */ /* 0x0001e2000c101904 */
[----:B------:R-:W-:Y:S05]  /*760f0*/  @!P0 EXIT ;  /* 0x000000000000894d */ /* 0x000fea0003800000 */
[----:B0-----:R-:W-:-:S05]  /*76100*/  IMAD.MOV.U32 R3, RZ, RZ, 0x43ea0000 ;  /* 0x43ea0000ff037424 */ /* 0x001fca00078e00ff */
[----:B------:R-:W-:Y:S01]  /*76110*/  STG.E desc[UR4][R4.64], R3 ;  /* 0x0000000304007986 */ /* 0x000fe2000c101904 */
[----:B------:R-:W-:Y:S05]  /*76120*/  EXIT ;  /* 0x000000000000794d */ /* 0x000fea0003800000 */
.L_x_2331:
        /* <DEDUP_REMOVED lines=11> */
.L_x_2333:
[----:B------:R-:W-:-:S13]  /*761e0*/  FSETP.NEU.AND P0, PT, R2, R3, PT ;  /* 0x000000030200720b */ /* 0x000fda0003f0d000 */
[----:B------:R-:W-:-:S05]  /*761f0*/  @!P0 IMAD.MOV.U32 R3, RZ, RZ, 0x43e88000 ;  /* 0x43e88000ff038424 */ /* 0x000fca00078e00ff */
[----:B------:R0:W-:Y:S01]  /*76200*/  @!P0 STG.E desc[UR4][R4.64], R3 ;  /* 0x0000000304008986 */ /* 0x0001e2000c101904 */
[----:B------:R-:W-:Y:S05]  /*76210*/  @!P0 EXIT ;  /* 0x000000000000894d */ /* 0x000fea0003800000 */
[----:B0-----:R-:W-:-:S05]  /*76220*/  IMAD.MOV.U32 R3, RZ, RZ, 0x43e80000 ;  /* 0x43e80000ff037424 */ /* 0x001fca00078e00ff */
[----:B------:R-:W-:Y:S01]  /*76230*/  STG.E desc[UR4][R4.64], R3 ;  /* 0x0000000304007986 */ /* 0x000fe2000c101904 */
[----:B------:R-:W-:Y:S05]  /*76240*/  EXIT ;  /* 0x000000000000794d */ /* 0x000fea0003800000 */
.L_x_2326:
        /* <DEDUP_REMOVED lines=19> */
.L_x_2336:
[----:B------:R-:W-:-:S13]  /*76380*/  FSETP.NEU.AND P0, PT, R2, R7, PT ;  /* 0x000000070200720b */ /* 0x000fda0003f0d000 */
[----:B------:R-:W-:-:S05]  /*76390*/  @!P0 IMAD.MOV.U32 R3, RZ, RZ, 0x43e68000 ;  /* 0x43e68000ff038424 */ /* 0x000fca00078e00ff */
[----:B------:R0:W-:Y:S01]  /*763a0*/  @!P0 STG.E desc[UR4][R4.64], R3 ;  /* 0x0000000304008986 */ /* 0x0001e2000c101904 */
[----:B------:R-:W-:Y:S05]  /*763b0*/  @!P0 EXIT ;  /* 0x000000000000894d */ /* 0x000fea0003800000 */
[----:B0-----:R-:W-:-:S05]  /*763c0*/  IMAD.MOV.U32 R3, RZ, RZ, 0x43e60000 ;  /* 0x43e60000ff037424 */ /* 0x001fca00078e00ff */
[----:B------:R-:W-:Y:S01]  /*763d0*/  STG.E desc[UR4][R4.64], R3 ;  /* 0x0000000304007986 */ /* 0x000fe2000c101904 */
[----:B------:R-:W-:Y:S05]  /*763e0*/  EXIT ;  /* 0x000000000000794d */ /* 0x000fea0003800000 */
.L_x_2335:
        /* <DEDUP_REMOVED lines=11> */
.L_x_2337:
[----:B------:R-:W-:-:S13]  /*764a0*/  FSETP.NEU.AND P0, PT, R2, R3, PT ;  /* 0x000000030200720b */ /* 0x000fda0003f0d000 */
[----:B------:R-:W-:-:S05]  /*764b0*/  @!P0 IMAD.MOV.U32 R3, RZ, RZ, 0x43e48000 ;  /* 0x43e48000ff038424 */ /* 0x000fca00078e00ff */
[----:B------:R0:W-:Y:S01]  /*764c0*/  @!P0 STG.E desc[UR4][R4.64], R3 ;  /* 0x0000000304008986 */ /* 0x0001e2000c101904 */
[----:B------:R-:W-:Y:S05]  /*764d0*/  @!P0 EXIT ;  /* 0x000000000000894d */ /* 0x000fea0003800000 */
[----:B0-----:R-:W-:-:S05]  /*764e0*/  IMAD.MOV.U32 R3, RZ, RZ, 0x43e40000 ;  /* 0x43e40000ff037424 */ /* 0x001fca00078e00ff */
[----:B------:R-:W-:Y:S01]  /*764f0*/  STG.E desc[UR4][R4.64], R3 ;  /* 0x0000000304007986 */ /* 0x000fe2000c101904 */
[----:B------:R-:W-:Y:S05]  /*76500*/  EXIT ;  /* 0x000000000000794d */ /* 0x000fea0003800000 */
.L_x_2334:
        /* <DEDUP_REMOVED lines=15> */
.L_x_2339:
[----:B------:R-:W-:-:S13]  /*76600*/  FSETP.NEU.AND P0, PT, R2, R3, PT ;  /* 0x000000030200720b */ /* 0x000fda0003f0d000 */
[----:B------:R-:W-:-:S05]  /*76610*/  @!P0 IMAD.MOV.U32 R3, RZ, RZ, 0x43e28000 ;  /* 0x43e28000ff038424 */ /* 0x000fca00078e00ff */
[----:B------:R0:W-:Y:S01]  /*76620*/  @!P0 STG.E desc[UR4][R4.64], R3 ;  /* 0x0000000304008986 */ /* 0x0001e2000c101904 */
[----:B------:R-:W-:Y:S05]  /*76630*/  @!P0 EXIT ;  /* 0x000000000000894d */ /* 0x000fea0003800000 */
[----:B0-----:R-:W-:-:S05]  /*76640*/  IMAD.MOV.U32 R3, RZ, RZ, 0x43e20000 ;  /* 0x43e20000ff037424 */ /* 0x001fca00078e00ff */
[----:B------:R-:W-:Y:S01]  /*76650*/  STG.E desc[UR4][R4.64], R3 ;  /* 0x0000000304007986 */ /* 0x000fe2000c101904 */
[----:B------:R-:W-:Y:S05]  /*76660*/  EXIT ;  /* 0x000000000000794d */ /* 0x000fea0003800000 */
.L_x_2338:
        /* <DEDUP_REMOVED lines=11> */
.L_x_2340:
[----:B------:R-:W-:-:S13]  /*76720*/  FSETP.NEU.AND P0, PT, R2, R7, PT ;  /* 0x000000070200720b */ /* 0x000fda0003f0d000 */
[----:B------:R-:W-:-:S05]  /*76730*/  @!P0 IMAD.MOV.U32 R3, RZ, RZ, 0x43e08000 ;  /* 0x43e08000ff038424 */ /* 0x000fca00078e00ff */
[----:B------:R0:W-:Y:S01]  /*76740*/  @!P0 STG.E desc[UR4][R4.64], R3 ;  /* 0x0000000304008986 */ /* 0x0001e2000c101904 */
[----:B------:R-:W-:Y:S05]  /*76750*/  @!P0 EXIT ;  /* 0x000000000000894d */ /* 0x000fea0003800000 */
[----:B0-----:R-:W-:-:S05]  /*76760*/  IMAD.MOV.U32 R3, RZ, RZ, 0x43e00000 ;  /* 0x43e00000ff037424 */ /* 0x001fca00078e00ff */
[----:B------:R-:W-:Y:S01]  /*76770*/  STG.E desc[UR4][R4.64], R3 ;  /* 0x0000000304007986 */ /* 0x000fe2000c101904 */
[----:B------:R-:W-:Y:S05]  /*76780*/  EXIT ;  /* 0x000000000000794d */ /* 0x000fea0003800000 */
.L_x_2309:
        /* <DEDUP_REMOVED lines=27> */
.L_x_2345:
[----:B------:R-:W-:-:S13]  /*76940*/  FSETP.NEU.AND P0, PT, R2, R3, PT ;  /* 0x000000030200720b */ /* 0x000fda0003f0d000 */
[----:B------:R-:W-:-:S05]  /*76950*/  @!P0 IMAD.MOV.U32 R3, RZ, RZ, 0x43de8000 ;  /* 0x43de8000ff038424 */ /* 0x000fca00078e00ff */
[----:B------:R0:W-:Y:S01]  /*76960*/  @!P0 STG.E desc[UR4][R4.64], R3 ;  /* 0x0000000304008986 */ /* 0x0001e2000c101904 */
[----:B------:R-:W-:Y:S05]  /*76970*/  @!P0 EXIT ;  /* 0x000000000000894d */ /* 0x000fea0003800000 */
[----:B0-----:R-:W-:-:S05]  /*76980*/  IMAD.MOV.U32 R3, RZ, RZ, 0x43de0000 ;  /* 0x43de0000ff037424 */ /* 0x001fca00078e00ff */
[----:B------:R-:W-:Y:S01]  /*76990*/  STG.E desc[UR4][R4.64], R3 ;  /* 0x0000000304007986 */ /* 0x000fe2000c101904 */
[----:B------:R-:W-:Y:S05]  /*769a0*/  EXIT ;  /* 0x000000000000794d */ /* 0x000fea0003800000 */
.L_x_2344:
        /* <DEDUP_REMOVED lines=11> */
.L_x_2346:
[----:B------:R-:W-:-:S13]  /*76a60*/  FSETP.NEU.AND P0, PT, R2, R7, PT ;  /* 0x000000070200720b */ /* 0x000fda0003f0d000 */
[----:B------:R-:W-:-:S05]  /*76a70*/  @!P0 IMAD.MOV.U32 R3, RZ, RZ, 0x43dc8000 ;  /* 0x43dc8000ff038424 */ /* 0x000fca00078e00ff */
[----:B------:R0:W-:Y:S01]  /*76a80*/  @!P0 STG.E desc[UR4][R4.64], R3 ;  /* 0x0000000304008986 */ /* 0x0001e2000c101904 */
[----:B------:R-:W-:Y:S05]  /*76a90*/  @!P0 EXIT ;  /* 0x000000000000894d */ /* 0x000fea0003800000 */
[----:B0-----:R-:W-:-:S05]  /*76aa0*/  IMAD.MOV.U32 R3, RZ, RZ, 0x43dc0000 ;  /* 0x43dc0000ff037424 */ /* 0x001fca00078e00ff */
[----:B------:R-:W-:Y:S01]  /*76ab0*/  STG.E desc[UR4][R4.64], R3 ;  /* 0x0000000304007986 */ /* 0x000fe2000c101904 */
[----:B------:R-:W-:Y:S05]  /*76ac0*/  EXIT ;  /* 0x000000000000794d */ /* 0x000fea0003800000 */
.L_x_2343:
        /* <DEDUP_REMOVED lines=15> */
.L_x_2348:
[----:B------:R-:W-:-:S13]  /*76bc0*/  FSETP.NEU.AND P0, PT, R2, R7, PT ;  /* 0x000000070200720b */ /* 0x000fda0003f0d000 */
[----:B------:R-:W-:-:S05]  /*76bd0*/  @!P0 IMAD.MOV.U32 R3, RZ, RZ, 0x43da8000 ;  /* 0x43da8000ff038424 */ /* 0x000fca00078e00ff */
[----:B------:R0:W-:Y:S01]  /*76be0*/  @!P0 STG.E desc[UR4][R4.64], R3 ;  /* 0x0000000304008986 */ /* 0x0001e2000c101904 */
[----:B------:R-:W-:Y:S05]  /*76bf0*/  @!P0 EXIT ;  /* 0x000000000000894d */ /* 0x000fea0003800000 */
[----:B0-----:R-:W-:-:S05]  /*76c00*/  IMAD.MOV.U32 R3, RZ, RZ, 0x43da0000 ;  /* 0x43da0000ff037424 */ /* 0x001fca00078e00ff */
[----:B------:R-:W-:Y:S01]  /*76c10*/  STG.E desc[UR4][R4.64], R3 ;  /* 0x0000000304007986 */ /* 0x000fe2000c101904 */
[----:B------:R-:W-:Y:S05]  /*76c20*/  EXIT ;  /* 0x000000000000794d */ /* 0x000fea0003800000 */
.L_x_2347:
        /* <DEDUP_REMOVED lines=11> */
.L_x_2349:
[----:B------:R-:W-:-:S13]  /*76ce0*/  FSETP.NEU.AND P0, PT, R2, R3, PT ;  /* 0x000000030200720b */ /* 0x000fda0003f0d000 */
[----:B------:R-:W-:-:S05]  /*76cf0*/  @!P0 IMAD.MOV.U32 R3, RZ, RZ, 0x43d88000 ;  /* 0x43d88000ff038424 */ /* 0x000fca00078e00ff */
[----:B------:R0:W-:Y:S01]  /*76d00*/  @!P0 STG.E desc[UR4][R4.64], R3 ;  /* 0x0000000304008986 */ /* 0x0001e2000c101904 */
[----:B------:R-:W-:Y:S05]  /*76d10*/  @!P0 EXIT ;  /* 0x000000000000894d */ /* 0x000fea0003800000 */
[----:B0-----:R-:W-:-:S05]  /*76d20*/  IMAD.MOV.U32 R3, RZ, RZ, 0x43d80000 ;  /* 0x43d80000ff037424 */ /* 0x001fca00078e00ff */
[----:B------:R-:W-:Y:S01]  /*76d30*/  STG.E desc[UR4][R4.64], R3 ;  /* 0x0000000304007986 */ /* 0x000fe2000c101904 */
[----:B------:R-:W-:Y:S05]  /*76d40*/  EXIT ;  /* 0x000000000000794d */ /* 0x000fea0003800000 */
.L_x_2342:
        /* <DEDUP_REMOVED lines=19> */
.L_x_2352:
[----:B------:R-:W-:-:S13]  /*76e80*/  FSETP.NEU.AND P0, PT, R2, R7, PT ;  /* 0x000000070200720b */ /* 0x000fda0003f0d000 */
[----:B------:R-:W-:-:S05]  /*76e90*/  @!P0 IMAD.MOV.U32 R3, RZ, RZ, 0x43d68000 ;  /* 0x43d68000ff038424 */ /* 0x000fca00078e00ff */
[----:B------:R0:W-:Y:S01]  /*76ea0*/  @!P0 STG.E desc[UR4][R4.64], R3 ;  /* 0x0000000304008986 */ /* 0x0001e2000c101904 */
[----:B------:R-:W-:Y:S05]  /*76eb0*/  @!P0 EXIT ;  /* 0x000000000000894d */ /* 0x000fea0003800000 */
[----:B0-----:R-:W-:-:S05]  /*76ec0*/  IMAD.MOV.U32 R3, RZ, RZ, 0x43d60000 ;  /* 0x43d60000ff037424 */ /* 0x001fca00078e00ff */
[----:B------:R-:W-:Y:S01]  /*76ed0*/  STG.E desc[UR4][R4.64], R3 ;  /* 0x0000000304007986 */ /* 0x000fe2000c101904 */
[----:B------:R-:W-:Y:S05]  /*76ee0*/  EXIT ;  /* 0x000000000000794d */ /* 0x000fea0003800000 */
.L_x_2351:
        /* <DEDUP_REMOVED lines=11> */
.L_x_2353:
[----:B------:R-:W-:-:S13]  /*76fa0*/  FSETP.NEU.AND P0, PT, R2, R3, PT ;  /* 0x000000030200720b */ /* 0x000fda0003f0d000 */
[----:B------:R-:W-:-:S05]  /*76fb0*/  @!P0 IMAD.MOV.U32 R3, RZ, RZ, 0x43d48000 ;  /* 0x43d48000ff038424 */ /* 0x000fca00078e00ff */
[----:B------:R0:W-:Y:S01]  /*76fc0*/  @!P0 STG.E desc[UR4][R4.64], R3 ;  /* 0x0000000304008986 */ /* 0x0001e2000c101904 */
[----:B------:R-:W-:Y:S05]  /*76fd0*/  @!P0 EXIT ;  /* 0x000000000000894d */ /* 0x000fea0003800000 */
[----:B0-----:R-:W-:-:S05]  /*76fe0*/  IMAD.MOV.U32 R3, RZ, RZ, 0x43d40000 ;  /* 0x43d40000ff037424 */ /* 0x001fca00078e00ff */
[----:B------:R-:W-:Y:S01]  /*76ff0*/  STG.E desc[UR4][R4.64], R3 ;  /* 0x0000000304007986 */ /* 0x000fe2000c101904 */
[----:B------:R-:W-:Y:S05]  /*77000*/  EXIT ;  /* 0x000000000000794d */ /* 0x000fea0003800000 */
.L_x_2350:
        /* <DEDUP_REMOVED lines=15> */
.L_x_2355:
[----:B------:R-:W-:-:S13]  /*77100*/  FSETP.NEU.AND P0, PT, R2, R3, PT ;  /* 0x000000030200720b */ /* 0x000fda0003f0d000 */
[----:B------:R-:W-:-:S05]  /*77110*/  @!P0 IMAD.MOV.U32 R3, RZ, RZ, 0x43d28000 ;  /* 0x43d28000ff038424 */ /* 0x000fca00078e00ff */
[----:B------:R0:W-:Y:S01]  /*77120*/  @!P0 STG.E desc[UR4][R4.64], R3 ;  /* 0x0000000304008986 */ /* 0x0001e2000c101904 */
[----:B------:R-:W-:Y:S05]  /*77130*/  @!P0 EXIT ;  /* 0x000000000000894d */ /* 0x000fea0003800000 */
[----:B0-----:R-:W-:-:S05]  /*77140*/  IMAD.MOV.U32 R3, RZ, RZ, 0x43d20000 ;  /* 0x43d20000ff037424 */ /* 0x001fca00078e00ff */
[----:B------:R-:W-:Y:S01]  /*77150*/  STG.E desc[UR4][R4.64], R3 ;  /* 0x0000000304007986 */ /* 0x000fe2000c101904 */
[----:B------:R-:W-:Y:S05]  /*77160*/  EXIT ;  /* 0x000000000000794d */ /* 0x000fea0003800000 */
.L_x_2354:
        /* <DEDUP_REMOVED lines=11> */
.L_x_2356:
[----:B------:R-:W-:-:S13]  /*77220*/  FSETP.NEU.AND P0, PT, R2, R7, PT ;  /* 0x000000070200720b */ /* 0x000fda0003f0d000 */
[----:B------:R-:W-:-:S05]  /*77230*/  @!P0 IMAD.MOV.U32 R3, RZ, RZ, 0x43d08000 ;  /* 0x43d08000ff038424 */ /* 0x000fca00078e00ff */
[----:B------:R0:W-:Y:S01]  /*77240*/  @!P0 STG.E desc[UR4][R4.64], R3 ;  /* 0x0000000304008986 */ /* 0x0001e2000c101904 */
[----:B------:R-:W-:Y:S05]  /*77250*/  @!P0 EXIT ;  /* 0x000000000000894d */ /* 0x000fea0003800000 */
[----:B0-----:R-:W-:-:S05]  /*77260*/  IMAD.MOV.U32 R3, RZ, RZ, 0x43d00000 ;  /* 0x43d00000ff037424 */ /* 0x001fca00078e00ff */
[----:B------:R-:W-:Y:S01]  /*77270*/  STG.E desc[UR4][R4.64], R3 ;  /* 0x0000000304007986 */ /* 0x000fe2000c101904 */
[----:B------:R-:W-:Y:S05]  /*77280*/  EXIT ;  /* 0x000000000000794d */ /* 0x000fea0003800000 */
.L_x_2341:
        /* <DEDUP_REMOVED lines=23> */
.L_x_2360:
[----:B------:R-:W-:-:S13]  /*77400*/  FSETP.NEU.AND P0, PT, R2, R7, PT ;  /* 0x000000070200720b */ /* 0x000fda0003f0d000 */
[----:B------:R-:W-:-:S05]  /*77410*/  @!P0 IMAD.MOV.U32 R3, RZ, RZ, 0x43ce8000 ;  /* 0x43ce8000ff038424 */ /* 0x000fca00078e00ff */
[----:B------:R0:W-:Y:S01]  /*77420*/  @!P0 STG.E desc[UR4][R4.64], R3 ;  /* 0x0000000304008986 */ /* 0x0001e2000c101904 */
[----:B------:R-:W-:Y:S05]  /*77430*/  @!P0 EXIT ;  /* 0x000000000000894d */ /* 0x000fea0003800000 */
[----:B0-----:R-:W-:-:S05]  /*77440*/  IMAD.MOV.U32 R3, RZ, RZ, 0x43ce0000 ;  /* 0x43ce0000ff037424 */ /* 0x001fca00078e00ff */
[----:B------:R-:W-:Y:S01]  /*77450*/  STG.E desc[UR4][R4.64], R3 ;  /* 0x0000000304007986 */ /* 0x000fe2000c101904 */
[----:B------:R-:W-:Y:S05]  /*77460*/  EXIT ;  /* 0x000000000000794d */ /* 0x000fea0003800000 */
.L_x_2359:
        /* <DEDUP_REMOVED lines=11> */
.L_x_2361:
[----:B------:R-:W-:-:S13]  /*77520*/  FSETP.NEU.AND P0, PT, R2, R3, PT ;  /* 0x000000030200720b */ /* 0x000fda0003f0d000 */
[----:B------:R-:W-:-:S05]  /*77530*/  @!P0 IMAD.MOV.U32 R3, RZ, RZ, 0x43cc8000 ;  /* 0x43cc8000ff038424 */ /* 0x000fca00078e00ff */
[----:B------:R0:W-:Y:S01]  /*77540*/  @!P0 STG.E desc[UR4][R4.64], R3 ;  /* 0x0000000304008986 */ /* 0x0001e2000c101904 */
[----:B------:R-:W-:Y:S05]  /*77550*/  @!P0 EXIT ;  /* 0x000000000000894d */ /* 0x000fea0003800000 */
[----:B0-----:R-:W-:-:S05]  /*77560*/  IMAD.MOV.U32 R3, RZ, RZ, 0x43cc0000 ;  /* 0x43cc0000ff037424 */ /* 0x001fca00078e00ff */
[----:B------:R-:W-:Y:S01]  /*77570*/  STG.E desc[UR4][R4.64], R3 ;  /* 0x0000000304007986 */ /* 0x000fe2000c101904 */
[----:B------:R-:W-:Y:S05]  /*77580*/  EXIT ;  /* 0x000000000000794d */ /* 0x000fea0003800000 */
.L_x_2358:
        /* <DEDUP_REMOVED lines=15> */
.L_x_2363:
[----:B------:R-:W-:-:S13]  /*77680*/  FSETP.NEU.AND P0, PT, R2, R3, PT ;  /* 0x000000030200720b */ /* 0x000fda0003f0d000 */
[----:B------:R-:W-:-:S05]  /*77690*/  @!P0 IMAD.MOV.U32 R3, RZ, RZ, 0x43ca8000 ;  /* 0x43ca8000ff038424 */ /* 0x000fca00078e00ff */
[----:B------:R0:W-:Y:S01]  /*776a0*/  @!P0 STG.E desc[UR4][R4.64], R3 ;  /* 0x0000000304008986 */ /* 0x0001e2000c101904 */
[----:B------:R-:W-:Y:S05]  /*776b0*/  @!P0 EXIT ;  /* 0x000000000000894d */ /* 0x000fea0003800000 */
[----:B0-----:R-:W-:-:S05]  /*776c0*/  IMAD.MOV.U32 R3, RZ, RZ, 0x43ca0000 ;  /* 0x43ca0000ff037424 */ /* 0x001fca00078e00ff */
[----:B------:R-:W-:Y:S01]  /*776d0*/  STG.E desc[UR4][R4.64], R3 ;  /* 0x0000000304007986 */ /* 0x000fe2000c101904 */
[----:B------:R-:W-:Y:S05]  /*776e0*/  EXIT ;  /* 0x000000000000794d */ /* 0x000fea0003800000 */
.L_x_2362:
        /* <DEDUP_REMOVED lines=11> */
.L_x_2364:
[----:B------:R-:W-:-:S13]  /*777a0*/  FSETP.NEU.AND P0, PT, R2, R7, PT ;  /* 0x000000070200720b */ /* 0x000fda0003f0d000 */
[----:B------:R-:W-:-:S05]  /*777b0*/  @!P0 IMAD.MOV.U32 R3, RZ, RZ, 0x43c88000 ;  /* 0x43c88000ff038424 */ /* 0x000fca00078e00ff */
[----:B------:R0:W-:Y:S01]  /*777c0*/  @!P0 STG.E desc[UR4][R4.64], R3 ;  /* 0x0000000304008986 */ /* 0x0001e2000c101904 */
[----:B------:R-:W-:Y:S05]  /*777d0*/  @!P0 EXIT ;  /* 0x000000000000894d */ /* 0x000fea0003800000 */
[----:B0-----:R-:W-:-:S05]  /*777e0*/  IMAD.MOV.U32 R3, RZ, RZ, 0x43c80000 ;  /* 0x43c80000ff037424 */ /* 0x001fca00078e00ff */
[----:B------:R-:W-:Y:S01]  /*777f0*/  STG.E desc[UR4][R4.64], R3 ;  /* 0x0000000304007986 */ /* 0x000fe2000c101904 */
[----:B------:R-:W-:Y:S05]  /*77800*/  EXIT ;  /* 0x000000000000794d */ /* 0x000fea0003800000 */
.L_x_2357:
        /* <DEDUP_REMOVED lines=19> */
.L_x_2367:
[----:B------:R-:W-:-:S13]  /*77940*/  FSETP.NEU.AND P0, PT, R2, R3, PT ;  /* 0x000000030200720b */ /* 0x000fda0003f0d000 */
[----:B------:R-:W-:-:S05]  /*77950*/  @!P0 IMAD.MOV.U32 R3, RZ, RZ, 0x43c68000 ;  /* 0x43c68000ff038424 */ /* 0x000fca00078e00ff */
[----:B------:R0:W-:Y:S01]  /*77960*/  @!P0 STG.E desc[UR4][R4.64], R3 ;  /* 0x0000000304008986 */ /* 0x0001e2000c101904 */
[----:B------:R-:W-:Y:S05]  /*77970*/  @!P0 EXIT ;  /* 0x000000000000894d */ /* 0x000fea0003800000 */
[----:B0-----:R-:W-:-:S05]  /*77980*/  IMAD.MOV.U32 R3, RZ, RZ, 0x43c60000 ;  /* 0x43c60000ff037424 */ /* 0x001fca00078e00ff */
[----:B------:R-:W-:Y:S01]  /*77990*/  STG.E desc[UR4][R4.64], R3 ;  /* 0x0000000304007986 */ /* 0x000fe2000c101904 */
[----:B------:R-:W-:Y:S05]  /*779a0*/  EXIT ;  /* 0x000000000000794d */ /* 0x000fea0003800000 */
.L_x_2366:
        /* <DEDUP_REMOVED lines=11> */
.L_x_2368:
[----:B------:R-:W-:-:S13]  /*77a60*/  FSETP.NEU.AND P0, PT, R2, R7, PT ;  /* 0x000000070200720b */ /* 0x000fda0003f0d000 */
[----:B------:R-:W-:-:S05]  /*77a70*/  @!P0 IMAD.MOV.U32 R3, RZ, RZ, 0x43c48000 ;  /* 0x43c48000ff038424 */ /* 0x000fca00078e00ff */
[----:B------:R0:W-:Y:S01]  /*77a80*/  @!P0 STG.E desc[UR4][R4.64], R3 ;  /* 0x0000000304008986 */ /* 0x0001e2000c101904 */
[----:B------:R-:W-:Y:S05]  /*77a90*/  @!P0 EXIT ;  /* 0x000000000000894d */ /* 0x000fea0003800000 */
[----:B0-----:R-:W-:-:S05]  /*77aa0*/  IMAD.MOV.U32 R3, RZ, RZ, 0x43c40000 ;  /* 0x43c40000ff037424 */ /* 0x001fca00078e00ff */
[----:B------:R-:W-:Y:S01]  /*77ab0*/  STG.E desc[UR4][R4.64], R3 ;  /* 0x0000000304007986 */ /* 0x000fe2000c101904 */
[----:B------:R-:W-:Y:S05]  /*77ac0*/  EXIT ;  /* 0x000000000000794d */ /* 0x000fea0003800000 */
.L_x_2365:
        /* <DEDUP_REMOVED lines=15> */
.L_x_2370:
[----:B------:R-:W-:-:S13]  /*77bc0*/  FSETP.NEU.AND P0, PT, R2, R7, PT ;  /* 0x000000070200720b */ /* 0x000fda0003f0d000 */
[----:B------:R-:W-:-:S05]  /*77bd0*/  @!P0 IMAD.MOV.U32 R3, RZ, RZ, 0x43c28000 ;  /* 0x43c28000ff038424 */ /* 0x000fca00078e00ff */
[----:B------:R0:W-:Y:S01]  /*77be0*/  @!P0 STG.E desc[UR4][R4.64], R3 ;  /* 0x0000000304008986 */ /* 0x0001e2000c101904 */
[----:B------:R-:W-:Y:S05]  /*77bf0*/  @!P0 EXIT ;  /* 0x000000000000894d */ /* 0x000fea0003800000 */
[----:B0-----:R-:W-:-:S05]  /*77c00*/  IMAD.MOV.U32 R3, RZ, RZ, 0x43c20000 ;  /* 0x43c20000ff037424 */ /* 0x001fca00078e00ff */
[----:B------:R-:W-:Y:S01]  /*77c10*/  STG.E desc[UR4][R4.64], R3 ;  /* 0x0000000304007986 */ /* 0x000fe2000c101904 */
[----:B------:R-:W-:Y:S05]  /*77c20*/  EXIT ;  /* 0x000000000000794d */ /* 0x000fea0003800000 */
.L_x_2369:
        /* <DEDUP_REMOVED lines=11> */
.L_x_2371:
[----:B------:R-:W-:-:S13]  /*77ce0*/  FSETP.NEU.AND P0, PT, R2, R3, PT ;  /* 0x000000030200720b */ /* 0x000fda0003f0d000 */
[----:B------:R-:W-:-:S05]  /*77cf0*/  @!P0 IMAD.MOV.U32 R3, RZ, RZ, 0x43c08000 ;  /* 0x43c08000ff038424 */ /* 0x000fca00078e00ff */
[----:B------:R0:W-:Y:S01]  /*77d00*/  @!P0 STG.E desc[UR4][R4.64], R3 ;  /* 0x0000000304008986 */ /* 0x0001e2000c101904 */
[----:B------:R-:W-:Y:S05]  /*77d10*/  @!P0 EXIT ;  /* 0x000000000000894d */ /* 0x000fea0003800000 */
[----:B0-----:R-:W-:-:S05]  /*77d20*/  IMAD.MOV.U32 R3, RZ, RZ, 0x43c00000 ;  /* 0x43c00000ff037424 */ /* 0x001fca00078e00ff */
[----:B------:R-:W-:Y:S01]  /*77d30*/  STG.E desc[UR4][R4.64], R3 ;  /* 0x0000000304007986 */ /* 0x000fe2000c101904 */
[----:B------:R-:W-:Y:S05]  /*77d40*/  EXIT ;  /* 0x000000000000794d */ /* 0x000fea0003800000 */
.L_x_2308:
        /* <DEDUP_REMOVED lines=31> */
.L_x_2377:
[----:B------:R-:W-:-:S13]  /*77f40*/  FSETP.NEU.AND P0, PT, R2, R3, PT ;  /* 0x000000030200720b */ /* 0x000fda0003f0d000 */
[----:B------:R-:W-:-:S05]  /*77f50*/  @!P0 IMAD.MOV.U32 R3, RZ, RZ, 0x43be8000 ;  /* 0x43be8000ff038424 */ /* 0x000fca00078e00ff */
[----:B------:R0:W-:Y:S01]  /*77f60*/  @!P0 STG.E desc[UR4][R4.64], R3 ;  /* 0x0000000304008986 */ /* 0x0001e2000c101904 */
[----:B------:R-:W-:Y:S05]  /*77f70*/  @!P0 EXIT ;  /* 0x000000000000894d */ /* 0x000fea0003800000 */
[----:B0-----:R-:W-:-:S05]  /*77f80*/  IMAD.MOV.U32 R3, RZ, RZ, 0x43be0000 ;  /* 0x43be0000ff037424 */ /* 0x001fca00078e00ff */
[----:B------:R-:W-:Y:S01]  /*77f90*/  STG.E desc[UR4][R4.64], R3 ;  /* 0x0000000304007986 */ /* 0x000fe2000c101904 */
[----:B------:R-:W-:Y:S05]  /*77fa0*/  EXIT ;  /* 0x000000000000794d */ /* 0x000fea0003800000 */
.L_x_2376:
        /* <DEDUP_REMOVED lines=11> */
.L_x_2378:
[----:B------:R-:W-:-:S13]  /*78060*/  FSETP.NEU.AND P0, PT, R2, R7, PT ;  /* 0x000000070200720b */ /* 0x000fda0003f0d000 */
[----:B------:R-:W-:-:S05]  /*78070*/  @!P0 IMAD.MOV.U32 R3, RZ, RZ, 0x43bc8000 ;  /* 0x43bc8000ff038424 */ /* 0x000fca00078e00ff */
[----:B------:R0:W-:Y:S01]  /*78080*/  @!P0 STG.E desc[UR4][R4.64], R3 ;  /* 0x0000000304008986 */ /* 0x0001e2000c101904 */
[----:B------:R-:W-:Y:S05]  /*78090*/  @!P0 EXIT ;  /* 0x000000000000894d */ /* 0x000fea0003800000 */
[----:B0-----:R-:W-:-:S05]  /*780a0*/  IMAD.MOV.U32 R3, RZ, RZ, 0x43bc0000 ;  /* 0x43bc0000ff037424 */ /* 0x001fca00078e00ff */
[----:B------:R-:W-:Y:S01]  /*780b0*/  STG.E desc[UR4][R4.64], R3 ;  /* 0x0000000304007986 */ /* 0x000fe2000c101904 */
[----:B------:R-:W-:Y:S05]  /*780c0*/  EXIT ;  /* 0x000000000000794d */ /* 0x000fea0003800000 */
.L_x_2375:
        /* <DEDUP_REMOVED lines=15> */
.L_x_2380:
[----:B------:R-:W-:-:S13]  /*781c0*/  FSETP.NEU.AND P0, PT, R2, R7, PT ;  /* 0x000000070200720b */ /* 0x000fda0003f0d000 */
[----:B------:R-:W-:-:S05]  /*781d0*/  @!P0 IMAD.MOV.U32 R3, RZ, RZ, 0x43ba8000 ;  /* 0x43ba8000ff038424 */ /* 0x000fca00078e00ff */
[----:B------:R0:W-:Y:S01]  /*781e0*/  @!P0 STG.E desc[UR4][R4.64], R3 ;  /* 0x0000000304008986 */ /* 0x0001e2000c101904 */
[----:B------:R-:W-:Y:S05]  /*781f0*/  @!P0 EXIT ;  /* 0x000000000000894d */ /* 0x000fea0003800000 */
[----:B0-----:R-:W-:-:S05]  /*78200*/  IMAD.MOV.U32 R3, RZ, RZ, 0x43ba0000 ;  /* 0x43ba0000ff037424 */ /* 0x001fca00078e00ff */
[----:B------:R-:W-:Y:S01]  /*78210*/  STG.E desc[UR4][R4.64], R3 ;  /* 0x0000000304007986 */ /* 0x000fe2000c101904 */
[----:B------:R-:W-:Y:S05]  /*78220*/  EXIT ;  /* 0x000000000000794d */ /* 0x000fea0003800000 */
.L_x_2379:
        /* <DEDUP_REMOVED lines=11> */
.L_x_2381:
[----:B------:R-:W-:-:S13]  /*782e0*/  FSETP.NEU.AND P0, PT, R2, R3, PT ;  /* 0x000000030200720b */ /* 0x000fda0003f0d000 */
[----:B------:R-:W-:-:S05]  /*782f0*/  @!P0 IMAD.MOV.U32 R3, RZ, RZ, 0x43b88000 ;  /* 0x43b88000ff038424 */ /* 0x000fca00078e00ff */
[----:B------:R0:W-:Y:S01]  /*78300*/  @!P0 STG.E desc[UR4][R4.64], R3 ;  /* 0x0000000304008986 */ /* 0x0001e2000c101904 */
[----:B------:R-:W-:Y:S05]  /*78310*/  @!P0 EXIT ;  /* 0x000000000000894d */ /* 0x000fea0003800000 */
[----:B0-----:R-:W-:-:S05]  /*78320*/  IMAD.MOV.U32 R3, RZ, RZ, 0x43b80000 ;  /* 0x43b80000ff037424 */ /* 0x001fca00078e00ff */
[----:B------:R-:W-:Y:S01]  /*78330*/  STG.E desc[UR4][R4.64], R3 ;  /* 0x0000000304007986 */ /* 0x000fe2000c101904 */
[----:B------:R-:W-:Y:S05]  /*78340*/  EXIT ;  /* 0x000000000000794d */ /* 0x000fea0003800000 */
.L_x_2374:
        /* <DEDUP_REMOVED lines=19> */
.L_x_2384:
[----:B------:R-:W-:-:S13]  /*78480*/  FSETP.NEU.AND P0, PT, R2, R7, PT ;  /* 0x000000070200720b */ /* 0x000fda0003f0d000 */
[----:B------:R-:W-:-:S05]  /*78490*/  @!P0 IMAD.MOV.U32 R3, RZ, RZ, 0x43b68000 ;  /* 0x43b68000ff038424 */ /* 0x000fca00078e00ff */
[----:B------:R0:W-:Y:S01]  /*784a0*/  @!P0 STG.E desc[UR4][R4.64], R3 ;  /* 0x0000000304008986 */ /* 0x0001e2000c101904 */
[----:B------:R-:W-:Y:S05]  /*784b0*/  @!P0 EXIT ;  /* 0x000000000000894d */ /* 0x000fea0003800000 */
[----:B0-----:R-:W-:-:S05]  /*784c0*/  IMAD.MOV.U32 R3, RZ, RZ, 0x43b60000 ;  /* 0x43b60000ff037424 */ /* 0x001fca00078e00ff */
[----:B------:R-:W-:Y:S01]  /*784d0*/  STG.E desc[UR4][R4.64], R3 ;  /* 0x0000000304007986 */ /* 0x000fe2000c101904 */
[----:B------:R-:W-:Y:S05]  /*784e0*/  EXIT ;  /* 0x000000000000794d */ /* 0x000fea0003800000 */
.L_x_2383:
        /* <DEDUP_REMOVED lines=11> */
.L_x_2385:
[----:B------:R-:W-:-:S13]  /*785a0*/  FSETP.NEU.AND P0, PT, R2, R3, PT ;  /* 0x000000030200720b */ /* 0x000fda0003f0d000 */
[----:B------:R-:W-:-:S05]  /*785b0*/  @!P0 IMAD.MOV.U32 R3, RZ, RZ, 0x43b48000 ;  /* 0x43b48000ff038424 */ /* 0x000fca00078e00ff */
[----:B------:R0:W-:Y:S01]  /*785c0*/  @!P0 STG.E desc[UR4][R4.64], R3 ;  /* 0x0000000304008986 */ /* 0x0001e2000c101904 */
[----:B------:R-:W-:Y:S05]  /*785d0*/  @!P0 EXIT ;  /* 0x000000000000894d */ /* 0x000fea0003800000 */
[----:B0-----:R-:W-:-:S05]  /*785e0*/  IMAD.MOV.U32 R3, RZ, RZ, 0x43b40000 ;  /* 0x43b40000ff037424 */ /* 0x001fca00078e00ff */
[----:B------:R-:W-:Y:S01]  /*785f0*/  STG.E desc[UR4][R4.64], R3 ;  /* 0x0000000304007986 */ /* 0x000fe2000c101904 */
[----:B------:R-:W-:Y:S05]  /*78600*/  EXIT ;  /* 0x000000000000794d */ /* 0x000fea0003800000 */
.L_x_2382:
        /* <DEDUP_REMOVED lines=15> */
.L_x_2387:
[----:B------:R-:W-:-:S13]  /*78700*/  FSETP.NEU.AND P0, PT, R2, R3, PT ;  /* 0x000000030200720b */ /* 0x000fda0003f0d000 */
[----:B------:R-:W-:-:S05]  /*78710*/  @!P0 IMAD.MOV.U32 R3, RZ, RZ, 0x43b28000 ;  /* 0x43b28000ff038424 */ /* 0x000fca00078e00ff */
[----:B------:R0:W-:Y:S01]  /*78720*/  @!P0 STG.E desc[UR4][R4.64], R3 ;  /* 0x0000000304008986 */ /* 0x0001e2000c101904 */
[----:B------:R-:W-:Y:S05]  /*78730*/  @!P0 EXIT ;  /* 0x000000000000894d */ /* 0x000fea0003800000 */
[----:B0-----:R-:W-:-:S05]  /*78740*/  IMAD.MOV.U32 R3, RZ, RZ, 0x43b20000 ;  /* 0x43b20000ff037424 */ /* 0x001fca00078e00ff */
[----:B------:R-:W-:Y:S01]  /*78750*/  STG.E desc[UR4][R4.64], R3 ;  /* 0x0000000304007986 */ /* 0x000fe2000c101904 */
[----:B------:R-:W-:Y:S05]  /*78760*/  EXIT ;  /* 0x000000000000794d */ /* 0x000fea0003800000 */
.L_x_2386:
        /* <DEDUP_REMOVED lines=11> */
.L_x_2388:
[----:B------:R-:W-:-:S13]  /*78820*/  FSETP.NEU.AND P0, PT, R2, R7, PT ;  /* 0x000000070200720b */ /* 0x000fda0003f0d000 */
[----:B------:R-:W-:-:S05]  /*78830*/  @!P0 IMAD.MOV.U32 R3, RZ, RZ, 0x43b08000 ;  /* 0x43b08000ff038424 */ /* 0x000fca00078e00ff */
[----:B------:R0:W-:Y:S01]  /*78840*/  @!P0 STG.E desc[UR4][R4.64], R3 ;  /* 0x0000000304008986 */ /* 0x0001e2000c101904 */
[----:B------:R-:W-:Y:S05]  /*78850*/  @!P0 EXIT ;  /* 0x000000000000894d */ /* 0x000fea0003800000 */
[----:B0-----:R-:W-:-:S05]  /*78860*/  IMAD.MOV.U32 R3, RZ, RZ, 0x43b00000 ;  /* 0x43b00000ff037424 */ /* 0x001fca00078e00ff */
[----:B------:R-:W-:Y:S01]  /*78870*/  STG.E desc[UR4][R4.64], R3 ;  /* 0x0000000304007986 */ /* 0x000fe2000c101904 */
[----:B------:R-:W-:Y:S05]  /*78880*/  EXIT ;  /* 0x000000000000794d */ /* 0x000fea0003800000 */
.L_x_2373:
        /* <DEDUP_REMOVED lines=23> */
.L_x_2392:
[----:B------:R-:W-:-:S13]  /*78a00*/  FSETP.NEU.AND P0, PT, R2, R7, PT ;  /* 0x000000070200720b */ /* 0x000fda0003f0d000 */
[----:B------:R-:W-:-:S05]  /*78a10*/  @!P0 IMAD.MOV.U32 R3, RZ, RZ, 0x43ae8000 ;  /* 0x43ae8000ff038424 */ /* 0x000fca00078e00ff */
[----:B------:R0:W-:Y:S01]  /*78a20*/  @!P0 STG.E desc[UR4][R4.64], R3 ;  /* 0x0000000304008986 */ /* 0x0001e2000c101904 */
[----:B------:R-:W-:Y:S05]  /*78a30*/  @!P0 EXIT ;  /* 0x000000000000894d */ /* 0x000fea0003800000 */
[----:B0-----:R-:W-:-:S05]  /*78a40*/  IMAD.MOV.U32 R3, RZ, RZ, 0x43ae0000 ;  /* 0x43ae0000ff037424 */ /* 0x001fca00078e00ff */
[----:B------:R-:W-:Y:S01]  /*78a50*/  STG.E desc[UR4][R4.64], R3 ;  /* 0x0000000304007986 */ /* 0x000fe2000c101904 */
[----:B------:R-:W-:Y:S05]  /*78a60*/  EXIT ;  /* 0x000000000000794d */ /* 0x000fea0003800000 */
.L_x_2391:
        /* <DEDUP_REMOVED lines=11> */
.L_x_2393:
[----:B------:R-:W-:-:S13]  /*78b20*/  FSETP.NEU.AND P0, PT, R2, R3, PT ;  /* 0x000000030200720b */ /* 0x000fda0003f0d000 */
[----:B------:R-:W-:-:S05]  /*78b30*/  @!P0 IMAD.MOV.U32 R3, RZ, RZ, 0x43ac8000 ;  /* 0x43ac8000ff038424 */ /* 0x000fca00078e00ff */
[----:B------:R0:W-:Y:S01]  /*78b40*/  @!P0 STG.E desc[UR4][R4.64], R3 ;  /* 0x0000000304008986 */ /* 0x0001e2000c101904 */
[----:B------:R-:W-:Y:S05]  /*78b50*/  @!P0 EXIT ;  /* 0x000000000000894d */ /* 0x000fea0003800000 */
[----:B0-----:R-:W-:-:S05]  /*78b60*/  IMAD.MOV.U32 R3, RZ, RZ, 0x43ac0000 ;  /* 0x43ac0000ff037424 */ /* 0x001fca00078e00ff */
[----:B------:R-:W-:Y:S01]  /*78b70*/  STG.E desc[UR4][R4.64], R3 ;  /* 0x0000000304007986 */ /* 0x000fe2000c101904 */
[----:B------:R-:W-:Y:S05]  /*78b80*/  EXIT ;  /* 0x000000000000794d */ /* 0x000fea0003800000 */
.L_x_2390:
        /* <DEDUP_REMOVED lines=15> */
.L_x_2395:
[----:B------:R-:W-:-:S13]  /*78c80*/  FSETP.NEU.AND P0, PT, R2, R3, PT ;  /* 0x000000030200720b */ /* 0x000fda0003f0d000 */
[----:B------:R-:W-:-:S05]  /*78c90*/  @!P0 IMAD.MOV.U32 R3, RZ, RZ, 0x43aa8000 ;  /* 0x43aa8000ff038424 */ /* 0x000fca00078e00ff */
[----:B------:R0:W-:Y:S01]  /*78ca0*/  @!P0 STG.E desc[UR4][R4.64], R3 ;  /* 0x0000000304008986 */ /* 0x0001e2000c101904 */
[----:B------:R-:W-:Y:S05]  /*78cb0*/  @!P0 EXIT ;  /* 0x000000000000894d */ /* 0x000fea0003800000 */
[----:B0-----:R-:W-:-:S05]  /*78cc0*/  IMAD.MOV.U32 R3, RZ, RZ, 0x43aa0000 ;  /* 0x43aa0000ff037424 */ /* 0x001fca00078e00ff */
[----:B------:R-:W-:Y:S01]  /*78cd0*/  STG.E desc[UR4][R4.64], R3 ;  /* 0x0000000304007986 */ /* 0x000fe2000c101904 */
[----:B------:R-:W-:Y:S05]  /*78ce0*/  EXIT ;  /* 0x000000000000794d */ /* 0x000fea0003800000 */
.L_x_2394:
        /* <DEDUP_REMOVED lines=11> */
.L_x_2396:
[----:B------:R-:W-:-:S13]  /*78da0*/  FSETP.NEU.AND P0, PT, R2, R7, PT ;  /* 0x000000070200720b */ /* 0x000fda0003f0d000 */
[----:B------:R-:W-:-:S05]  /*78db0*/  @!P0 IMAD.MOV.U32 R3, RZ, RZ, 0x43a88000 ;  /* 0x43a88000ff038424 */ /* 0x000fca00078e00ff */
[----:B------:R0:W-:Y:S01]  /*78dc0*/  @!P0 STG.E desc[UR4][R4.64], R3 ;  /* 0x0000000304008986 */ /* 0x0001e2000c101904 */
[----:B------:R-:W-:Y:S05]  /*78dd0*/  @!P0 EXIT ;  /* 0x000000000000894d */ /* 0x000fea0003800000 */
[----:B0-----:R-:W-:-:S05]  /*78de0*/  IMAD.MOV.U32 R3, RZ, RZ, 0x43a80000 ;  /* 0x43a80000ff037424 */ /* 0x001fca00078e00ff */
[----:B------:R-:W-:Y:S01]  /*78df0*/  STG.E desc[UR4][R4.64], R3 ;  /* 0x0000000304007986 */ /* 0x000fe2000c101904 */
[----:B------:R-:W-:Y:S05]  /*78e00*/  EXIT ;  /* 0x000000000000794d */ /* 0x000fea0003800000 */
.L_x_2389:
        /* <DEDUP_REMOVED lines=19> */
.L_x_2399:
[----:B------:R-:W-:-:S13]  /*78f40*/  FSETP.NEU.AND P0, PT, R2, R3, PT ;  /* 0x000000030200720b */ /* 0x000fda0003f0d000 */
[----:B------:R-:W-:-:S05]  /*78f50*/  @!P0 IMAD.MOV.U32 R3, RZ, RZ, 0x43a68000 ;  /* 0x43a68000ff038424 */ /* 0x000fca00078e00ff */
[----:B------:R0:W-:Y:S01]  /*78f60*/  @!P0 STG.E desc[UR4][R4.64], R3 ;  /* 0x0000000304008986 */ /* 0x0001e2000c101904 */
[----:B------:R-:W-:Y:S05]  /*78f70*/  @!P0 EXIT ;  /* 0x000000000000894d */ /* 0x000fea0003800000 */
[----:B0-----:R-:W-:-:S05]  /*78f80*/  IMAD.MOV.U32 R3, RZ, RZ, 0x43a60000 ;  /* 0x43a60000ff037424 */ /* 0x001fca00078e00ff */
[----:B------:R-:W-:Y:S01]  /*78f90*/  STG.E desc[UR4][R4.64], R3 ;  /* 0x0000000304007986 */ /* 0x000fe2000c101904 */
[----:B------:R-:W-:Y:S05]  /*78fa0*/  EXIT ;  /* 0x000000000000794d */ /* 0x000fea0003800000 */
.L_x_2398:
        /* <DEDUP_REMOVED lines=11> */
.L_x_2400:
[----:B------:R-:W-:-:S13]  /*79060*/  FSETP.NEU.AND P0, PT, R2, R7, PT ;  /* 0x000000070200720b */ /* 0x000fda0003f0d000 */
[----:B------:R-:W-:-:S05]  /*79070*/  @!P0 IMAD.MOV.U32 R3, RZ, RZ, 0x43a48000 ;  /* 0x43a48000ff038424 */ /* 0x000fca00078e00ff */
[----:B------:R0:W-:Y:S01]  /*79080*/  @!P0 STG.E desc[UR4][R4.64], R3 ;  /* 0x0000000304008986 */ /* 0x0001e2000c101904 */
[----:B------:R-:W-:Y:S05]  /*79090*/  @!P0 EXIT ;  /* 0x000000000000894d */ /* 0x000fea0003800000 */
[----:B0-----:R-:W-:-:S05]  /*790a0*/  IMAD.MOV.U32 R3, RZ, RZ, 0x43a40000 ;  /* 0x43a40000ff037424 */ /* 0x001fca00078e00ff */
[----:B------:R-:W-:Y:S01]  /*790b0*/  STG.E desc[UR4][R4.64], R3 ;  /* 0x0000000304007986 */ /* 0x000fe2000c101904 */
[----:B------:R-:W-:Y:S05]  /*790c0*/  EXIT ;  /* 0x000000000000794d */ /* 0x000fea0003800000 */
.L_x_2397:
        /* <DEDUP_REMOVED lines=15> */
.L_x_2402:
[----:B------:R-:W-:-:S13]  /*791c0*/  FSETP.NEU.AND P0, PT, R2, R7, PT ;  /* 0x000000070200720b */ /* 0x000fda0003f0d000 */
[----:B------:R-:W-:-:S05]  /*791d0*/  @!P0 IMAD.MOV.U32 R3, RZ, RZ, 0x43a28000 ;  /* 0x43a28000ff038424 */ /* 0x000fca00078e00ff */
[----:B------:R0:W-:Y:S01]  /*791e0*/  @!P0 STG.E desc[UR4][R4.64], R3 ;  /* 0x0000000304008986 */ /* 0x0001e2000c101904 */
[----:B------:R-:W-:Y:S05]  /*791f0*/  @!P0 EXIT ;  /* 0x000000000000894d */ /* 0x000fea0003800000 */
[----:B0-----:R-:W-:-:S05]  /*79200*/  IMAD.MOV.U32 R3, RZ, RZ, 0x43a20000 ;  /* 0x43a20000ff037424 */ /* 0x001fca00078e00ff */
[----:B------:R-:W-:Y:S01]  /*79210*/  STG.E desc[UR4][R4.64], R3 ;  /* 0x0000000304007986 */ /* 0x000fe2000c101904 */
[----:B------:R-:W-:Y:S05]  /*79220*/  EXIT ;  /* 0x000000000000794d */ /* 0x000fea0003800000 */
.L_x_2401:
        /* <DEDUP_REMOVED lines=11> */
.L_x_2403:
[----:B------:R-:W-:-:S13]  /*792e0*/  FSETP.NEU.AND P0, PT, R2, R3, PT ;  /* 0x000000030200720b */ /* 0x000fda0003f0d000 */
[----:B------:R-:W-:-:S05]  /*792f0*/  @!P0 IMAD.MOV.U32 R3, RZ, RZ, 0x43a08000 ;  /* 0x43a08000ff038424 */ /* 0x000fca00078e00ff */
[----:B------:R0:W-:Y:S01]  /*79300*/  @!P0 STG.E desc[UR4][R4.64], R3 ;  /* 0x0000000304008986 */ /* 0x0001e2000c101904 */
[----:B------:R-:W-:Y:S05]  /*79310*/  @!P0 EXIT ;  /* 0x000000000000894d */ /* 0x000fea0003800000 */
[----:B0-----:R-:W-:-:S05]  /*79320*/  IMAD.MOV.U32 R3, RZ, RZ, 0x43a00000 ;  /* 0x43a00000ff037424 */ /* 0x001fca00078e00ff */
[----:B------:R-:W-:Y:S01]  /*79330*/  STG.E desc[UR4][R4.64], R3 ;  /* 0x0000000304007986 */ /* 0x000fe2000c101904 */
[----:B------:R-:W-:Y:S05]  /*79340*/  EXIT ;  /* 0x000000000000794d */ /* 0x000fea0003800000 */
.L_x_2372:
        /* <DEDUP_REMOVED lines=27> */
.L_x_2408:
[----:B------:R-:W-:-:S13]  /*79500*/  FSETP.NEU.AND P0, PT, R2, R7, PT ;  /* 0x000000070200720b */ /* 0x000fda0003f0d000 */
[----:B------:R-:W-:-:S05]  /*79510*/  @!P0 IMAD.MOV.U32 R3, RZ, RZ, 0x439e8000 ;  /* 0x439e8000ff038424 */ /* 0x000fca00078e00ff */
[----:B------:R0:W-:Y:S01]  /*79520*/  @!P0 STG.E desc[UR4][R4.64], R3 ;  /* 0x0000000304008986 */ /* 0x0001e2000c101904 */
[----:B------:R-:W-:Y:S05]  /*79530*/  @!P0 EXIT ;  /* 0x000000000000894d */ /* 0x000fea0003800000 */
[----:B0-----:R-:W-:-:S05]  /*79540*/  IMAD.MOV.U32 R3, RZ, RZ, 0x439e0000 ;  /* 0x439e0000ff037424 */ /* 0x001fca00078e00ff */
[----:B------:R-:W-:Y:S01]  /*79550*/  STG.E desc[UR4][R4.64], R3 ;  /* 0x0000000304007986 */ /* 0x000fe2000c101904 */
[----:B------:R-:W-:Y:S05]  /*79560*/  EXIT ;  /* 0x000000000000794d */ /* 0x000fea0003800000 */
.L_x_2407:
        /* <DEDUP_REMOVED lines=11> */
.L_x_2409:
[----:B------:R-:W-:-:S13]  /*79620*/  FSETP.NEU.AND P0, PT, R2, R3, PT ;  /* 0x000000030200720b */ /* 0x000fda0003f0d000 */
[----:B------:R-:W-:-:S05]  /*79630*/  @!P0 IMAD.MOV.U32 R3, RZ, RZ, 0x439c8000 ;  /* 0x439c8000ff038424 */ /* 0x000fca00078e00ff */
[----:B------:R0:W-:Y:S01]  /*79640*/  @!P0 STG.E desc[UR4][R4.64], R3 ;  /* 0x0000000304008986 */ /* 0x0001e2000c101904 */
[----:B------:R-:W-:Y:S05]  /*79650*/  @!P0 EXIT ;  /* 0x000000000000894d */ /* 0x000fea0003800000 */
[----:B0-----:R-:W-:-:S05]  /*79660*/  IMAD.MOV.U32 R3, RZ, RZ, 0x439c0000 ;  /* 0x439c0000ff037424 */ /* 0x001fca00078e00ff */
[----:B------:R-:W-:Y:S01]  /*79670*/  STG.E desc[UR4][R4.64], R3 ;  /* 0x0000000304007986 */ /* 0x000fe2000c101904 */
[----:B------:R-:W-:Y:S05]  /*79680*/  EXIT ;  /* 0x000000000000794d */ /* 0x000fea0003800000 */
.L_x_2406:
        /* <DEDUP_REMOVED lines=15> */
.L_x_2411:
[----:B------:R-:W-:-:S13]  /*79780*/  FSETP.NEU.AND P0, PT, R2, R3, PT ;  /* 0x000000030200720b */ /* 0x000fda0003f0d000 */
[----:B------:R-:W-:-:S05]  /*79790*/  @!P0 IMAD.MOV.U32 R3, RZ, RZ, 0x439a8000 ;  /* 0x439a8000ff038424 */ /* 0x000fca00078e00ff */
[----:B------:R0:W-:Y:S01]  /*797a0*/  @!P0 STG.E desc[UR4][R4.64], R3 ;  /* 0x0000000304008986 */ /* 0x0001e2000c101904 */
[----:B------:R-:W-:Y:S05]  /*797b0*/  @!P0 EXIT ;  /* 0x000000000000894d */ /* 0x000fea0003800000 */
[----:B0-----:R-:W-:-:S05]  /*797c0*/  IMAD.MOV.U32 R3, RZ, RZ, 0x439a0000 ;  /* 0x439a0000ff037424 */ /* 0x001fca00078e00ff */
[----:B------:R-:W-:Y:S01]  /*797d0*/  STG.E desc[UR4][R4.64], R3 ;  /* 0x0000000304007986 */ /* 0x000fe2000c101904 */
[----:B------:R-:W-:Y:S05]  /*797e0*/  EXIT ;  /* 0x000000000000794d */ /* 0x000fea0003800000 */
.L_x_2410:
        /* <DEDUP_REMOVED lines=11> */
.L_x_2412:
[----:B------:R-:W-:-:S13]  /*798a0*/  FSETP.NEU.AND P0, PT, R2, R7, PT ;  /* 0x000000070200720b */ /* 0x000fda0003f0d000 */
[----:B------:R-:W-:-:S05]  /*798b0*/  @!P0 IMAD.MOV.U32 R3, RZ, RZ, 0x43988000 ;  /* 0x43988000ff038424 */ /* 0x000fca00078e00ff */
[----:B------:R0:W-:Y:S01]  /*798c0*/  @!P0 STG.E desc[UR4][R4.64], R3 ;  /* 0x0000000304008986 */ /* 0x0001e2000c101904 */
[----:B------:R-:W-:Y:S05]  /*798d0*/  @!P0 EXIT ;  /* 0x000000000000894d */ /* 0x000fea0003800000 */
[----:B0-----:R-:W-:-:S05]  /*798e0*/  IMAD.MOV.U32 R3, RZ, RZ, 0x43980000 ;  /* 0x43980000ff037424 */ /* 0x001fca00078e00ff */
[----:B------:R-:W-:Y:S01]  /*798f0*/  STG.E desc[UR4][R4.64], R3 ;  /* 0x0000000304007986 */ /* 0x000fe2000c101904 */
[----:B------:R-:W-:Y:S05]  /*79900*/  EXIT ;  /* 0x000000000000794d */ /* 0x000fea0003800000 */
.L_x_2405:
        /* <DEDUP_REMOVED lines=19> */
.L_x_2415:
[----:B------:R-:W-:-:S13]  /*79a40*/  FSETP.NEU.AND P0, PT, R2, R3, PT ;  /* 0x000000030200720b */ /* 0x000fda0003f0d000 */
[----:B------:R-:W-:-:S05]  /*79a50*/  @!P0 IMAD.MOV.U32 R3, RZ, RZ, 0x43968000 ;  /* 0x43968000ff038424 */ /* 0x000fca00078e00ff */
[----:B------:R0:W-:Y:S01]  /*79a60*/  @!P0 STG.E desc[UR4][R4.64], R3 ;  /* 0x0000000304008986 */ /* 0x0001e2000c101904 */
[----:B------:R-:W-:Y:S05]  /*79a70*/  @!P0 EXIT ;  /* 0x000000000000894d */ /* 0x000fea0003800000 */
[----:B0-----:R-:W-:-:S05]  /*79a80*/  IMAD.MOV.U32 R3, RZ, RZ, 0x43960000 ;  /* 0x43960000ff037424 */ /* 0x001fca00078e00ff */
[----:B------:R-:W-:Y:S01]  /*79a90*/  STG.E desc[UR4][R4.64], R3 ;  /* 0x0000000304007986 */ /* 0x000fe2000c101904 */
[----:B------:R-:W-:Y:S05]  /*79aa0*/  EXIT ;  /* 0x000000000000794d */ /* 0x000fea0003800000 */
.L_x_2414:
        /* <DEDUP_REMOVED lines=11> */
.L_x_2416:
[----:B------:R-:W-:-:S13]  /*79b60*/  FSETP.NEU.AND P0, PT, R2, R7, PT ;  /* 0x000000070200720b */ /* 0x000fda0003f0d000 */
[----:B------:R-:W-:-:S05]  /*79b70*/  @!P0 IMAD.MOV.U32 R3, RZ, RZ, 0x43948000 ;  /* 0x43948000ff038424 */ /* 0x000fca00078e00ff */
[----:B------:R0:W-:Y:S01]  /*79b80*/  @!P0 STG.E desc[UR4][R4.64], R3 ;  /* 0x0000000304008986 */ /* 0x0001e2000c101904 */
[----:B------:R-:W-:Y:S05]  /*79b90*/  @!P0 EXIT ;  /* 0x000000000000894d */ /* 0x000fea0003800000 */
[----:B0-----:R-:W-:-:S05]  /*79ba0*/  IMAD.MOV.U32 R3, RZ, RZ, 0x43940000 ;  /* 0x43940000ff037424 */ /* 0x001fca00078e00ff */
[----:B------:R-:W-:Y:S01]  /*79bb0*/  STG.E desc[UR4][R4.64], R3 ;  /* 0x0000000304007986 */ /* 0x000fe2000c101904 */
[----:B------:R-:W-:Y:S05]  /*79bc0*/  EXIT ;  /* 0x000000000000794d */ /* 0x000fea0003800000 */
.L_x_2413:
        /* <DEDUP_REMOVED lines=15> */
.L_x_2418:
[----:B------:R-:W-:-:S13]  /*79cc0*/  FSETP.NEU.AND P0, PT, R2, R7, PT ;  /* 0x000000070200720b */ /* 0x000fda0003f0d000 */
[----:B------:R-:W-:-:S05]  /*79cd0*/  @!P0 IMAD.MOV.U32 R3, RZ, RZ, 0x43928000 ;  /* 0x43928000ff038424 */ /* 0x000fca00078e00ff */
[----:B------:R0:W-:Y:S01]  /*79ce0*/  @!P0 STG.E desc[UR4][R4.64], R3 ;  /* 0x0000000304008986 */ /* 0x0001e2000c101904 */
[----:B------:R-:W-:Y:S05]  /*79cf0*/  @!P0 EXIT ;  /* 0x000000000000894d */ /* 0x000fea0003800000 */
[----:B0-----:R-:W-:-:S05]  /*79d00*/  IMAD.MOV.U32 R3, RZ, RZ, 0x43920000 ;  /* 0x43920000ff037424 */ /* 0x001fca00078e00ff */
[----:B------:R-:W-:Y:S01]  /*79d10*/  STG.E desc[UR4][R4.64], R3 ;  /* 0x0000000304007986 */ /* 0x000fe2000c101904 */
[----:B------:R-:W-:Y:S05]  /*79d20*/  EXIT ;  /* 0x000000000000794d */ /* 0x000fea0003800000 */
.L_x_2417:
        /* <DEDUP_REMOVED lines=11> */
.L_x_2419:
[----:B------:R-:W-:-:S13]  /*79de0*/  FSETP.NEU.AND P0, PT, R2, R3, PT ;  /* 0x000000030200720b */ /* 0x000fda0003f0d000 */
[----:B------:R-:W-:-:S05]  /*79df0*/  @!P0 IMAD.MOV.U32 R3, RZ, RZ, 0x43908000 ;  /* 0x43908000ff038424 */ /* 0x000fca00078e00ff */
[----:B------:R0:W-:Y:S01]  /*79e00*/  @!P0 STG.E desc[UR4][R4.64], R3 ;  /* 0x0000000304008986 */ /* 0x0001e2000c101904 */
[----:B------:R-:W-:Y:S05]  /*79e10*/  @!P0 EXIT ;  /* 0x000000000000894d */ /* 0x000fea0003800000 */
[----:B0-----:R-:W-:-:S05]  /*79e20*/  IMAD.MOV.U32 R3, RZ, RZ, 0x43900000 ;  /* 0x43900000ff037424 */ /* 0x001fca00078e00ff */
[----:B------:R-:W-:Y:S01]  /*79e30*/  STG.E desc[UR4][R4.64], R3 ;  /* 0x0000000304007986 */ /* 0x000fe2000c101904 */
[----:B------:R-:W-:Y:S05]  /*79e40*/  EXIT ;  /* 0x000000000000794d */ /* 0x000fea0003800000 */
.L_x_2404:
        /* <DEDUP_REMOVED lines=23> */
.L_x_2423:
[----:B------:R-:W-:-:S13]  /*79fc0*/  FSETP.NEU.AND P0, PT, R2, R3, PT ;  /* 0x000000030200720b */ /* 0x000fda0003f0d000 */
[----:B------:R-:W-:-:S05]  /*79fd0*/  @!P0 IMAD.MOV.U32 R3, RZ, RZ, 0x438e8000 ;  /* 0x438e8000ff038424 */ /* 0x000fca00078e00ff */
[----:B------:R0:W-:Y:S01]  /*79fe0*/  @!P0 STG.E desc[UR4][R4.64], R3 ;  /* 0x0000000304008986 */ /* 0x0001e2000c101904 */
[----:B------:R-:W-:Y:S05]  /*79ff0*/  @!P0 EXIT ;  /* 0x000000000000894d */ /* 0x000fea0003800000 */
[----:B0-----:R-:W-:-:S05]  /*7a000*/  IMAD.MOV.U32 R3, RZ, RZ, 0x438e0000 ;  /* 0x438e0000ff037424 */ /* 0x001fca00078e00ff */
[----:B------:R-:W-:Y:S01]  /*7a010*/  STG.E desc[UR4][R4.64], R3 ;  /* 0x0000000304007986 */ /* 0x000fe2000c101904 */
[----:B------:R-:W-:Y:S05]  /*7a020*/  EXIT ;  /* 0x000000000000794d */ /* 0x000fea0003800000 */
.L_x_2422:
        /* <DEDUP_REMOVED lines=11> */
.L_x_2424:
[----:B------:R-:W-:-:S13]  /*7a0e0*/  FSETP.NEU.AND P0, PT, R2, R7, PT ;  /* 0x000000070200720b */ /* 0x000fda0003f0d000 */
[----:B------:R-:W-:-:S05]  /*7a0f0*/  @!P0 IMAD.MOV.U32 R3, RZ, RZ, 0x438c8000 ;  /* 0x438c8000ff038424 */ /* 0x000fca00078e00ff */
[----:B------:R0:W-:Y:S01]  /*7a100*/  @!P0 STG.E desc[UR4][R4.64], R3 ;  /* 0x0000000304008986 */ /* 0x0001e2000c101904 */
[----:B------:R-:W-:Y:S05]  /*7a110*/  @!P0 EXIT ;  /* 0x000000000000894d */ /* 0x000fea0003800000 */
[----:B0-----:R-:W-:-:S05]  /*7a120*/  IMAD.MOV.U32 R3, RZ, RZ, 0x438c0000 ;  /* 0x438c0000ff037424 */ /* 0x001fca00078e00ff */
[----:B------:R-:W-:Y:S01]  /*7a130*/  STG.E desc[UR4][R4.64], R3 ;  /* 0x0000000304007986 */ /* 0x000fe2000c101904 */
[----:B------:R-:W-:Y:S05]  /*7a140*/  EXIT ;  /* 0x000000000000794d */ /* 0x000fea0003800000 */
.L_x_2421:
        /* <DEDUP_REMOVED lines=15> */
.L_x_2426:
[----:B------:R-:W-:-:S13]  /*7a240*/  FSETP.NEU.AND P0, PT, R2, R7, PT ;  /* 0x000000070200720b */ /* 0x000fda0003f0d000 */
[----:B------:R-:W-:-:S05]  /*7a250*/  @!P0 IMAD.MOV.U32 R3, RZ, RZ, 0x438a8000 ;  /* 0x438a8000ff038424 */ /* 0x000fca00078e00ff */
[----:B------:R0:W-:Y:S01]  /*7a260*/  @!P0 STG.E desc[UR4][R4.64], R3 ;  /* 0x0000000304008986 */ /* 0x0001e2000c101904 */
[----:B------:R-:W-:Y:S05]  /*7a270*/  @!P0 EXIT ;  /* 0x000000000000894d */ /* 0x000fea0003800000 */
[----:B0-----:R-:W-:-:S05]  /*7a280*/  IMAD.MOV.U32 R3, RZ, RZ, 0x438a0000 ;  /* 0x438a0000ff037424 */ /* 0x001fca00078e00ff */
[----:B------:R-:W-:Y:S01]  /*7a290*/  STG.E desc[UR4][R4.64], R3 ;  /* 0x0000000304007986 */ /* 0x000fe2000c101904 */
[----:B------:R-:W-:Y:S05]  /*7a2a0*/  EXIT ;  /* 0x000000000000794d */ /* 0x000fea0003800000 */
.L_x_2425:
        /* <DEDUP_REMOVED lines=11> */
.L_x_2427:
[----:B------:R-:W-:-:S13]  /*7a360*/  FSETP.NEU.AND P0, PT, R2, R3, PT ;  /* 0x000000030200720b */ /* 0x000fda0003f0d000 */
[----:B------:R-:W-:-:S05]  /*7a370*/  @!P0 IMAD.MOV.U32 R3, RZ, RZ, 0x43888000 ;  /* 0x43888000ff038424 */ /* 0x000fca00078e00ff */
[----:B------:R0:W-:Y:S01]  /*7a380*/  @!P0 STG.E desc[UR4][R4.64], R3 ;  /* 0x0000000304008986 */ /* 0x0001e2000c101904 */
[----:B------:R-:W-:Y:S05]  /*7a390*/  @!P0 EXIT ;  /* 0x000000000000894d */ /* 0x000fea0003800000 */
[----:B0-----:R-:W-:-:S05]  /*7a3a0*/  IMAD.MOV.U32 R3, RZ, RZ, 0x43880000 ;  /* 0x43880000ff037424 */ /* 0x001fca00078e00ff */
[----:B------:R-:W-:Y:S01]  /*7a3b0*/  STG.E desc[UR4][R4.64], R3 ;  /* 0x0000000304007986 */ /* 0x000fe2000c101904 */
[----:B------:R-:W-:Y:S05]  /*7a3c0*/  EXIT ;  /* 0x000000000000794d */ /* 0x000fea0003800000 */
.L_x_2420:
        /* <DEDUP_REMOVED lines=19> */
.L_x_2430:
[----:B------:R-:W-:-:S13]  /*7a500*/  FSETP.NEU.AND P0, PT, R2, R7, PT ;  /* 0x000000070200720b */ /* 0x000fda0003f0d000 */
[----:B------:R-:W-:-:S05]  /*7a510*/  @!P0 IMAD.MOV.U32 R3, RZ, RZ, 0x43868000 ;  /* 0x43868000ff038424 */ /* 0x000fca00078e00ff */
[----:B------:R0:W-:Y:S01]  /*7a520*/  @!P0 STG.E desc[UR4][R4.64], R3 ;  /* 0x0000000304008986 */ /* 0x0001e2000c101904 */
[----:B------:R-:W-:Y:S05]  /*7a530*/  @!P0 EXIT ;  /* 0x000000000000894d */ /* 0x000fea0003800000 */
[----:B0-----:R-:W-:-:S05]  /*7a540*/  IMAD.MOV.U32 R3, RZ, RZ, 0x43860000 ;  /* 0x43860000ff037424 */ /* 0x001fca00078e00ff */
[----:B------:R-:W-:Y:S01]  /*7a550*/  STG.E desc[UR4][R4.64], R3 ;  /* 0x0000000304007986 */ /* 0x000fe2000c101904 */
[----:B------:R-:W-:Y:S05]  /*7a560*/  EXIT ;  /* 0x000000000000794d */ /* 0x000fea0003800000 */
.L_x_2429:
        /* <DEDUP_REMOVED lines=11> */
.L_x_2431:
[----:B------:R-:W-:-:S13]  /*7a620*/  FSETP.NEU.AND P0, PT, R2, R3, PT ;  /* 0x000000030200720b */ /* 0x000fda0003f0d000 */
[----:B------:R-:W-:-:S05]  /*7a630*/  @!P0 IMAD.MOV.U32 R3, RZ, RZ, 0x43848000 ;  /* 0x43848000ff038424 */ /* 0x000fca00078e00ff */
[----:B------:R0:W-:Y:S01]  /*7a640*/  @!P0 STG.E desc[UR4][R4.64], R3 ;  /* 0x0000000304008986 */ /* 0x0001e2000c101904 */
[----:B------:R-:W-:Y:S05]  /*7a650*/  @!P0 EXIT ;  /* 0x000000000000894d */ /* 0x000fea0003800000 */
[----:B0-----:R-:W-:-:S05]  /*7a660*/  IMAD.MOV.U32 R3, RZ, RZ, 0x43840000 ;  /* 0x43840000ff037424 */ /* 0x001fca00078e00ff */
[----:B------:R-:W-:Y:S01]  /*7a670*/  STG.E desc[UR4][R4.64], R3 ;  /* 0x0000000304007986 */ /* 0x000fe2000c101904 */
[----:B------:R-:W-:Y:S05]  /*7a680*/  EXIT ;  /* 0x000000000000794d */ /* 0x000fea0003800000 */
.L_x_2428:
        /* <DEDUP_REMOVED lines=15> */
.L_x_2433:
[----:B------:R-:W-:-:S13]  /*7a780*/  FSETP.NEU.AND P0, PT, R2, R3, PT ;  /* 0x000000030200720b */ /* 0x000fda0003f0d000 */
[----:B------:R-:W-:-:S05]  /*7a790*/  @!P0 IMAD.MOV.U32 R3, RZ, RZ, 0x43828000 ;  /* 0x43828000ff038424 */ /* 0x000fca00078e00ff */
[----:B------:R0:W-:Y:S01]  /*7a7a0*/  @!P0 STG.E desc[UR4][R4.64], R3 ;  /* 0x0000000304008986 */ /* 0x0001e2000c101904 */
[----:B------:R-:W-:Y:S05]  /*7a7b0*/  @!P0 EXIT ;  /* 0x000000000000894d */ /* 0x000fea0003800000 */
[----:B0-----:R-:W-:-:S05]  /*7a7c0*/  IMAD.MOV.U32 R3, RZ, RZ, 0x43820000 ;  /* 0x43820000ff037424 */ /* 0x001fca00078e00ff */
[----:B------:R-:W-:Y:S01]  /*7a7d0*/  STG.E desc[UR4][R4.64], R3 ;  /* 0x0000000304007986 */ /* 0x000fe2000c101904 */
[----:B------:R-:W-:Y:S05]  /*7a7e0*/  EXIT ;  /* 0x000000000000794d */ /* 0x000fea0003800000 */
.L_x_2432:
        /* <DEDUP_REMOVED lines=11> */
.L_x_2434:
[----:B------:R-:W-:-:S13]  /*7a8a0*/  FSETP.NEU.AND P0, PT, R2, R7, PT ;  /* 0x000000070200720b */ /* 0x000fda0003f0d000 */
[----:B------:R-:W-:-:S05]  /*7a8b0*/  @!P0 IMAD.MOV.U32 R3, RZ, RZ, 0x43808000 ;  /* 0x43808000ff038424 */ /* 0x000fca00078e00ff */
[----:B------:R0:W-:Y:S01]  /*7a8c0*/  @!P0 STG.E desc[UR4][R4.64], R3 ;  /* 0x0000000304008986 */ /* 0x0001e2000c101904 */
[----:B------:R-:W-:Y:S05]  /*7a8d0*/  @!P0 EXIT ;  /* 0x000000000000894d */ /* 0x000fea0003800000 */
[----:B0-----:R-:W-:-:S05]  /*7a8e0*/  IMAD.MOV.U32 R3, RZ, RZ, 0x43800000 ;  /* 0x43800000ff037424 */ /* 0x001fca00078e00ff */
[----:B------:R-:W-:Y:S01]  /*7a8f0*/  STG.E desc[UR4][R4.64], R3 ;  /* 0x0000000304007986 */ /* 0x000fe2000c101904 */
[----:B------:R-:W-:Y:S05]  /*7a900*/  EXIT ;  /* 0x000000000000794d */ /* 0x000fea0003800000 */
.L_x_2307:
        /* <DEDUP_REMOVED lines=35> */
.L_x_2441:
[----:B------:R-:W-:-:S13]  /*7ab40*/  FSETP.NEU.AND P0, PT, R2, R3, PT ;  /* 0x000000030200720b */ /* 0x000fda0003f0d000 */
[----:B------:R-:W-:-:S05]  /*7ab50*/  @!P0 IMAD.MOV.U32 R3, RZ, RZ, 0x437d0000 ;  /* 0x437d0000ff038424 */ /* 0x000fca00078e00ff */
[----:B------:R0:W-:Y:S01]  /*7ab60*/  @!P0 STG.E desc[UR4][R4.64], R3 ;  /* 0x0000000304008986 */ /* 0x0001e2000c101904 */
[----:B------:R-:W-:Y:S05]  /*7ab70*/  @!P0 EXIT ;  /* 0x000000000000894d */ /* 0x000fea0003800000 */
[----:B0-----:R-:W-:-:S05]  /*7ab80*/  IMAD.MOV.U32 R3, RZ, RZ, 0x437c0000 ;  /* 0x437c0000ff037424 */ /* 0x001fca00078e00ff */
[----:B------:R-:W-:Y:S01]  /*7ab90*/  STG.E desc[UR4][R4.64], R3 ;  /* 0x0000000304007986 */ /* 0x000fe2000c101904 */
[----:B------:R-:W-:Y:S05]  /*7aba0*/  EXIT ;  /* 0x000000000000794d */ /* 0x000fea0003800000 */
.L_x_2440:
        /* <DEDUP_REMOVED lines=11> */
.L_x_2442:
[----:B------:R-:W-:-:S13]  /*7ac60*/  FSETP.NEU.AND P0, PT, R2, R7, PT ;  /* 0x000000070200720b */ /* 0x000fda0003f0d000 */
[----:B------:R-:W-:-:S05]  /*7ac70*/  @!P0 IMAD.MOV.U32 R3, RZ, RZ, 0x43790000 ;  /* 0x43790000ff038424 */ /* 0x000fca00078e00ff */
[----:B------:R0:W-:Y:S01]  /*7ac80*/  @!P0 STG.E desc[UR4][R4.64], R3 ;  /* 0x0000000304008986 */ /* 0x0001e2000c101904 */
[----:B------:R-:W-:Y:S05]  /*7ac90*/  @!P0 EXIT ;  /* 0x000000000000894d */ /* 0x000fea0003800000 */
[----:B0-----:R-:W-:-:S05]  /*7aca0*/  IMAD.MOV.U32 R3, RZ, RZ, 0x43780000 ;  /* 0x43780000ff037424 */ /* 0x001fca00078e00ff */
[----:B------:R-:W-:Y:S01]  /*7acb0*/  STG.E desc[UR4][R4.64], R3 ;  /* 0x0000000304007986 */ /* 0x000fe2000c101904 */
[----:B------:R-:W-:Y:S05]  /*7acc0*/  EXIT ;  /* 0x000000000000794d */ /* 0x000fea0003800000 */
.L_x_2439:
        /* <DEDUP_REMOVED lines=15> */
.L_x_2444:
[----:B------:R-:W-:-:S13]  /*7adc0*/  FSETP.NEU.AND P0, PT, R2, R7, PT ;  /* 0x000000070200720b */ /* 0x000fda0003f0d000 */
[----:B------:R-:W-:-:S05]  /*7add0*/  @!P0 IMAD.MOV.U32 R3, RZ, RZ, 0x43750000 ;  /* 0x43750000ff038424 */ /* 0x000fca00078e00ff */
[----:B------:R0:W-:Y:S01]  /*7ade0*/  @!P0 STG.E desc[UR4][R4.64], R3 ;  /* 0x0000000304008986 */ /* 0x0001e2000c101904 */
[----:B------:R-:W-:Y:S05]  /*7adf0*/  @!P0 EXIT ;  /* 0x000000000000894d */ /* 0x000fea0003800000 */
[----:B0-----:R-:W-:-:S05]  /*7ae00*/  IMAD.MOV.U32 R3, RZ, RZ, 0x43740000 ;  /* 0x43740000ff037424 */ /* 0x001fca00078e00ff */
[----:B------:R-:W-:Y:S01]  /*7ae10*/  STG.E desc[UR4][R4.64], R3 ;  /* 0x0000000304007986 */ /* 0x000fe2000c101904 */
[----:B------:R-:W-:Y:S05]  /*7ae20*/  EXIT ;  /* 0x000000000000794d */ /* 0x000fea0003800000 */
.L_x_2443:
        /* <DEDUP_REMOVED lines=11> */
.L_x_2445:
[----:B------:R-:W-:-:S13]  /*7aee0*/  FSETP.NEU.AND P0, PT, R2, R3, PT ;  /* 0x000000030200720b */ /* 0x000fda0003f0d000 */
[----:B------:R-:W-:-:S05]  /*7aef0*/  @!P0 IMAD.MOV.U32 R3, RZ, RZ, 0x43710000 ;  /* 0x43710000ff038424 */ /* 0x000fca00078e00ff */
[----:B------:R0:W-:Y:S01]  /*7af00*/  @!P0 STG.E desc[UR4][R4.64], R3 ;  /* 0x0000000304008986 */ /* 0x0001e2000c101904 */
[----:B------:R-:W-:Y:S05]  /*7af10*/  @!P0 EXIT ;  /* 0x000000000000894d */ /* 0x000fea0003800000 */
[----:B0-----:R-:W-:-:S05]  /*7af20*/  IMAD.MOV.U32 R3, RZ, RZ, 0x43700000 ;  /* 0x43700000ff037424 */ /* 0x001fca00078e00ff */
[----:B------:R-:W-:Y:S01]  /*7af30*/  STG.E desc[UR4][R4.64], R3 ;  /* 0x0000000304007986 */ /* 0x000fe2000c101904 */
[----:B------:R-:W-:Y:S05]  /*7af40*/  EXIT ;  /* 0x000000000000794d */ /* 0x000fea0003800000 */
.L_x_2438:
        /* <DEDUP_REMOVED lines=19> */
.L_x_2448:
[----:B------:R-:W-:-:S13]  /*7b080*/  FSETP.NEU.AND P0, PT, R2, R7, PT ;  /* 0x000000070200720b */ /* 0x000fda0003f0d000 */
[----:B------:R-:W-:-:S05]  /*7b090*/  @!P0 IMAD.MOV.U32 R3, RZ, RZ, 0x436d0000 ;  /* 0x436d0000ff038424 */ /* 0x000fca00078e00ff */
[----:B------:R0:W-:Y:S01]  /*7b0a0*/  @!P0 STG.E desc[UR4][R4.64], R3 ;  /* 0x0000000304008986 */ /* 0x0001e2000c101904 */
[----:B------:R-:W-:Y:S05]  /*7b0b0*/  @!P0 EXIT ;  /* 0x000000000000894d */ /* 0x000fea0003800000 */
[----:B0-----:R-:W-:-:S05]  /*7b0c0*/  IMAD.MOV.U32 R3, RZ, RZ, 0x436c0000 ;  /* 0x436c0000ff037424 */ /* 0x001fca00078e00ff */
[----:B------:R-:W-:Y:S01]  /*7b0d0*/  STG.E desc[UR4][R4.64], R3 ;  /* 0x0000000304007986 */ /* 0x000fe2000c101904 */
[----:B------:R-:W-:Y:S05]  /*7b0e0*/  EXIT ;  /* 0x000000000000794d */ /* 0x000fea0003800000 */
.L_x_2447:
        /* <DEDUP_REMOVED lines=11> */
.L_x_2449:
[----:B------:R-:W-:-:S13]  /*7b1a0*/  FSETP.NEU.AND P0, PT, R2, R3, PT ;  /* 0x000000030200720b */ /* 0x000fda0003f0d000 */
[----:B------:R-:W-:-:S05]  /*7b1b0*/  @!P0 IMAD.MOV.U32 R3, RZ, RZ, 0x43690000 ;  /* 0x43690000ff038424 */ /* 0x000fca00078e00ff */
[----:B------:R0:W-:Y:S01]  /*7b1c0*/  @!P0 STG.E desc[UR4][R4.64], R3 ;  /* 0x0000000304008986 */ /* 0x0001e2000c101904 */
[----:B------:R-:W-:Y:S05]  /*7b1d0*/  @!P0 EXIT ;  /* 0x000000000000894d */ /* 0x000fea0003800000 */
[----:B0-----:R-:W-:-:S05]  /*7b1e0*/  IMAD.MOV.U32 R3, RZ, RZ, 0x43680000 ;  /* 0x43680000ff037424 */ /* 0x001fca00078e00ff */
[----:B------:R-:W-:Y:S01]  /*7b1f0*/  STG.E desc[UR4][R4.64], R3 ;  /* 0x0000000304007986 */ /* 0x000fe2000c101904 */
[----:B------:R-:W-:Y:S05]  /*7b200*/  EXIT ;  /* 0x000000000000794d */ /* 0x000fea0003800000 */
.L_x_2446:
        /* <DEDUP_REMOVED lines=15> */
.L_x_2451:
[----:B------:R-:W-:-:S13]  /*7b300*/  FSETP.NEU.AND P0, PT, R2, R3, PT ;  /* 0x000000030200720b */ /* 0x000fda0003f0d000 */
[----:B------:R-:W-:-:S05]  /*7b310*/  @!P0 IMAD.MOV.U32 R3, RZ, RZ, 0x43650000 ;  /* 0x43650000ff038424 */ /* 0x000fca00078e00ff */
[----:B------:R0:W-:Y:S01]  /*7b320*/  @!P0 STG.E desc[UR4][R4.64], R3 ;  /* 0x0000000304008986 */ /* 0x0001e2000c101904 */
[----:B------:R-:W-:Y:S05]  /*7b330*/  @!P0 EXIT ;  /* 0x000000000000894d */ /* 0x000fea0003800000 */
[----:B0-----:R-:W-:-:S05]  /*7b340*/  IMAD.MOV.U32 R3, RZ, RZ, 0x43640000 ;  /* 0x43640000ff037424 */ /* 0x001fca00078e00ff */
[----:B------:R-:W-:Y:S01]  /*7b350*/  STG.E desc[UR4][R4.64], R3 ;  /* 0x0000000304007986 */ /* 0x000fe2000c101904 */
[----:B------:R-:W-:Y:S05]  /*7b360*/  EXIT ;  /* 0x000000000000794d */ /* 0x000fea0003800000 */
.L_x_2450:
        /* <DEDUP_REMOVED lines=11> */
.L_x_2452:
[----:B------:R-:W-:-:S13]  /*7b420*/  FSETP.NEU.AND P0, PT, R2, R7, PT ;  /* 0x000000070200720b */ /* 0x000fda0003f0d000 */
[----:B------:R-:W-:-:S05]  /*7b430*/  @!P0 IMAD.MOV.U32 R3, RZ, RZ, 0x43610000 ;  /* 0x43610000ff038424 */ /* 0x000fca00078e00ff */
[----:B------:R0:W-:Y:S01]  /*7b440*/  @!P0 STG.E desc[UR4][R4.64], R3 ;  /* 0x0000000304008986 */ /* 0x0001e2000c101904 */
[----:B------:R-:W-:Y:S05]  /*7b450*/  @!P0 EXIT ;  /* 0x000000000000894d */ /* 0x000fea0003800000 */
[----:B0-----:R-:W-:-:S05]  /*7b460*/  IMAD.MOV.U32 R3, RZ, RZ, 0x43600000 ;  /* 0x43600000ff037424 */ /* 0x001fca00078e00ff */
[----:B------:R-:W-:Y:S01]  /*7b470*/  STG.E desc[UR4][R4.64], R3 ;  /* 0x0000000304007986 */ /* 0x000fe2000c101904 */
[----:B------:R-:W-:Y:S05]  /*7b480*/  EXIT ;  /* 0x000000000000794d */ /* 0x000fea0003800000 */
.L_x_2437:
        /* <DEDUP_REMOVED lines=23> */
.L_x_2456:
[----:B------:R-:W-:-:S13]  /*7b600*/  FSETP.NEU.AND P0, PT, R2, R7, PT ;  /* 0x000000070200720b */ /* 0x000fda0003f0d000 */
[----:B------:R-:W-:-:S05]  /*7b610*/  @!P0 IMAD.MOV.U32 R3, RZ, RZ, 0x435d0000 ;  /* 0x435d0000ff038424 */ /* 0x000fca00078e00ff */
[----:B------:R0:W-:Y:S01]  /*7b620*/  @!P0 STG.E desc[UR4][R4.64], R3 ;  /* 0x0000000304008986 */ /* 0x0001e2000c101904 */
[----:B------:R-:W-:Y:S05]  /*7b630*/  @!P0 EXIT ;  /* 0x000000000000894d */ /* 0x000fea0003800000 */
[----:B0-----:R-:W-:-:S05]  /*7b640*/  IMAD.MOV.U32 R3, RZ, RZ, 0x435c0000 ;  /* 0x435c0000ff037424 */ /* 0x001fca00078e00ff */
[----:B------:R-:W-:Y:S01]  /*7b650*/  STG.E desc[UR4][R4.64], R3 ;  /* 0x0000000304007986 */ /* 0x000fe2000c101904 */
[----:B------:R-:W-:Y:S05]  /*7b660*/  EXIT ;  /* 0x000000000000794d */ /* 0x000fea0003800000 */
.L_x_2455:
        /* <DEDUP_REMOVED lines=11> */
.L_x_2457:
[----:B------:R-:W-:-:S13]  /*7b720*/  FSETP.NEU.AND P0, PT, R2, R3, PT ;  /* 0x000000030200720b */ /* 0x000fda0003f0d000 */
[----:B------:R-:W-:-:S05]  /*7b730*/  @!P0 IMAD.MOV.U32 R3, RZ, RZ, 0x43590000 ;  /* 0x43590000ff038424 */ /* 0x000fca00078e00ff */
[----:B------:R0:W-:Y:S01]  /*7b740*/  @!P0 STG.E desc[UR4][R4.64], R3 ;  /* 0x0000000304008986 */ /* 0x0001e2000c101904 */
[----:B------:R-:W-:Y:S05]  /*7b750*/  @!P0 EXIT ;  /* 0x000000000000894d */ /* 0x000fea0003800000 */
[----:B0-----:R-:W-:-:S05]  /*7b760*/  IMAD.MOV.U32 R3, RZ, RZ, 0x43580000 ;  /* 0x43580000ff037424 */ /* 0x001fca00078e00ff */
[----:B------:R-:W-:Y:S01]  /*7b770*/  STG.E desc[UR4][R4.64], R3 ;  /* 0x0000000304007986 */ /* 0x000fe2000c101904 */
[----:B------:R-:W-:Y:S05]  /*7b780*/  EXIT ;  /* 0x000000000000794d */ /* 0x000fea0003800000 */
.L_x_2454:
        /* <DEDUP_REMOVED lines=15> */
.L_x_2459:
[----:B------:R-:W-:-:S13]  /*7b880*/  FSETP.NEU.AND P0, PT, R2, R3, PT ;  /* 0x000000030200720b */ /* 0x000fda0003f0d000 */
[----:B------:R-:W-:-:S05]  /*7b890*/  @!P0 IMAD.MOV.U32 R3, RZ, RZ, 0x43550000 ;  /* 0x43550000ff038424 */ /* 0x000fca00078e00ff */
[----:B------:R0:W-:Y:S01]  /*7b8a0*/  @!P0 STG.E desc[UR4][R4.64], R3 ;  /* 0x0000000304008986 */ /* 0x0001e2000c101904 */
[----:B------:R-:W-:Y:S05]  /*7b8b0*/  @!P0 EXIT ;  /* 0x000000000000894d */ /* 0x000fea0003800000 */
[----:B0-----:R-:W-:-:S05]  /*7b8c0*/  IMAD.MOV.U32 R3, RZ, RZ, 0x43540000 ;  /* 0x43540000ff037424 */ /* 0x001fca00078e00ff */
[----:B------:R-:W-:Y:S01]  /*7b8d0*/  STG.E desc[UR4][R4.64], R3 ;  /* 0x0000000304007986 */ /* 0x000fe2000c101904 */
[----:B------:R-:W-:Y:S05]  /*7b8e0*/  EXIT ;  /* 0x000000000000794d */ /* 0x000fea0003800000 */
.L_x_2458:
        /* <DEDUP_REMOVED lines=11> */
.L_x_2460:
[----:B------:R-:W-:-:S13]  /*7b9a0*/  FSETP.NEU.AND P0, PT, R2, R7, PT ;  /* 0x000000070200720b */ /* 0x000fda0003f0d000 */
[----:B------:R-:W-:-:S05]  /*7b9b0*/  @!P0 IMAD.MOV.U32 R3, RZ, RZ, 0x43510000 ;  /* 0x43510000ff038424 */ /* 0x000fca00078e00ff */
[----:B------:R0:W-:Y:S01]  /*7b9c0*/  @!P0 STG.E desc[UR4][R4.64], R3 ;  /* 0x0000000304008986 */ /* 0x0001e2000c101904 */
[----:B------:R-:W-:Y:S05]  /*7b9d0*/  @!P0 EXIT ;  /* 0x000000000000894d */ /* 0x000fea0003800000 */
[----:B0-----:R-:W-:-:S05]  /*7b9e0*/  IMAD.MOV.U32 R3, RZ, RZ, 0x43500000 ;  /* 0x43500000ff037424 */ /* 0x001fca00078e00ff */
[----:B------:R-:W-:Y:S01]  /*7b9f0*/  STG.E desc[UR4][R4.64], R3 ;  /* 0x0000000304007986 */ /* 0x000fe2000c101904 */
[----:B------:R-:W-:Y:S05]  /*7ba00*/  EXIT ;  /* 0x000000000000794d */ /* 0x000fea0003800000 */
.L_x_2453:
        /* <DEDUP_REMOVED lines=19> */
.L_x_2463:
[----:B------:R-:W-:-:S13]  /*7bb40*/  FSETP.NEU.AND P0, PT, R2, R3, PT ;  /* 0x000000030200720b */ /* 0x000fda0003f0d000 */
[----:B------:R-:W-:-:S05]  /*7bb50*/  @!P0 IMAD.MOV.U32 R3, RZ, RZ, 0x434d0000 ;  /* 0x434d0000ff038424 */ /* 0x000fca00078e00ff */
[----:B------:R0:W-:Y:S01]  /*7bb60*/  @!P0 STG.E desc[UR4][R4.64], R3 ;  /* 0x0000000304008986 */ /* 0x0001e2000c101904 */
[----:B------:R-:W-:Y:S05]  /*7bb70*/  @!P0 EXIT ;  /* 0x000000000000894d */ /* 0x000fea0003800000 */
[----:B0-----:R-:W-:-:S05]  /*7bb80*/  IMAD.MOV.U32 R3, RZ, RZ, 0x434c0000 ;  /* 0x434c0000ff037424 */ /* 0x001fca00078e00ff */
[----:B------:R-:W-:Y:S01]  /*7bb90*/  STG.E desc[UR4][R4.64], R3 ;  /* 0x0000000304007986 */ /* 0x000fe2000c101904 */
[----:B------:R-:W-:Y:S05]  /*7bba0*/  EXIT ;  /* 0x000000000000794d */ /* 0x000fea0003800000 */
.L_x_2462:
        /* <DEDUP_REMOVED lines=11> */
.L_x_2464:
[----:B------:R-:W-:-:S13]  /*7bc60*/  FSETP.NEU.AND P0, PT, R2, R7, PT ;  /* 0x000000070200720b */ /* 0x000fda0003f0d000 */
[----:B------:R-:W-:-:S05]  /*7bc70*/  @!P0 IMAD.MOV.U32 R3, RZ, RZ, 0x43490000 ;  /* 0x43490000ff038424 */ /* 0x000fca00078e00ff */
[----:B------:R0:W-:Y:S01]  /*7bc80*/  @!P0 STG.E desc[UR4][R4.64], R3 ;  /* 0x0000000304008986 */ /* 0x0001e2000c101904 */
[----:B------:R-:W-:Y:S05]  /*7bc90*/  @!P0 EXIT ;  /* 0x000000000000894d */ /* 0x000fea0003800000 */
[----:B0-----:R-:W-:-:S05]  /*7bca0*/  IMAD.MOV.U32 R3, RZ, RZ, 0x43480000 ;  /* 0x43480000ff037424 */ /* 0x001fca00078e00ff */
[----:B------:R-:W-:Y:S01]  /*7bcb0*/  STG.E desc[UR4][R4.64], R3 ;  /* 0x0000000304007986 */ /* 0x000fe2000c101904 */
[----:B------:R-:W-:Y:S05]  /*7bcc0*/  EXIT ;  /* 0x000000000000794d */ /* 0x000fea0003800000 */
.L_x_2461:
        /* <DEDUP_REMOVED lines=15> */
.L_x_2466:
[----:B------:R-:W-:-:S13]  /*7bdc0*/  FSETP.NEU.AND P0, PT, R2, R7, PT ;  /* 0x000000070200720b */ /* 0x000fda0003f0d000 */
[----:B------:R-:W-:-:S05]  /*7bdd0*/  @!P0 IMAD.MOV.U32 R3, RZ, RZ, 0x43450000 ;  /* 0x43450000ff038424 */ /* 0x000fca00078e00ff */
[----:B------:R0:W-:Y:S01]  /*7bde0*/  @!P0 STG.E desc[UR4][R4.64], R3 ;  /* 0x0000000304008986 */ /* 0x0001e2000c101904 */
[----:B------:R-:W-:Y:S05]  /*7bdf0*/  @!P0 EXIT ;  /* 0x000000000000894d */ /* 0x000fea0003800000 */
[----:B0-----:R-:W-:-:S05]  /*7be00*/  IMAD.MOV.U32 R3, RZ, RZ, 0x43440000 ;  /* 0x43440000ff037424 */ /* 0x001fca00078e00ff */
[----:B------:R-:W-:Y:S01]  /*7be10*/  STG.E desc[UR4][R4.64], R3 ;  /* 0x0000000304007986 */ /* 0x000fe2000c101904 */
[----:B------:R-:W-:Y:S05]  /*7be20*/  EXIT ;  /* 0x000000000000794d */ /* 0x000fea0003800000 */
.L_x_2465:
        /* <DEDUP_REMOVED lines=11> */
.L_x_2467:
[----:B------:R-:W-:-:S13]  /*7bee0*/  FSETP.NEU.AND P0, PT, R2, R3, PT ;  /* 0x000000030200720b */ /* 0x000fda0003f0d000 */
[----:B------:R-:W-:-:S05]  /*7bef0*/  @!P0 IMAD.MOV.U32 R3, RZ, RZ, 0x43410000 ;  /* 0x43410000ff038424 */ /* 0x000fca00078e00ff */
[----:B------:R0:W-:Y:S01]  /*7bf00*/  @!P0 STG.E desc[UR4][R4.64], R3 ;  /* 0x0000000304008986 */ /* 0x0001e2000c101904 */
[----:B------:R-:W-:Y:S05]  /*7bf10*/  @!P0 EXIT ;  /* 0x000000000000894d */ /* 0x000fea0003800000 */
[----:B0-----:R-:W-:-:S05]  /*7bf20*/  IMAD.MOV.U32 R3, RZ, RZ, 0x43400000 ;  /* 0x43400000ff037424 */ /* 0x001fca00078e00ff */
[----:B------:R-:W-:Y:S01]  /*7bf30*/  STG.E desc[UR4][R4.64], R3 ;  /* 0x0000000304007986 */ /* 0x000fe2000c101904 */
[----:B------:R-:W-:Y:S05]  /*7bf40*/  EXIT ;  /* 0x000000000000794d */ /* 0x000fea0003800000 */
.L_x_2436:
        /* <DEDUP_REMOVED lines=27> */
.L_x_2472:
[----:B------:R-:W-:-:S13]  /*7c100*/  FSETP.NEU.AND P0, PT, R2, R7, PT ;  /* 0x000000070200720b */ /* 0x000fda0003f0d000 */
[----:B------:R-:W-:-:S05]  /*7c110*/  @!P0 IMAD.MOV.U32 R3, RZ, RZ, 0x433d0000 ;  /* 0x433d0000ff038424 */ /* 0x000fca00078e00ff */
[----:B------:R0:W-:Y:S01]  /*7c120*/  @!P0 STG.E desc[UR4][R4.64], R3 ;  /* 0x0000000304008986 */ /* 0x0001e2000c101904 */
[----:B------:R-:W-:Y:S05]  /*7c130*/  @!P0 EXIT ;  /* 0x000000000000894d */ /* 0x000fea0003800000 */
[----:B0-----:R-:W-:-:S05]  /*7c140*/  IMAD.MOV.U32 R3, RZ, RZ, 0x433c0000 ;  /* 0x433c0000ff037424 */ /* 0x001fca00078e00ff */
[----:B------:R-:W-:Y:S01]  /*7c150*/  STG.E desc[UR4][R4.64], R3 ;  /* 0x0000000304007986 */ /* 0x000fe2000c101904 */
[----:B------:R-:W-:Y:S05]  /*7c160*/  EXIT ;  /* 0x000000000000794d */ /* 0x000fea0003800000 */
.L_x_2471:
        /* <DEDUP_REMOVED lines=11> */
.L_x_2473:
[----:B------:R-:W-:-:S13]  /*7c220*/  FSETP.NEU.AND P0, PT, R2, R3, PT ;  /* 0x000000030200720b */ /* 0x000fda0003f0d000 */
[----:B------:R-:W-:-:S05]  /*7c230*/  @!P0 IMAD.MOV.U32 R3, RZ, RZ, 0x43390000 ;  /* 0x43390000ff038424 */ /* 0x000fca00078e00ff */
[----:B------:R0:W-:Y:S01]  /*7c240*/  @!P0 STG.E desc[UR4][R4.64], R3 ;  /* 0x0000000304008986 */ /* 0x0001e2000c101904 */
[----:B------:R-:W-:Y:S05]  /*7c250*/  @!P0 EXIT ;  /* 0x000000000000894d */ /* 0x000fea0003800000 */
[----:B0-----:R-:W-:-:S05]  /*7c260*/  IMAD.MOV.U32 R3, RZ, RZ, 0x43380000 ;  /* 0x43380000ff037424 */ /* 0x001fca00078e00ff */
[----:B------:R-:W-:Y:S01]  /*7c270*/  STG.E desc[UR4][R4.64], R3 ;  /* 0x0000000304007986 */ /* 0x000fe2000c101904 */
[----:B------:R-:W-:Y:S05]  /*7c280*/  EXIT ;  /* 0x000000000000794d */ /* 0x000fea0003800000 */
.L_x_2470:
        /* <DEDUP_REMOVED lines=15> */
.L_x_2475:
[----:B------:R-:W-:-:S13]  /*7c380*/  FSETP.NEU.AND P0, PT, R2, R3, PT ;  /* 0x000000030200720b */ /* 0x000fda0003f0d000 */
[----:B------:R-:W-:-:S05]  /*7c390*/  @!P0 IMAD.MOV.U32 R3, RZ, RZ, 0x43350000 ;  /* 0x43350000ff038424 */ /* 0x000fca00078e00ff */
[----:B------:R0:W-:Y:S01]  /*7c3a0*/  @!P0 STG.E desc[UR4][R4.64], R3 ;  /* 0x0000000304008986 */ /* 0x0001e2000c101904 */
[----:B------:R-:W-:Y:S05]  /*7c3b0*/  @!P0 EXIT ;  /* 0x000000000000894d */ /* 0x000fea0003800000 */
[----:B0-----:R-:W-:-:S05]  /*7c3c0*/  IMAD.MOV.U32 R3, RZ, RZ, 0x43340000 ;  /* 0x43340000ff037424 */ /* 0x001fca00078e00ff */
[----:B------:R-:W-:Y:S01]  /*7c3d0*/  STG.E desc[UR4][R4.64], R3 ;  /* 0x0000000304007986 */ /* 0x000fe2000c101904 */
[----:B------:R-:W-:Y:S05]  /*7c3e0*/  EXIT ;  /* 0x000000000000794d */ /* 0x000fea0003800000 */
.L_x_2474:
        /* <DEDUP_REMOVED lines=11> */
.L_x_2476:
[----:B------:R-:W-:-:S13]  /*7c4a0*/  FSETP.NEU.AND P0, PT, R2, R7, PT ;  /* 0x000000070200720b */ /* 0x000fda0003f0d000 */
[----:B------:R-:W-:-:S05]  /*7c4b0*/  @!P0 IMAD.MOV.U32 R3, RZ, RZ, 0x43310000 ;  /* 0x43310000ff038424 */ /* 0x000fca00078e00ff */
[----:B------:R0:W-:Y:S01]  /*7c4c0*/  @!P0 STG.E desc[UR4][R4.64], R3 ;  /* 0x0000000304008986 */ /* 0x0001e2000c101904 */
[----:B------:R-:W-:Y:S05]  /*7c4d0*/  @!P0 EXIT ;  /* 0x000000000000894d */ /* 0x000fea0003800000 */
[----:B0-----:R-:W-:-:S05]  /*7c4e0*/  IMAD.MOV.U32 R3, RZ, RZ, 0x43300000 ;  /* 0x43300000ff037424 */ /* 0x001fca00078e00ff */
[----:B------:R-:W-:Y:S01]  /*7c4f0*/  STG.E desc[UR4][R4.64], R3 ;  /* 0x0000000304007986 */ /* 0x000fe2000c101904 */
[----:B------:R-:W-:Y:S05]  /*7c500*/  EXIT ;  /* 0x000000000000794d */ /* 0x000fea0003800000 */
.L_x_2469:
        /* <DEDUP_REMOVED lines=19> */
.L_x_2479:
[----:B------:R-:W-:-:S13]  /*7c640*/  FSETP.NEU.AND P0, PT, R2, R3, PT ;  /* 0x000000030200720b */ /* 0x000fda0003f0d000 */
[----:B------:R-:W-:-:S05]  /*7c650*/  @!P0 IMAD.MOV.U32 R3, RZ, RZ, 0x432d0000 ;  /* 0x432d0000ff038424 */ /* 0x000fca00078e00ff */
[----:B------:R0:W-:Y:S01]  /*7c660*/  @!P0 STG.E desc[UR4][R4.64], R3 ;  /* 0x0000000304008986 */ /* 0x0001e2000c101904 */
[----:B------:R-:W-:Y:S05]  /*7c670*/  @!P0 EXIT ;  /* 0x000000000000894d */ /* 0x000fea0003800000 */
[----:B0-----:R-:W-:-:S05]  /*7c680*/  IMAD.MOV.U32 R3, RZ, RZ, 0x432c0000 ;  /* 0x432c0000ff037424 */ /* 0x001fca00078e00ff */
[----:B------:R-:W-:Y:S01]  /*7c690*/  STG.E desc[UR4][R4.64], R3 ;  /* 0x0000000304007986 */ /* 0x000fe2000c101904 */
[----:B------:R-:W-:Y:S05]  /*7c6a0*/  EXIT ;  /* 0x000000000000794d */ /* 0x000fea0003800000 */
.L_x_2478:
        /* <DEDUP_REMOVED lines=11> */
.L_x_2480:
[----:B------:R-:W-:-:S13]  /*7c760*/  FSETP.NEU.AND P0, PT, R2, R7, PT ;  /* 0x000000070200720b */ /* 0x000fda0003f0d000 */
[----:B------:R-:W-:-:S05]  /*7c770*/  @!P0 IMAD.MOV.U32 R3, RZ, RZ, 0x43290000 ;  /* 0x43290000ff038424 */ /* 0x000fca00078e00ff */
[----:B------:R0:W-:Y:S01]  /*7c780*/  @!P0 STG.E desc[UR4][R4.64], R3 ;  /* 0x0000000304008986 */ /* 0x0001e2000c101904 */
[----:B------:R-:W-:Y:S05]  /*7c790*/  @!P0 EXIT ;  /* 0x000000000000894d */ /* 0x000fea0003800000 */
[----:B0-----:R-:W-:-:S05]  /*7c7a0*/  IMAD.MOV.U32 R3, RZ, RZ, 0x43280000 ;  /* 0x43280000ff037424 */ /* 0x001fca00078e00ff */
[----:B------:R-:W-:Y:S01]  /*7c7b0*/  STG.E desc[UR4][R4.64], R3 ;  /* 0x0000000304007986 */ /* 0x000fe2000c101904 */
[----:B------:R-:W-:Y:S05]  /*7c7c0*/  EXIT ;  /* 0x000000000000794d */ /* 0x000fea0003800000 */
.L_x_2477:
        /* <DEDUP_REMOVED lines=15> */
.L_x_2482:
[----:B------:R-:W-:-:S13]  /*7c8c0*/  FSETP.NEU.AND P0, PT, R2, R7, PT ;  /* 0x000000070200720b */ /* 0x000fda0003f0d000 */
[----:B------:R-:W-:-:S05]  /*7c8d0*/  @!P0 IMAD.MOV.U32 R3, RZ, RZ, 0x43250000 ;  /* 0x43250000ff038424 */ /* 0x000fca00078e00ff */
[----:B------:R0:W-:Y:S01]  /*7c8e0*/  @!P0 STG.E desc[UR4][R4.64], R3 ;  /* 0x0000000304008986 */ /* 0x0001e2000c101904 */
[----:B------:R-:W-:Y:S05]  /*7c8f0*/  @!P0 EXIT ;  /* 0x000000000000894d */ /* 0x000fea0003800000 */
[----:B0-----:R-:W-:-:S05]  /*7c900*/  IMAD.MOV.U32 R3, RZ, RZ, 0x43240000 ;  /* 0x43240000ff037424 */ /* 0x001fca00078e00ff */
[----:B------:R-:W-:Y:S01]  /*7c910*/  STG.E desc[UR4][R4.64], R3 ;  /* 0x0000000304007986 */ /* 0x000fe2000c101904 */
[----:B------:R-:W-:Y:S05]  /*7c920*/  EXIT ;  /* 0x000000000000794d */ /* 0x000fea0003800000 */
.L_x_2481:
        /* <DEDUP_REMOVED lines=11> */
.L_x_2483:
[----:B------:R-:W-:-:S13]  /*7c9e0*/  FSETP.NEU.AND P0, PT, R2, R3, PT ;  /* 0x000000030200720b */ /* 0x000fda0003f0d000 */
[----:B------:R-:W-:-:S05]  /*7c9f0*/  @!P0 IMAD.MOV.U32 R3, RZ, RZ, 0x43210000 ;  /* 0x43210000ff038424 */ /* 0x000fca00078e00ff */
[----:B------:R0:W-:Y:S01]  /*7ca00*/  @!P0 STG.E desc[UR4][R4.64], R3 ;  /* 0x0000000304008986 */ /* 0x0001e2000c101904 */
[----:B------:R-:W-:Y:S05]  /*7ca10*/  @!P0 EXIT ;  /* 0x000000000000894d */ /* 0x000fea0003800000 */
[----:B0-----:R-:W-:-:S05]  /*7ca20*/  IMAD.MOV.U32 R3, RZ, RZ, 0x43200000 ;  /* 0x43200000ff037424 */ /* 0x001fca00078e00ff */
[----:B------:R-:W-:Y:S01]  /*7ca30*/  STG.E desc[UR4][R4.64], R3 ;  /* 0x0000000304007986 */ /* 0x000fe2000c101904 */
[----:B------:R-:W-:Y:S05]  /*7ca40*/  EXIT ;  /* 0x000000000000794d */ /* 0x000fea0003800000 */
.L_x_2468:
        /* <DEDUP_REMOVED lines=23> */
.L_x_2487:
[----:B------:R-:W-:-:S13]  /*7cbc0*/  FSETP.NEU.AND P0, PT, R2, R3, PT ;  /* 0x000000030200720b */ /* 0x000fda0003f0d000 */
[----:B------:R-:W-:-:S05]  /*7cbd0*/  @!P0 IMAD.MOV.U32 R3, RZ, RZ, 0x431d0000 ;  /* 0x431d0000ff038424 */ /* 0x000fca00078e00ff */
[----:B------:R0:W-:Y:S01]  /*7cbe0*/  @!P0 STG.E desc[UR4][R4.64], R3 ;  /* 0x0000000304008986 */ /* 0x0001e2000c101904 */
[----:B------:R-:W-:Y:S05]  /*7cbf0*/  @!P0 EXIT ;  /* 0x000000000000894d */ /* 0x000fea0003800000 */
[----:B0-----:R-:W-:-:S05]  /*7cc00*/  IMAD.MOV.U32 R3, RZ, RZ, 0x431c0000 ;  /* 0x431c0000ff037424 */ /* 0x001fca00078e00ff */
[----:B------:R-:W-:Y:S01]  /*7cc10*/  STG.E desc[UR4][R4.64], R3 ;  /* 0x0000000304007986 */ /* 0x000fe2000c101904 */
[----:B------:R-:W-:Y:S05]  /*7cc20*/  EXIT ;  /* 0x000000000000794d */ /* 0x000fea0003800000 */
.L_x_2486:
        /* <DEDUP_REMOVED lines=11> */
.L_x_2488:
[----:B------:R-:W-:-:S13]  /*7cce0*/  FSETP.NEU.AND P0, PT, R2, R7, PT ;  /* 0x000000070200720b */ /* 0x000fda0003f0d000 */
[----:B------:R-:W-:-:S05]  /*7ccf0*/  @!P0 IMAD.MOV.U32 R3, RZ, RZ, 0x43190000 ;  /* 0x43190000ff038424 */ /* 0x000fca00078e00ff */
[----:B------:R0:W-:Y:S01]  /*7cd00*/  @!P0 STG.E desc[UR4][R4.64], R3 ;  /* 0x0000000304008986 */ /* 0x0001e2000c101904 */
[----:B------:R-:W-:Y:S05]  /*7cd10*/  @!P0 EXIT ;  /* 0x000000000000894d */ /* 0x000fea0003800000 */
[----:B0-----:R-:W-:-:S05]  /*7cd20*/  IMAD.MOV.U32 R3, RZ, RZ, 0x43180000 ;  /* 0x43180000ff037424 */ /* 0x001fca00078e00ff */
[----:B------:R-:W-:Y:S01]  /*7cd30*/  STG.E desc[UR4][R4.64], R3 ;  /* 0x0000000304007986 */ /* 0x000fe2000c101904 */
[----:B------:R-:W-:Y:S05]  /*7cd40*/  EXIT ;  /* 0x000000000000794d */ /* 0x000fea0003800000 */
.L_x_2485:
        /* <DEDUP_REMOVED lines=15> */
.L_x_2490:
[----:B------:R-:W-:-:S13]  /*7ce40*/  FSETP.NEU.AND P0, PT, R2, R7, PT ;  /* 0x000000070200720b */ /* 0x000fda0003f0d000 */
[----:B------:R-:W-:-:S05]  /*7ce50*/  @!P0 IMAD.MOV.U32 R3, RZ, RZ, 0x43150000 ;  /* 0x43150000ff038424 */ /* 0x000fca00078e00ff */
[----:B------:R0:W-:Y:S01]  /*7ce60*/  @!P0 STG.E desc[UR4][R4.64], R3 ;  /* 0x0000000304008986 */ /* 0x0001e2000c101904 */
[----:B------:R-:W-:Y:S05]  /*7ce70*/  @!P0 EXIT ;  /* 0x000000000000894d */ /* 0x000fea0003800000 */
[----:B0-----:R-:W-:-:S05]  /*7ce80*/  IMAD.MOV.U32 R3, RZ, RZ, 0x43140000 ;  /* 0x43140000ff037424 */ /* 0x001fca00078e00ff */
[----:B------:R-:W-:Y:S01]  /*7ce90*/  STG.E desc[UR4][R4.64], R3 ;  /* 0x0000000304007986 */ /* 0x000fe2000c101904 */
[----:B------:R-:W-:Y:S05]  /*7cea0*/  EXIT ;  /* 0x000000000000794d */ /* 0x000fea0003800000 */
.L_x_2489:
        /* <DEDUP_REMOVED lines=11> */
.L_x_2491:
[----:B------:R-:W-:-:S13]  /*7cf60*/  FSETP.NEU.AND P0, PT, R2, R3, PT ;  /* 0x000000030200720b */ /* 0x000fda0003f0d000 */
[----:B------:R-:W-:-:S05]  /*7cf70*/  @!P0 IMAD.MOV.U32 R3, RZ, RZ, 0x43110000 ;  /* 0x43110000ff038424 */ /* 0x000fca00078e00ff */
[----:B------:R0:W-:Y:S01]  /*7cf80*/  @!P0 STG.E desc[UR4][R4.64], R3 ;  /* 0x0000000304008986 */ /* 0x0001e2000c101904 */
[----:B------:R-:W-:Y:S05]  /*7cf90*/  @!P0 EXIT ;  /* 0x000000000000894d */ /* 0x000fea0003800000 */
[----:B0-----:R-:W-:-:S05]  /*7cfa0*/  IMAD.MOV.U32 R3, RZ, RZ, 0x43100000 ;  /* 0x43100000ff037424 */ /* 0x001fca00078e00ff */
[----:B------:R-:W-:Y:S01]  /*7cfb0*/  STG.E desc[UR4][R4.64], R3 ;  /* 0x0000000304007986 */ /* 0x000fe2000c101904 */
[----:B------:R-:W-:Y:S05]  /*7cfc0*/  EXIT ;  /* 0x000000000000794d */ /* 0x000fea0003800000 */
.L_x_2484:
        /* <DEDUP_REMOVED lines=19> */
.L_x_2494:
[----:B------:R-:W-:-:S13]  /*7d100*/  FSETP.NEU.AND P0, PT, R2, R7, PT ;  /* 0x000000070200720b */ /* 0x000fda0003f0d000 */
[----:B------:R-:W-:-:S05]  /*7d110*/  @!P0 IMAD.MOV.U32 R3, RZ, RZ, 0x430d0000 ;  /* 0x430d0000ff038424 */ /* 0x000fca00078e00ff */
[----:B------:R0:W-:Y:S01]  /*7d120*/  @!P0 STG.E desc[UR4][R4.64], R3 ;  /* 0x0000000304008986 */ /* 0x0001e2000c101904 */
[----:B------:R-:W-:Y:S05]  /*7d130*/  @!P0 EXIT ;  /* 0x000000000000894d */ /* 0x000fea0003800000 */
[----:B0-----:R-:W-:-:S05]  /*7d140*/  IMAD.MOV.U32 R3, RZ, RZ, 0x430c0000 ;  /* 0x430c0000ff037424 */ /* 0x001fca00078e00ff */
[----:B------:R-:W-:Y:S01]  /*7d150*/  STG.E desc[UR4][R4.64], R3 ;  /* 0x0000000304007986 */ /* 0x000fe2000c101904 */
[----:B------:R-:W-:Y:S05]  /*7d160*/  EXIT ;  /* 0x000000000000794d */ /* 0x000fea0003800000 */
.L_x_2493:
        /* <DEDUP_REMOVED lines=11> */
.L_x_2495:
[----:B------:R-:W-:-:S13]  /*7d220*/  FSETP.NEU.AND P0, PT, R2, R3, PT ;  /* 0x000000030200720b */ /* 0x000fda0003f0d000 */
[----:B------:R-:W-:-:S05]  /*7d230*/  @!P0 IMAD.MOV.U32 R3, RZ, RZ, 0x43090000 ;  /* 0x43090000ff038424 */ /* 0x000fca00078e00ff */
[----:B------:R0:W-:Y:S01]  /*7d240*/  @!P0 STG.E desc[UR4][R4.64], R3 ;  /* 0x0000000304008986 */ /* 0x0001e2000c101904 */
[----:B------:R-:W-:Y:S05]  /*7d250*/  @!P0 EXIT ;  /* 0x000000000000894d */ /* 0x000fea0003800000 */
[----:B0-----:R-:W-:-:S05]  /*7d260*/  IMAD.MOV.U32 R3, RZ, RZ, 0x43080000 ;  /* 0x43080000ff037424 */ /* 0x001fca00078e00ff */
[----:B------:R-:W-:Y:S01]  /*7d270*/  STG.E desc[UR4][R4.64], R3 ;  /* 0x0000000304007986 */ /* 0x000fe2000c101904 */
[----:B------:R-:W-:Y:S05]  /*7d280*/  EXIT ;  /* 0x000000000000794d */ /* 0x000fea0003800000 */
.L_x_2492:
        /* <DEDUP_REMOVED lines=15> */
.L_x_2497:
[----:B------:R-:W-:-:S13]  /*7d380*/  FSETP.NEU.AND P0, PT, R2, R3, PT ;  /* 0x000000030200720b */ /* 0x000fda0003f0d000 */
[----:B------:R-:W-:-:S05]  /*7d390*/  @!P0 IMAD.MOV.U32 R3, RZ, RZ, 0x43050000 ;  /* 0x43050000ff038424 */ /* 0x000fca00078e00ff */
[----:B------:R0:W-:Y:S01]  /*7d3a0*/  @!P0 STG.E desc[UR4][R4.64], R3 ;  /* 0x0000000304008986 */ /* 0x0001e2000c101904 */
[----:B------:R-:W-:Y:S05]  /*7d3b0*/  @!P0 EXIT ;  /* 0x000000000000894d */ /* 0x000fea0003800000 */
[----:B0-----:R-:W-:-:S05]  /*7d3c0*/  IMAD.MOV.U32 R3, RZ, RZ, 0x43040000 ;  /* 0x43040000ff037424 */ /* 0x001fca00078e00ff */
[----:B------:R-:W-:Y:S01]  /*7d3d0*/  STG.E desc[UR4][R4.64], R3 ;  /* 0x0000000304007986 */ /* 0x000fe2000c101904 */
[----:B------:R-:W-:Y:S05]  /*7d3e0*/  EXIT ;  /* 0x000000000000794d */ /* 0x000fea0003800000 */
.L_x_2496:
        /* <DEDUP_REMOVED lines=11> */
.L_x_2498:
[----:B------:R-:W-:-:S13]  /*7d4a0*/  FSETP.NEU.AND P0, PT, R2, R7, PT ;  /* 0x000000070200720b */ /* 0x000fda0003f0d000 */
[----:B------:R-:W-:-:S05]  /*7d4b0*/  @!P0 IMAD.MOV.U32 R3, RZ, RZ, 0x43010000 ;  /* 0x43010000ff038424 */ /* 0x000fca00078e00ff */
[----:B------:R0:W-:Y:S01]  /*7d4c0*/  @!P0 STG.E desc[UR4][R4.64], R3 ;  /* 0x0000000304008986 */ /* 0x0001e2000c101904 */
[----:B------:R-:W-:Y:S05]  /*7d4d0*/  @!P0 EXIT ;  /* 0x000000000000894d */ /* 0x000fea0003800000 */
[----:B0-----:R-:W-:-:S05]  /*7d4e0*/  IMAD.MOV.U32 R3, RZ, RZ, 0x43000000 ;  /* 0x43000000ff037424 */ /* 0x001fca00078e00ff */
[----:B------:R-:W-:Y:S01]  /*7d4f0*/  STG.E desc[UR4][R4.64], R3 ;  /* 0x0000000304007986 */ /* 0x000fe2000c101904 */
[----:B------:R-:W-:Y:S05]  /*7d500*/  EXIT ;  /* 0x000000000000794d */ /* 0x000fea0003800000 */
.L_x_2435:
        /* <DEDUP_REMOVED lines=31> */
.L_x_2504:
[----:B------:R-:W-:-:S13]  /*7d700*/  FSETP.NEU.AND P0, PT, R2, R7, PT ;  /* 0x000000070200720b */ /* 0x000fda0003f0d000 */
[----:B------:R-:W-:-:S05]  /*7d710*/  @!P0 IMAD.MOV.U32 R3, RZ, RZ, 0x42fa0000 ;  /* 0x42fa0000ff038424 */ /* 0x000fca00078e00ff */
[----:B------:R0:W-:Y:S01]  /*7d720*/  @!P0 STG.E desc[UR4][R4.64], R3 ;  /* 0x0000000304008986 */ /* 0x0001e2000c101904 */
[----:B------:R-:W-:Y:S05]  /*7d730*/  @!P0 EXIT ;  /* 0x000000000000894d */ /* 0x000fea0003800000 */
[----:B0-----:R-:W-:-:S05]  /*7d740*/  IMAD.MOV.U32 R3, RZ, RZ, 0x42f80000 ;  /* 0x42f80000ff037424 */ /* 0x001fca00078e00ff */
[----:B------:R-:W-:Y:S01]  /*7d750*/  STG.E desc[UR4][R4.64], R3 ;  /* 0x0000000304007986 */ /* 0x000fe2000c101904 */
[----:B------:R-:W-:Y:S05]  /*7d760*/  EXIT ;  /* 0x000000000000794d */ /* 0x000fea0003800000 */
.L_x_2503:
        /* <DEDUP_REMOVED lines=11> */
.L_x_2505:
[----:B------:R-:W-:-:S13]  /*7d820*/  FSETP.NEU.AND P0, PT, R2, R3, PT ;  /* 0x000000030200720b */ /* 0x000fda0003f0d000 */
[----:B------:R-:W-:-:S05]  /*7d830*/  @!P0 IMAD.MOV.U32 R3, RZ, RZ, 0x42f20000 ;  /* 0x42f20000ff038424 */ /* 0x000fca00078e00ff */
[----:B------:R0:W-:Y:S01]  /*7d840*/  @!P0 STG.E desc[UR4][R4.64], R3 ;  /* 0x0000000304008986 */ /* 0x0001e2000c101904 */
[----:B------:R-:W-:Y:S05]  /*7d850*/  @!P0 EXIT ;  /* 0x000000000000894d */ /* 0x000fea0003800000 */
[----:B0-----:R-:W-:-:S05]  /*7d860*/  IMAD.MOV.U32 R3, RZ, RZ, 0x42f00000 ;  /* 0x42f00000ff037424 */ /* 0x001fca00078e00ff */
[----:B------:R-:W-:Y:S01]  /*7d870*/  STG.E desc[UR4][R4.64], R3 ;  /* 0x0000000304007986 */ /* 0x000fe2000c101904 */
[----:B------:R-:W-:Y:S05]  /*7d880*/  EXIT ;  /* 0x000000000000794d */ /* 0x000fea0003800000 */
.L_x_2502:
        /* <DEDUP_REMOVED lines=15> */
.L_x_2507:
[----:B------:R-:W-:-:S13]  /*7d980*/  FSETP.NEU.AND P0, PT, R2, R3, PT ;  /* 0x000000030200720b */ /* 0x000fda0003f0d000 */
[----:B------:R-:W-:-:S05]  /*7d990*/  @!P0 IMAD.MOV.U32 R3, RZ, RZ, 0x42ea0000 ;  /* 0x42ea0000ff038424 */ /* 0x000fca00078e00ff */
[----:B------:R0:W-:Y:S01]  /*7d9a0*/  @!P0 STG.E desc[UR4][R4.64], R3 ;  /* 0x0000000304008986 */ /* 0x0001e2000c101904 */
[----:B------:R-:W-:Y:S05]  /*7d9b0*/  @!P0 EXIT ;  /* 0x000000000000894d */ /* 0x000fea0003800000 */
[----:B0-----:R-:W-:-:S05]  /*7d9c0*/  IMAD.MOV.U32 R3, RZ, RZ, 0x42e80000 ;  /* 0x42e80000ff037424 */ /* 0x001fca00078e00ff */
[----:B------:R-:W-:Y:S01]  /*7d9d0*/  STG.E desc[UR4][R4.64], R3 ;  /* 0x0000000304007986 */ /* 0x000fe2000c101904 */
[----:B------:R-:W-:Y:S05]  /*7d9e0*/  EXIT ;  /* 0x000000000000794d */ /* 0x000fea0003800000 */
.L_x_2506:
        /* <DEDUP_REMOVED lines=11> */
.L_x_2508:
[----:B------:R-:W-:-:S13]  /*7daa0*/  FSETP.NEU.AND P0, PT, R2, R7, PT ;  /* 0x000000070200720b */ /* 0x000fda0003f0d000 */
[----:B------:R-:W-:-:S05]  /*7dab0*/  @!P0 IMAD.MOV.U32 R3, RZ, RZ, 0x42e20000 ;  /* 0x42e20000ff038424 */ /* 0x000fca00078e00ff */
[----:B------:R0:W-:Y:S01]  /*7dac0*/  @!P0 STG.E desc[UR4][R4.64], R3 ;  /* 0x0000000304008986 */ /* 0x0001e2000c101904 */
[----:B------:R-:W-:Y:S05]  /*7dad0*/  @!P0 EXIT ;  /* 0x000000000000894d */ /* 0x000fea0003800000 */
[----:B0-----:R-:W-:-:S05]  /*7dae0*/  IMAD.MOV.U32 R3, RZ, RZ, 0x42e00000 ;  /* 0x42e00000ff037424 */ /* 0x001fca00078e00ff */
[----:B------:R-:W-:Y:S01]  /*7daf0*/  STG.E desc[UR4][R4.64], R3 ;  /* 0x0000000304007986 */ /* 0x000fe2000c101904 */
[----:B------:R-:W-:Y:S05]  /*7db00*/  EXIT ;  /* 0x000000000000794d */ /* 0x000fea0003800000 */
.L_x_2501:
        /* <DEDUP_REMOVED lines=19> */
.L_x_2511:
[----:B------:R-:W-:-:S13]  /*7dc40*/  FSETP.NEU.AND P0, PT, R2, R3, PT ;  /* 0x000000030200720b */ /* 0x000fda0003f0d000 */
[----:B------:R-:W-:-:S05]  /*7dc50*/  @!P0 IMAD.MOV.U32 R3, RZ, RZ, 0x42da0000 ;  /* 0x42da0000ff038424 */ /* 0x000fca00078e00ff */
[----:B------:R0:W-:Y:S01]  /*7dc60*/  @!P0 STG.E desc[UR4][R4.64], R3 ;  /* 0x0000000304008986 */ /* 0x0001e2000c101904 */
[----:B------:R-:W-:Y:S05]  /*7dc70*/  @!P0 EXIT ;  /* 0x000000000000894d */ /* 0x000fea0003800000 */
[----:B0-----:R-:W-:-:S05]  /*7dc80*/  IMAD.MOV.U32 R3, RZ, RZ, 0x42d80000 ;  /* 0x42d80000ff037424 */ /* 0x001fca00078e00ff */
[----:B------:R-:W-:Y:S01]  /*7dc90*/  STG.E desc[UR4][R4.64], R3 ;  /* 0x0000000304007986 */ /* 0x000fe2000c101904 */
[----:B------:R-:W-:Y:S05]  /*7dca0*/  EXIT ;  /* 0x000000000000794d */ /* 0x000fea0003800000 */
.L_x_2510:
        /* <DEDUP_REMOVED lines=11> */
.L_x_2512:
[----:B------:R-:W-:-:S13]  /*7dd60*/  FSETP.NEU.AND P0, PT, R2, R7, PT ;  /* 0x000000070200720b */ /* 0x000fda0003f0d000 */
[----:B------:R-:W-:-:S05]  /*7dd70*/  @!P0 IMAD.MOV.U32 R3, RZ, RZ, 0x42d20000 ;  /* 0x42d20000ff038424 */ /* 0x000fca00078e00ff */
[----:B------:R0:W-:Y:S01]  /*7dd80*/  @!P0 STG.E desc[UR4][R4.64], R3 ;  /* 0x0000000304008986 */ /* 0x0001e2000c101904 */
[----:B------:R-:W-:Y:S05]  /*7dd90*/  @!P0 EXIT ;  /* 0x000000000000894d */ /* 0x000fea0003800000 */
[----:B0-----:R-:W-:-:S05]  /*7dda0*/  IMAD.MOV.U32 R3, RZ, RZ, 0x42d00000 ;  /* 0x42d00000ff037424 */ /* 0x001fca00078e00ff */
[----:B------:R-:W-:Y:S01]  /*7ddb0*/  STG.E desc[UR4][R4.64], R3 ;  /* 0x0000000304007986 */ /* 0x000fe2000c101904 */
[----:B------:R-:W-:Y:S05]  /*7ddc0*/  EXIT ;  /* 0x000000000000794d */ /* 0x000fea0003800000 */
.L_x_2509:
        /* <DEDUP_REMOVED lines=15> */
.L_x_2514:
[----:B------:R-:W-:-:S13]  /*7dec0*/  FSETP.NEU.AND P0, PT, R2, R7, PT ;  /* 0x000000070200720b */ /* 0x000fda0003f0d000 */
[----:B------:R-:W-:-:S05]  /*7ded0*/  @!P0 IMAD.MOV.U32 R3, RZ, RZ, 0x42ca0000 ;  /* 0x42ca0000ff038424 */ /* 0x000fca00078e00ff */
[----:B------:R0:W-:Y:S01]  /*7dee0*/  @!P0 STG.E desc[UR4][R4.64], R3 ;  /* 0x0000000304008986 */ /* 0x0001e2000c101904 */
[----:B------:R-:W-:Y:S05]  /*7def0*/  @!P0 EXIT ;  /* 0x000000000000894d */ /* 0x000fea0003800000 */
[----:B0-----:R-:W-:-:S05]  /*7df00*/  IMAD.MOV.U32 R3, RZ, RZ, 0x42c80000 ;  /* 0x42c80000ff037424 */ /* 0x001fca00078e00ff */
[----:B------:R-:W-:Y:S01]  /*7df10*/  STG.E desc[UR4][R4.64], R3 ;  /* 0x0000000304007986 */ /* 0x000fe2000c101904 */
[----:B------:R-:W-:Y:S05]  /*7df20*/  EXIT ;  /* 0x000000000000794d */ /* 0x000fea0003800000 */
.L_x_2513:
        /* <DEDUP_REMOVED lines=11> */
.L_x_2515:
[----:B------:R-:W-:-:S13]  /*7dfe0*/  FSETP.NEU.AND P0, PT, R2, R3, PT ;  /* 0x000000030200720b */ /* 0x000fda0003f0d000 */
[----:B------:R-:W-:-:S05]  /*7dff0*/  @!P0 IMAD.MOV.U32 R3, RZ, RZ, 0x42c20000 ;  /* 0x42c20000ff038424 */ /* 0x000fca00078e00ff */
[----:B------:R0:W-:Y:S01]  /*7e000*/  @!P0 STG.E desc[UR4][R4.64], R3 ;  /* 0x0000000304008986 */ /* 0x0001e2000c101904 */
[----:B------:R-:W-:Y:S05]  /*7e010*/  @!P0 EXIT ;  /* 0x000000000000894d */ /* 0x000fea0003800000 */
[----:B0-----:R-:W-:-:S05]  /*7e020*/  IMAD.MOV.U32 R3, RZ, RZ, 0x42c00000 ;  /* 0x42c00000ff037424 */ /* 0x001fca00078e00ff */
[----:B------:R-:W-:Y:S01]  /*7e030*/  STG.E desc[UR4][R4.64], R3 ;  /* 0x0000000304007986 */ /* 0x000fe2000c101904 */
[----:B------:R-:W-:Y:S05]  /*7e040*/  EXIT ;  /* 0x000000000000794d */ /* 0x000fea0003800000 */
.L_x_2500:
        /* <DEDUP_REMOVED lines=23> */
.L_x_2519:
[----:B------:R-:W-:-:S13]  /*7e1c0*/  FSETP.NEU.AND P0, PT, R2, R3, PT ;  /* 0x000000030200720b */ /* 0x000fda0003f0d000 */
[----:B------:R-:W-:-:S05]  /*7e1d0*/  @!P0 IMAD.MOV.U32 R3, RZ, RZ, 0x42ba0000 ;  /* 0x42ba0000ff038424 */ /* 0x000fca00078e00ff */
[----:B------:R0:W-:Y:S01]  /*7e1e0*/  @!P0 STG.E desc[UR4][R4.64], R3 ;  /* 0x0000000304008986 */ /* 0x0001e2000c101904 */
[----:B------:R-:W-:Y:S05]  /*7e1f0*/  @!P0 EXIT ;  /* 0x000000000000894d */ /* 0x000fea0003800000 */
[----:B0-----:R-:W-:-:S05]  /*7e200*/  IMAD.MOV.U32 R3, RZ, RZ, 0x42b80000 ;  /* 0x42b80000ff037424 */ /* 0x001fca00078e00ff */
[----:B------:R-:W-:Y:S01]  /*7e210*/  STG.E desc[UR4][R4.64], R3 ;  /* 0x0000000304007986 */ /* 0x000fe2000c101904 */
[----:B------:R-:W-:Y:S05]  /*7e220*/  EXIT ;  /* 0x000000000000794d */ /* 0x000fea0003800000 */
.L_x_2518:
        /* <DEDUP_REMOVED lines=11> */
.L_x_2520:
[----:B------:R-:W-:-:S13]  /*7e2e0*/  FSETP.NEU.AND P0, PT, R2, R7, PT ;  /* 0x000000070200720b */ /* 0x000fda0003f0d000 */
[----:B------:R-:W-:-:S05]  /*7e2f0*/  @!P0 IMAD.MOV.U32 R3, RZ, RZ, 0x42b20000 ;  /* 0x42b20000ff038424 */ /* 0x000fca00078e00ff */
[----:B------:R0:W-:Y:S01]  /*7e300*/  @!P0 STG.E desc[UR4][R4.64], R3 ;  /* 0x0000000304008986 */ /* 0x0001e2000c101904 */
[----:B------:R-:W-:Y:S05]  /*7e310*/  @!P0 EXIT ;  /* 0x000000000000894d */ /* 0x000fea0003800000 */
[----:B0-----:R-:W-:-:S05]  /*7e320*/  IMAD.MOV.U32 R3, RZ, RZ, 0x42b00000 ;  /* 0x42b00000ff037424 */ /* 0x001fca00078e00ff */
[----:B------:R-:W-:Y:S01]  /*7e330*/  STG.E desc[UR4][R4.64], R3 ;  /* 0x0000000304007986 */ /* 0x000fe2000c101904 */
[----:B------:R-:W-:Y:S05]  /*7e340*/  EXIT ;  /* 0x000000000000794d */ /* 0x000fea0003800000 */
.L_x_2517:
        /* <DEDUP_REMOVED lines=15> */
.L_x_2522:
[----:B------:R-:W-:-:S13]  /*7e440*/  FSETP.NEU.AND P0, PT, R2, R7, PT ;  /* 0x000000070200720b */ /* 0x000fda0003f0d000 */
[----:B------:R-:W-:-:S05]  /*7e450*/  @!P0 IMAD.MOV.U32 R3, RZ, RZ, 0x42aa0000 ;  /* 0x42aa0000ff038424 */ /* 0x000fca00078e00ff */
[----:B------:R0:W-:Y:S01]  /*7e460*/  @!P0 STG.E desc[UR4][R4.64], R3 ;  /* 0x0000000304008986 */ /* 0x0001e2000c101904 */
[----:B------:R-:W-:Y:S05]  /*7e470*/  @!P0 EXIT ;  /* 0x000000000000894d */ /* 0x000fea0003800000 */
[----:B0-----:R-:W-:-:S05]  /*7e480*/  IMAD.MOV.U32 R3, RZ, RZ, 0x42a80000 ;  /* 0x42a80000ff037424 */ /* 0x001fca00078e00ff */
[----:B------:R-:W-:Y:S01]  /*7e490*/  STG.E desc[UR4][R4.64], R3 ;  /* 0x0000000304007986 */ /* 0x000fe2000c101904 */
[----:B------:R-:W-:Y:S05]  /*7e4a0*/  EXIT ;  /* 0x000000000000794d */ /* 0x000fea0003800000 */
.L_x_2521:
        /* <DEDUP_REMOVED lines=11> */
.L_x_2523:
[----:B------:R-:W-:-:S13]  /*7e560*/  FSETP.NEU.AND P0, PT, R2, R3, PT ;  /* 0x000000030200720b */ /* 0x000fda0003f0d000 */
[----:B------:R-:W-:-:S05]  /*7e570*/  @!P0 IMAD.MOV.U32 R3, RZ, RZ, 0x42a20000 ;  /* 0x42a20000ff038424 */ /* 0x000fca00078e00ff */
[----:B------:R0:W-:Y:S01]  /*7e580*/  @!P0 STG.E desc[UR4][R4.64], R3 ;  /* 0x0000000304008986 */ /* 0x0001e2000c101904 */
[----:B------:R-:W-:Y:S05]  /*7e590*/  @!P0 EXIT ;  /* 0x000000000000894d */ /* 0x000fea0003800000 */
[----:B0-----:R-:W-:-:S05]  /*7e5a0*/  IMAD.MOV.U32 R3, RZ, RZ, 0x42a00000 ;  /* 0x42a00000ff037424 */ /* 0x001fca00078e00ff */
[----:B------:R-:W-:Y:S01]  /*7e5b0*/  STG.E desc[UR4][R4.64], R3 ;  /* 0x0000000304007986 */ /* 0x000fe2000c101904 */
[----:B------:R-:W-:Y:S05]  /*7e5c0*/  EXIT ;  /* 0x000000000000794d */ /* 0x000fea0003800000 */
.L_x_2516:
        /* <DEDUP_REMOVED lines=19> */
.L_x_2526:
[----:B------:R-:W-:-:S13]  /*7e700*/  FSETP.NEU.AND P0, PT, R2, R7, PT ;  /* 0x000000070200720b */ /* 0x000fda0003f0d000 */
[----:B------:R-:W-:-:S05]  /*7e710*/  @!P0 IMAD.MOV.U32 R3, RZ, RZ, 0x429a0000 ;  /* 0x429a0000ff038424 */ /* 0x000fca00078e00ff */
[----:B------:R0:W-:Y:S01]  /*7e720*/  @!P0 STG.E desc[UR4][R4.64], R3 ;  /* 0x0000000304008986 */ /* 0x0001e2000c101904 */
[----:B------:R-:W-:Y:S05]  /*7e730*/  @!P0 EXIT ;  /* 0x000000000000894d */ /* 0x000fea0003800000 */
[----:B0-----:R-:W-:-:S05]  /*7e740*/  IMAD.MOV.U32 R3, RZ, RZ, 0x42980000 ;  /* 0x42980000ff037424 */ /* 0x001fca00078e00ff */
[----:B------:R-:W-:Y:S01]  /*7e750*/  STG.E desc[UR4][R4.64], R3 ;  /* 0x0000000304007986 */ /* 0x000fe2000c101904 */
[----:B------:R-:W-:Y:S05]  /*7e760*/  EXIT ;  /* 0x000000000000794d */ /* 0x000fea0003800000 */
.L_x_2525:
        /* <DEDUP_REMOVED lines=11> */
.L_x_2527:
[----:B------:R-:W-:-:S13]  /*7e820*/  FSETP.NEU.AND P0, PT, R2, R3, PT ;  /* 0x000000030200720b */ /* 0x000fda0003f0d000 */
[----:B------:R-:W-:-:S05]  /*7e830*/  @!P0 IMAD.MOV.U32 R3, RZ, RZ, 0x42920000 ;  /* 0x42920000ff038424 */ /* 0x000fca00078e00ff */
[----:B------:R0:W-:Y:S01]  /*7e840*/  @!P0 STG.E desc[UR4][R4.64], R3 ;  /* 0x0000000304008986 */ /* 0x0001e2000c101904 */
[----:B------:R-:W-:Y:S05]  /*7e850*/  @!P0 EXIT ;  /* 0x000000000000894d */ /* 0x000fea0003800000 */
[----:B0-----:R-:W-:-:S05]  /*7e860*/  IMAD.MOV.U32 R3, RZ, RZ, 0x42900000 ;  /* 0x42900000ff037424 */ /* 0x001fca00078e00ff */
[----:B------:R-:W-:Y:S01]  /*7e870*/  STG.E desc[UR4][R4.64], R3 ;  /* 0x0000000304007986 */ /* 0x000fe2000c101904 */
[----:B------:R-:W-:Y:S05]  /*7e880*/  EXIT ;  /* 0x000000000000794d */ /* 0x000fea0003800000 */
.L_x_2524:
        /* <DEDUP_REMOVED lines=15> */
.L_x_2529:
[----:B------:R-:W-:-:S13]  /*7e980*/  FSETP.NEU.AND P0, PT, R2, R3, PT ;  /* 0x000000030200720b */ /* 0x000fda0003f0d000 */
[----:B------:R-:W-:-:S05]  /*7e990*/  @!P0 IMAD.MOV.U32 R3, RZ, RZ, 0x428a0000 ;  /* 0x428a0000ff038424 */ /* 0x000fca00078e00ff */
[----:B------:R0:W-:Y:S01]  /*7e9a0*/  @!P0 STG.E desc[UR4][R4.64], R3 ;  /* 0x0000000304008986 */ /* 0x0001e2000c101904 */
[----:B------:R-:W-:Y:S05]  /*7e9b0*/  @!P0 EXIT ;  /* 0x000000000000894d */ /* 0x000fea0003800000 */
[----:B0-----:R-:W-:-:S05]  /*7e9c0*/  IMAD.MOV.U32 R3, RZ, RZ, 0x42880000 ;  /* 0x42880000ff037424 */ /* 0x001fca00078e00ff */
[----:B------:R-:W-:Y:S01]  /*7e9d0*/  STG.E desc[UR4][R4.64], R3 ;  /* 0x0000000304007986 */ /* 0x000fe2000c101904 */
[----:B------:R-:W-:Y:S05]  /*7e9e0*/  EXIT ;  /* 0x000000000000794d */ /* 0x000fea0003800000 */
.L_x_2528:
        /* <DEDUP_REMOVED lines=11> */
.L_x_2530:
[----:B------:R-:W-:-:S13]  /*7eaa0*/  FSETP.NEU.AND P0, PT, R2, R7, PT ;  /* 0x000000070200720b */ /* 0x000fda0003f0d000 */
[----:B------:R-:W-:-:S05]  /*7eab0*/  @!P0 IMAD.MOV.U32 R3, RZ, RZ, 0x42820000 ;  /* 0x42820000ff038424 */ /* 0x000fca00078e00ff */
[----:B------:R0:W-:Y:S01]  /*7eac0*/  @!P0 STG.E desc[UR4][R4.64], R3 ;  /* 0x0000000304008986 */ /* 0x0001e2000c101904 */
[----:B------:R-:W-:Y:S05]  /*7ead0*/  @!P0 EXIT ;  /* 0x000000000000894d */ /* 0x000fea0003800000 */
[----:B0-----:R-:W-:-:S05]  /*7eae0*/  IMAD.MOV.U32 R3, RZ, RZ, 0x42800000 ;  /* 0x42800000ff037424 */ /* 0x001fca00078e00ff */
[----:B------:R-:W-:Y:S01]  /*7eaf0*/  STG.E desc[UR4][R4.64], R3 ;  /* 0x0000000304007986 */ /* 0x000fe2000c101904 */
[----:B------:R-:W-:Y:S05]  /*7eb00*/  EXIT ;  /* 0x000000000000794d */ /* 0x000fea0003800000 */
.L_x_2499:
        /* <DEDUP_REMOVED lines=27> */
.L_x_2535:
[----:B------:R-:W-:-:S13]  /*7ecc0*/  FSETP.NEU.AND P0, PT, R2, R3, PT ;  /* 0x000000030200720b */ /* 0x000fda0003f0d000 */
[----:B------:R-:W-:-:S05]  /*7ecd0*/  @!P0 IMAD.MOV.U32 R3, RZ, RZ, 0x42740000 ;  /* 0x42740000ff038424 */ /* 0x000fca00078e00ff */
[----:B------:R0:W-:Y:S01]  /*7ece0*/  @!P0 STG.E desc[UR4][R4.64], R3 ;  /* 0x0000000304008986 */ /* 0x0001e2000c101904 */
[----:B------:R-:W-:Y:S05]  /*7ecf0*/  @!P0 EXIT ;  /* 0x000000000000894d */ /* 0x000fea0003800000 */
[----:B0-----:R-:W-:-:S05]  /*7ed00*/  IMAD.MOV.U32 R3, RZ, RZ, 0x42700000 ;  /* 0x42700000ff037424 */ /* 0x001fca00078e00ff */
[----:B------:R-:W-:Y:S01]  /*7ed10*/  STG.E desc[UR4][R4.64], R3 ;  /* 0x0000000304007986 */ /* 0x000fe2000c101904 */
[----:B------:R-:W-:Y:S05]  /*7ed20*/  EXIT ;  /* 0x000000000000794d */ /* 0x000fea0003800000 */
.L_x_2534:
        /* <DEDUP_REMOVED lines=11> */
.L_x_2536:
[----:B------:R-:W-:-:S13]  /*7ede0*/  FSETP.NEU.AND P0, PT, R2, R7, PT ;  /* 0x000000070200720b */ /* 0x000fda0003f0d000 */
[----:B------:R-:W-:-:S05]  /*7edf0*/  @!P0 IMAD.MOV.U32 R3, RZ, RZ, 0x42640000 ;  /* 0x42640000ff038424 */ /* 0x000fca00078e00ff */
[----:B------:R0:W-:Y:S01]  /*7ee00*/  @!P0 STG.E desc[UR4][R4.64], R3 ;  /* 0x0000000304008986 */ /* 0x0001e2000c101904 */
[----:B------:R-:W-:Y:S05]  /*7ee10*/  @!P0 EXIT ;  /* 0x000000000000894d */ /* 0x000fea0003800000 */
[----:B0-----:R-:W-:-:S05]  /*7ee20*/  IMAD.MOV.U32 R3, RZ, RZ, 0x42600000 ;  /* 0x42600000ff037424 */ /* 0x001fca00078e00ff */
[----:B------:R-:W-:Y:S01]  /*7ee30*/  STG.E desc[UR4][R4.64], R3 ;  /* 0x0000000304007986 */ /* 0x000fe2000c101904 */
[----:B------:R-:W-:Y:S05]  /*7ee40*/  EXIT ;  /* 0x000000000000794d */ /* 0x000fea0003800000 */
.L_x_2533:
        /* <DEDUP_REMOVED lines=15> */
.L_x_2538:
[----:B------:R-:W-:-:S13]  /*7ef40*/  FSETP.NEU.AND P0, PT, R2, R7, PT ;  /* 0x000000070200720b */ /* 0x000fda0003f0d000 */
[----:B------:R-:W-:-:S05]  /*7ef50*/  @!P0 IMAD.MOV.U32 R3, RZ, RZ, 0x42540000 ;  /* 0x42540000ff038424 */ /* 0x000fca00078e00ff */
[----:B------:R0:W-:Y:S01]  /*7ef60*/  @!P0 STG.E desc[UR4][R4.64], R3 ;  /* 0x0000000304008986 */ /* 0x0001e2000c101904 */
[----:B------:R-:W-:Y:S05]  /*7ef70*/  @!P0 EXIT ;  /* 0x000000000000894d */ /* 0x000fea0003800000 */
[----:B0-----:R-:W-:-:S05]  /*7ef80*/  IMAD.MOV.U32 R3, RZ, RZ, 0x42500000 ;  /* 0x42500000ff037424 */ /* 0x001fca00078e00ff */
[----:B------:R-:W-:Y:S01]  /*7ef90*/  STG.E desc[UR4][R4.64], R3 ;  /* 0x0000000304007986 */ /* 0x000fe2000c101904 */
[----:B------:R-:W-:Y:S05]  /*7efa0*/  EXIT ;  /* 0x000000000000794d */ /* 0x000fea0003800000 */
.L_x_2537:
        /* <DEDUP_REMOVED lines=11> */
.L_x_2539:
[----:B------:R-:W-:-:S13]  /*7f060*/  FSETP.NEU.AND P0, PT, R2, R3, PT ;  /* 0x000000030200720b */ /* 0x000fda0003f0d000 */
[----:B------:R-:W-:-:S05]  /*7f070*/  @!P0 IMAD.MOV.U32 R3, RZ, RZ, 0x42440000 ;  /* 0x42440000ff038424 */ /* 0x000fca00078e00ff */
[----:B------:R0:W-:Y:S01]  /*7f080*/  @!P0 STG.E desc[UR4][R4.64], R3 ;  /* 0x0000000304008986 */ /* 0x0001e2000c101904 */
[----:B------:R-:W-:Y:S05]  /*7f090*/  @!P0 EXIT ;  /* 0x000000000000894d */ /* 0x000fea0003800000 */
[----:B0-----:R-:W-:-:S05]  /*7f0a0*/  IMAD.MOV.U32 R3, RZ, RZ, 0x42400000 ;  /* 0x42400000ff037424 */ /* 0x001fca00078e00ff */
[----:B------:R-:W-:Y:S01]  /*7f0b0*/  STG.E desc[UR4][R4.64], R3 ;  /* 0x0000000304007986 */ /* 0x000fe2000c101904 */
[----:B------:R-:W-:Y:S05]  /*7f0c0*/  EXIT ;  /* 0x000000000000794d */ /* 0x000fea0003800000 */
.L_x_2532:
        /* <DEDUP_REMOVED lines=19> */
.L_x_2542:
[----:B------:R-:W-:-:S13]  /*7f200*/  FSETP.NEU.AND P0, PT, R2, R7, PT ;  /* 0x000000070200720b */ /* 0x000fda0003f0d000 */
[----:B------:R-:W-:-:S05]  /*7f210*/  @!P0 IMAD.MOV.U32 R3, RZ, RZ, 0x42340000 ;  /* 0x42340000ff038424 */ /* 0x000fca00078e00ff */
[----:B------:R0:W-:Y:S01]  /*7f220*/  @!P0 STG.E desc[UR4][R4.64], R3 ;  /* 0x0000000304008986 */ /* 0x0001e2000c101904 */
[----:B------:R-:W-:Y:S05]  /*7f230*/  @!P0 EXIT ;  /* 0x000000000000894d */ /* 0x000fea0003800000 */
[----:B0-----:R-:W-:-:S05]  /*7f240*/  IMAD.MOV.U32 R3, RZ, RZ, 0x42300000 ;  /* 0x42300000ff037424 */ /* 0x001fca00078e00ff */
[----:B------:R-:W-:Y:S01]  /*7f250*/  STG.E desc[UR4][R4.64], R3 ;  /* 0x0000000304007986 */ /* 0x000fe2000c101904 */
[----:B------:R-:W-:Y:S05]  /*7f260*/  EXIT ;  /* 0x000000000000794d */ /* 0x000fea0003800000 */
.L_x_2541:
        /* <DEDUP_REMOVED lines=11> */
.L_x_2543:
[----:B------:R-:W-:-:S13]  /*7f320*/  FSETP.NEU.AND P0, PT, R2, R3, PT ;  /* 0x000000030200720b */ /* 0x000fda0003f0d000 */
[----:B------:R-:W-:-:S05]  /*7f330*/  @!P0 IMAD.MOV.U32 R3, RZ, RZ, 0x42240000 ;  /* 0x42240000ff038424 */ /* 0x000fca00078e00ff */
[----:B------:R0:W-:Y:S01]  /*7f340*/  @!P0 STG.E desc[UR4][R4.64], R3 ;  /* 0x0000000304008986 */ /* 0x0001e2000c101904 */
[----:B------:R-:W-:Y:S05]  /*7f350*/  @!P0 EXIT ;  /* 0x000000000000894d */ /* 0x000fea0003800000 */
[----:B0-----:R-:W-:-:S05]  /*7f360*/  IMAD.MOV.U32 R3, RZ, RZ, 0x42200000 ;  /* 0x42200000ff037424 */ /* 0x001fca00078e00ff */
[----:B------:R-:W-:Y:S01]  /*7f370*/  STG.E desc[UR4][R4.64], R3 ;  /* 0x0000000304007986 */ /* 0x000fe2000c101904 */
[----:B------:R-:W-:Y:S05]  /*7f380*/  EXIT ;  /* 0x000000000000794d */ /* 0x000fea0003800000 */
.L_x_2540:
        /* <DEDUP_REMOVED lines=15> */
.L_x_2545:
[----:B------:R-:W-:-:S13]  /*7f480*/  FSETP.NEU.AND P0, PT, R2, R3, PT ;  /* 0x000000030200720b */ /* 0x000fda0003f0d000 */
[----:B------:R-:W-:-:S05]  /*7f490*/  @!P0 IMAD.MOV.U32 R3, RZ, RZ, 0x42140000 ;  /* 0x42140000ff038424 */ /* 0x000fca00078e00ff */
[----:B------:R0:W-:Y:S01]  /*7f4a0*/  @!P0 STG.E desc[UR4][R4.64], R3 ;  /* 0x0000000304008986 */ /* 0x0001e2000c101904 */
[----:B------:R-:W-:Y:S05]  /*7f4b0*/  @!P0 EXIT ;  /* 0x000000000000894d */ /* 0x000fea0003800000 */
[----:B0-----:R-:W-:-:S05]  /*7f4c0*/  IMAD.MOV.U32 R3, RZ, RZ, 0x42100000 ;  /* 0x42100000ff037424 */ /* 0x001fca00078e00ff */
[----:B------:R-:W-:Y:S01]  /*7f4d0*/  STG.E desc[UR4][R4.64], R3 ;  /* 0x0000000304007986 */ /* 0x000fe2000c101904 */
[----:B------:R-:W-:Y:S05]  /*7f4e0*/  EXIT ;  /* 0x000000000000794d */ /* 0x000fea0003800000 */
.L_x_2544:
        /* <DEDUP_REMOVED lines=11> */
.L_x_2546:
[----:B------:R-:W-:-:S13]  /*7f5a0*/  FSETP.NEU.AND P0, PT, R2, R7, PT ;  /* 0x000000070200720b */ /* 0x000fda0003f0d000 */
[----:B------:R-:W-:-:S05]  /*7f5b0*/  @!P0 IMAD.MOV.U32 R3, RZ, RZ, 0x42040000 ;  /* 0x42040000ff038424 */ /* 0x000fca00078e00ff */
[----:B------:R0:W-:Y:S01]  /*7f5c0*/  @!P0 STG.E desc[UR4][R4.64], R3 ;  /* 0x0000000304008986 */ /* 0x0001e2000c101904 */
[----:B------:R-:W-:Y:S05]  /*7f5d0*/  @!P0 EXIT ;  /* 0x000000000000894d */ /* 0x000fea0003800000 */
[----:B0-----:R-:W-:-:S05]  /*7f5e0*/  IMAD.MOV.U32 R3, RZ, RZ, 0x42000000 ;  /* 0x42000000ff037424 */ /* 0x001fca00078e00ff */
[----:B------:R-:W-:Y:S01]  /*7f5f0*/  STG.E desc[UR4][R4.64], R3 ;  /* 0x0000000304007986 */ /* 0x000fe2000c101904 */
[----:B------:R-:W-:Y:S05]  /*7f600*/  EXIT ;  /* 0x000000000000794d */ /* 0x000fea0003800000 */
.L_x_2531:
        /* <DEDUP_REMOVED lines=23> */
.L_x_2550:
[----:B------:R-:W-:-:S13]  /*7f780*/  FSETP.NEU.AND P0, PT, R2, R7, PT ;  /* 0x000000070200720b */ /* 0x000fda0003f0d000 */
[----:B------:R-:W-:-:S05]  /*7f790*/  @!P0 IMAD.MOV.U32 R3, RZ, RZ, 0x41e80000 ;  /* 0x41e80000ff038424 */ /* 0x000fca00078e00ff */
[----:B------:R0:W-:Y:S01]  /*7f7a0*/  @!P0 STG.E desc[UR4][R4.64], R3 ;  /* 0x0000000304008986 */ /* 0x0001e2000c101904 */
[----:B------:R-:W-:Y:S05]  /*7f7b0*/  @!P0 EXIT ;  /* 0x000000000000894d */ /* 0x000fea0003800000 */
[----:B0-----:R-:W-:-:S05]  /*7f7c0*/  IMAD.MOV.U32 R3, RZ, RZ, 0x41e00000 ;  /* 0x41e00000ff037424 */ /* 0x001fca00078e00ff */
[----:B------:R-:W-:Y:S01]  /*7f7d0*/  STG.E desc[UR4][R4.64], R3 ;  /* 0x0000000304007986 */ /* 0x000fe2000c101904 */
[----:B------:R-:W-:Y:S05]  /*7f7e0*/  EXIT ;  /* 0x000000000000794d */ /* 0x000fea0003800000 */
.L_x_2549:
        /* <DEDUP_REMOVED lines=11> */
.L_x_2551:
[----:B------:R-:W-:-:S13]  /*7f8a0*/  FSETP.NEU.AND P0, PT, R2, R3, PT ;  /* 0x000000030200720b */ /* 0x000fda0003f0d000 */
[----:B------:R-:W-:-:S05]  /*7f8b0*/  @!P0 IMAD.MOV.U32 R3, RZ, RZ, 0x41c80000 ;  /* 0x41c80000ff038424 */ /* 0x000fca00078e00ff */
[----:B------:R0:W-:Y:S01]  /*7f8c0*/  @!P0 STG.E desc[UR4][R4.64], R3 ;  /* 0x0000000304008986 */ /* 0x0001e2000c101904 */
[----:B------:R-:W-:Y:S05]  /*7f8d0*/  @!P0 EXIT ;  /* 0x000000000000894d */ /* 0x000fea0003800000 */
[----:B0-----:R-:W-:-:S05]  /*7f8e0*/  IMAD.MOV.U32 R3, RZ, RZ, 0x41c00000 ;  /* 0x41c00000ff037424 */ /* 0x001fca00078e00ff */
[----:B------:R-:W-:Y:S01]  /*7f8f0*/  STG.E desc[UR4][R4.64], R3 ;  /* 0x0000000304007986 */ /* 0x000fe2000c101904 */
[----:B------:R-:W-:Y:S05]  /*7f900*/  EXIT ;  /* 0x000000000000794d */ /* 0x000fea0003800000 */
.L_x_2548:
        /* <DEDUP_REMOVED lines=15> */
.L_x_2553:
[----:B------:R-:W-:-:S13]  /*7fa00*/  FSETP.NEU.AND P0, PT, R2, R3, PT ;  /* 0x000000030200720b */ /* 0x000fda0003f0d000 */
[----:B------:R-:W-:-:S05]  /*7fa10*/  @!P0 IMAD.MOV.U32 R3, RZ, RZ, 0x41a80000 ;  /* 0x41a80000ff038424 */ /* 0x000fca00078e00ff */
[----:B------:R0:W-:Y:S01]  /*7fa20*/  @!P0 STG.E desc[UR4][R4.64], R3 ;  /* 0x0000000304008986 */ /* 0x0001e2000c101904 */
[----:B------:R-:W-:Y:S05]  /*7fa30*/  @!P0 EXIT ;  /* 0x000000000000894d */ /* 0x000fea0003800000 */
[----:B0-----:R-:W-:-:S05]  /*7fa40*/  IMAD.MOV.U32 R3, RZ, RZ, 0x41a00000 ;  /* 0x41a00000ff037424 */ /* 0x001fca00078e00ff */
[----:B------:R-:W-:Y:S01]  /*7fa50*/  STG.E desc[UR4][R4.64], R3 ;  /* 0x0000000304007986 */ /* 0x000fe2000c101904 */
[----:B------:R-:W-:Y:S05]  /*7fa60*/  EXIT ;  /* 0x000000000000794d */ /* 0x000fea0003800000 */
.L_x_2552:
        /* <DEDUP_REMOVED lines=11> */
.L_x_2554:
[----:B------:R-:W-:-:S13]  /*7fb20*/  FSETP.NEU.AND P0, PT, R2, R7, PT ;  /* 0x000000070200720b */ /* 0x000fda0003f0d000 */
[----:B------:R-:W-:-:S05]  /*7fb30*/  @!P0 IMAD.MOV.U32 R3, RZ, RZ, 0x41880000 ;  /* 0x41880000ff038424 */ /* 0x000fca00078e00ff */
[----:B------:R0:W-:Y:S01]  /*7fb40*/  @!P0 STG.E desc[UR4][R4.64], R3 ;  /* 0x0000000304008986 */ /* 0x0001e2000c101904 */
[----:B------:R-:W-:Y:S05]  /*7fb50*/  @!P0 EXIT ;  /* 0x000000000000894d */ /* 0x000fea0003800000 */
[----:B0-----:R-:W-:-:S05]  /*7fb60*/  IMAD.MOV.U32 R3, RZ, RZ, 0x41800000 ;  /* 0x41800000ff037424 */ /* 0x001fca00078e00ff */
[----:B------:R-:W-:Y:S01]  /*7fb70*/  STG.E desc[UR4][R4.64], R3 ;  /* 0x0000000304007986 */ /* 0x000fe2000c101904 */
[----:B------:R-:W-:Y:S05]  /*7fb80*/  EXIT ;  /* 0x000000000000794d */ /* 0x000fea0003800000 */
.L_x_2547:
        /* <DEDUP_REMOVED lines=19> */
.L_x_2557:
[----:B------:R-:W-:-:S13]  /*7fcc0*/  FSETP.NEU.AND P0, PT, R2, R3, PT ;  /* 0x000000030200720b */ /* 0x000fda0003f0d000 */
[----:B------:R-:W-:-:S05]  /*7fcd0*/  @!P0 IMAD.MOV.U32 R3, RZ, RZ, 0x41500000 ;  /* 0x41500000ff038424 */ /* 0x000fca00078e00ff */
[----:B------:R0:W-:Y:S01]  /*7fce0*/  @!P0 STG.E desc[UR4][R4.64], R3 ;  /* 0x0000000304008986 */ /* 0x0001e2000c101904 */
[----:B------:R-:W-:Y:S05]  /*7fcf0*/  @!P0 EXIT ;  /* 0x000000000000894d */ /* 0x000fea0003800000 */
[----:B0-----:R-:W-:-:S05]  /*7fd00*/  IMAD.MOV.U32 R3, RZ, RZ, 0x41400000 ;  /* 0x41400000ff037424 */ /* 0x001fca00078e00ff */
[----:B------:R-:W-:Y:S01]  /*7fd10*/  STG.E desc[UR4][R4.64], R3 ;  /* 0x0000000304007986 */ /* 0x000fe2000c101904 */
[----:B------:R-:W-:Y:S05]  /*7fd20*/  EXIT ;  /* 0x000000000000794d */ /* 0x000fea0003800000 */
.L_x_2556:
        /* <DEDUP_REMOVED lines=11> */
.L_x_2558:
[----:B------:R-:W-:-:S13]  /*7fde0*/  FSETP.NEU.AND P0, PT, R2, R7, PT ;  /* 0x000000070200720b */ /* 0x000fda0003f0d000 */
[----:B------:R-:W-:-:S05]  /*7fdf0*/  @!P0 IMAD.MOV.U32 R3, RZ, RZ, 0x41100000 ;  /* 0x41100000ff038424 */ /* 0x000fca00078e00ff */
[----:B------:R0:W-:Y:S01]  /*7fe00*/  @!P0 STG.E desc[UR4][R4.64], R3 ;  /* 0x0000000304008986 */ /* 0x0001e2000c101904 */
[----:B------:R-:W-:Y:S05]  /*7fe10*/  @!P0 EXIT ;  /* 0x000000000000894d */ /* 0x000fea0003800000 */
[----:B0-----:R-:W-:-:S05]  /*7fe20*/  IMAD.MOV.U32 R3, RZ, RZ, 0x41000000 ;  /* 0x41000000ff037424 */ /* 0x001fca00078e00ff */
[----:B------:R-:W-:Y:S01]  /*7fe30*/  STG.E desc[UR4][R4.64], R3 ;  /* 0x0000000304007986 */ /* 0x000fe2000c101904 */
[----:B------:R-:W-:Y:S05]  /*7fe40*/  EXIT ;  /* 0x000000000000794d */ /* 0x000fea0003800000 */
.L_x_2555:
        /* <DEDUP_REMOVED lines=15> */
.L_x_2560:
[----:B------:R-:W-:-:S13]  /*7ff40*/  FSETP.NEU.AND P0, PT, R2, R7, PT ;  /* 0x000000070200720b */ /* 0x000fda0003f0d000 */
[----:B------:R-:W-:-:S05]  /*7ff50*/  @!P0 IMAD.MOV.U32 R3, RZ, RZ, 0x40a00000 ;  /* 0x40a00000ff038424 */ /* 0x000fca00078e00ff */
[----:B------:R0:W-:Y:S01]  /*7ff60*/  @!P0 STG.E desc[UR4][R4.64], R3 ;  /* 0x0000000304008986 */ /* 0x0001e2000c101904 */
[----:B------:R-:W-:Y:S05]  /*7ff70*/  @!P0 EXIT ;  /* 0x000000000000894d */ /* 0x000fea0003800000 */
[----:B0-----:R-:W-:-:S05]  /*7ff80*/  IMAD.MOV.U32 R3, RZ, RZ, 0x40800000 ;  /* 0x40800000ff037424 */ /* 0x001fca00078e00ff */
[----:B------:R-:W-:Y:S01]  /*7ff90*/  STG.E desc[UR4][R4.64], R3 ;  /* 0x0000000304007986 */ /* 0x000fe2000c101904 */
[----:B------:R-:W-:Y:S05]  /*7ffa0*/  EXIT ;  /* 0x000000000000794d */ /* 0x000fea0003800000 */
.L_x_2559:
        /* <DEDUP_REMOVED lines=11> */
.L_x_2561:
[----:B------:R-:W-:-:S13]  /*80060*/  FSETP.NEU.AND P0, PT, R2, R3, PT ;  /* 0x000000030200720b */ /* 0x000fda0003f0d000 */
[----:B------:R-:W-:-:S05]  /*80070*/  @!P0 IMAD.MOV.U32 R3, RZ, RZ, 0x3f800000 ;  /* 0x3f800000ff038424 */ /* 0x000fca00078e00ff */
[----:B------:R0:W-:Y:S01]  /*80080*/  @!P0 STG.E desc[UR4][R4.64], R3 ;  /* 0x0000000304008986 */ /* 0x0001e2000c101904 */
[----:B------:R-:W-:Y:S05]  /*80090*/  @!P0 EXIT ;  /* 0x000000000000894d */ /* 0x000fea0003800000 */
[----:B------:R-:W-:Y:S01]  /*800a0*/  STG.E desc[UR4][R4.64], RZ ;  /* 0x000000ff04007986 */ /* 0x000fe2000c101904 */
[----:B------:R-:W-:Y:S05]  /*800b0*/  EXIT ;  /* 0x000000000000794d */ /* 0x000fea0003800000 */
.L_x_2562:
[----:B------:R-:W-:-:S00]  /*800c0*/  BRA `(.L_x_2562) ;  /* 0xfffffffc00fc7947 */ /* 0x000fc0000383ffff */
[----:B------:R-:W-:-:S00]  /*800d0*/  NOP ;  /* 0x0000000000007918 */ /* 0x000fc00000000000 */
        /* <DEDUP_REMOVED lines=10> */
.L_x_2563:


//--------------------- .nv.shared.reserved.0     --------------------------
	.section	.nv.shared.reserved.0,"aw",@nobits
	.weak		__nv_reservedSMEM_offset_0_alias
	.size		__nv_reservedSMEM_offset_0_alias, 0, 64
	.other		__nv_reservedSMEM_offset_0_alias,@"STO_CUDA_RESERVED_SHARED STV_DEFAULT"
__nv_reservedSMEM_offset_0_alias:
	.zero		0
	.zero		64


//--------------------- .nv.constant0._Z9RF_kernelPfiiiiiS_ --------------------------
	.section	.nv.constant0._Z9RF_kernelPfiiiiiS_,"a",@progbits
	.sectionflags	@""
	.align	4
.nv.constant0._Z9RF_kernelPfiiiiiS_:
	.zero		936


//--------------------- SYMBOLS --------------------------

	.type		.nv.reservedSmem.offset0,@object
	.size		.nv.reservedSmem.offset0,0x4
